	.target	sm_100a

	.elftype	@"ET_EXEC"


//--------------------- .note.nv.tkinfo           --------------------------
	.section	.note.nv.tkinfo,"",@"SHT_NOTE"
	.sectionflags	@"SHF_NOTE_NV_TKINFO"
	.tkinfo
        /*0018*/ 	.word	0x00000002
        /*0030*/ 	.string	""
        /*0030*/ 	.string	"ptxas"
        /*0030*/ 	.string	"Cuda compilation tools, release 13.0, V13.0.88"
        /*0030*/ 	.string	"Build cuda_13.0.r13.0/compiler.36424714_0"
        /*0030*/ 	.string	"-arch sm_100a -m 64 "



//--------------------- .note.nv.cuinfo           --------------------------
	.section	.note.nv.cuinfo,"",@"SHT_NOTE"
	.sectionflags	@"SHF_NOTE_NV_CUINFO"
        /*0018*/ 	.short	0x0002
        /*001a*/ 	.short	0x0064
        /*001c*/ 	.short	0x0082
	.zero		2


//--------------------- .nv.info                  --------------------------
	.section	.nv.info,"",@"SHT_CUDA_INFO"
	.align	4


	//----- nvinfo : EIATTR_REGCOUNT
	.align		4
        /*0000*/ 	.byte	0x04, 0x2f
        /*0002*/ 	.short	(.L_29 - .L_28)
	.align		4
.L_28:
        /*0004*/ 	.word	index@(_ZN2at6native55_GLOBAL__N__6c1c77d0_17_DistanceKernel_cu_928626d3_295122cdist_kernel_cuda_implIdNS1_5distsIdE1pEEEvPT_PKS6_S9_S6_lllll)
        /*0008*/ 	.word	0x00000032


	//----- nvinfo : EIATTR_FRAME_SIZE
	.align		4
.L_29:
        /*000c*/ 	.byte	0x04, 0x11
        /*000e*/ 	.short	(.L_31 - .L_30)
	.align		4
.L_30:
        /*0010*/ 	.word	index@($_ZN2at6native55_GLOBAL__N__6c1c77d0_17_DistanceKernel_cu_928626d3_295122cdist_kernel_cuda_implIdNS1_5distsIdE1pEEEvPT_PKS6_S9_S6_lllll$__internal_accurate_pow)
        /*0014*/ 	.word	0x00000000


	//----- nvinfo : EIATTR_FRAME_SIZE
	.align		4
.L_31:
        /*0018*/ 	.byte	0x04, 0x11
        /*001a*/ 	.short	(.L_33 - .L_32)
	.align		4
.L_32:
        /*001c*/ 	.word	index@($__internal_77_$__cuda_sm20_div_u64)
        /*0020*/ 	.word	0x00000000


	//----- nvinfo : EIATTR_FRAME_SIZE
	.align		4
.L_33:
        /*0024*/ 	.byte	0x04, 0x11
        /*0026*/ 	.short	(.L_35 - .L_34)
	.align		4
.L_34:
        /*0028*/ 	.word	index@($__internal_76_$__cuda_sm20_div_s64)
        /*002c*/ 	.word	0x00000000


	//----- nvinfo : EIATTR_FRAME_SIZE
	.align		4
.L_35:
        /*0030*/ 	.byte	0x04, 0x11
        /*0032*/ 	.short	(.L_37 - .L_36)
	.align		4
.L_36:
        /*0034*/ 	.word	index@($__internal_75_$__cuda_sm20_dblrcp_rn_slowpath_v3)
        /*0038*/ 	.word	0x00000000


	//----- nvinfo : EIATTR_FRAME_SIZE
	.align		4
.L_37:
        /*003c*/ 	.byte	0x04, 0x11
        /*003e*/ 	.short	(.L_39 - .L_38)
	.align		4
.L_38:
        /*0040*/ 	.word	index@(_ZN2at6native55_GLOBAL__N__6c1c77d0_17_DistanceKernel_cu_928626d3_295122cdist_kernel_cuda_implIdNS1_5distsIdE1pEEEvPT_PKS6_S9_S6_lllll)
        /*0044*/ 	.word	0x00000000


	//----- nvinfo : EIATTR_REGCOUNT
	.align		4
.L_39:
        /*0048*/ 	.byte	0x04, 0x2f
        /*004a*/ 	.short	(.L_41 - .L_40)
	.align		4
.L_40:
        /*004c*/ 	.word	index@(_ZN2at6native55_GLOBAL__N__6c1c77d0_17_DistanceKernel_cu_928626d3_295122cdist_kernel_cuda_implIdNS1_5distsIdE4zeroEEEvPT_PKS6_S9_S6_lllll)
        /*0050*/ 	.word	0x00000024


	//----- nvinfo : EIATTR_FRAME_SIZE
	.align		4
.L_41:
        /*0054*/ 	.byte	0x04, 0x11
        /*0056*/ 	.short	(.L_43 - .L_42)
	.align		4
.L_42:
        /*0058*/ 	.word	index@($__internal_74_$__cuda_sm20_div_u64)
        /*005c*/ 	.word	0x00000000


	//----- nvinfo : EIATTR_FRAME_SIZE
	.align		4
.L_43:
        /*0060*/ 	.byte	0x04, 0x11
        /*0062*/ 	.short	(.L_45 - .L_44)
	.align		4
.L_44:
        /*0064*/ 	.word	index@($__internal_73_$__cuda_sm20_div_s64)
        /*0068*/ 	.word	0x00000000


	//----- nvinfo : EIATTR_FRAME_SIZE
	.align		4
.L_45:
        /*006c*/ 	.byte	0x04, 0x11
        /*006e*/ 	.short	(.L_47 - .L_46)
	.align		4
.L_46:
        /*0070*/ 	.word	index@(_ZN2at6native55_GLOBAL__N__6c1c77d0_17_DistanceKernel_cu_928626d3_295122cdist_kernel_cuda_implIdNS1_5distsIdE4zeroEEEvPT_PKS6_S9_S6_lllll)
        /*0074*/ 	.word	0x00000000


	//----- nvinfo : EIATTR_REGCOUNT
	.align		4
.L_47:
        /*0078*/ 	.byte	0x04, 0x2f
        /*007a*/ 	.short	(.L_49 - .L_48)
	.align		4
.L_48:
        /*007c*/ 	.word	index@(_ZN2at6native55_GLOBAL__N__6c1c77d0_17_DistanceKernel_cu_928626d3_295122cdist_kernel_cuda_implIdNS1_5distsIdE3oneEEEvPT_PKS6_S9_S6_lllll)
        /*0080*/ 	.word	0x00000026


	//----- nvinfo : EIATTR_FRAME_SIZE
	.align		4
.L_49:
        /*0084*/ 	.byte	0x04, 0x11
        /*0086*/ 	.short	(.L_51 - .L_50)
	.align		4
.L_50:
        /*0088*/ 	.word	index@($__internal_72_$__cuda_sm20_div_u64)
        /*008c*/ 	.word	0x00000000


	//----- nvinfo : EIATTR_FRAME_SIZE
	.align		4
.L_51:
        /*0090*/ 	.byte	0x04, 0x11
        /*0092*/ 	.short	(.L_53 - .L_52)
	.align		4
.L_52:
        /*0094*/ 	.word	index@($__internal_71_$__cuda_sm20_div_s64)
        /*0098*/ 	.word	0x00000000


	//----- nvinfo : EIATTR_FRAME_SIZE
	.align		4
.L_53:
        /*009c*/ 	.byte	0x04, 0x11
        /*009e*/ 	.short	(.L_55 - .L_54)
	.align		4
.L_54:
        /*00a0*/ 	.word	index@(_ZN2at6native55_GLOBAL__N__6c1c77d0_17_DistanceKernel_cu_928626d3_295122cdist_kernel_cuda_implIdNS1_5distsIdE3oneEEEvPT_PKS6_S9_S6_lllll)
        /*00a4*/ 	.word	0x00000000


	//----- nvinfo : EIATTR_REGCOUNT
	.align		4
.L_55:
        /*00a8*/ 	.byte	0x04, 0x2f
        /*00aa*/ 	.short	(.L_57 - .L_56)
	.align		4
.L_56:
        /*00ac*/ 	.word	index@(_ZN2at6native55_GLOBAL__N__6c1c77d0_17_DistanceKernel_cu_928626d3_295122cdist_kernel_cuda_implIdNS1_5distsIdE3twoEEEvPT_PKS6_S9_S6_lllll)
        /*00b0*/ 	.word	0x00000026


	//----- nvinfo : EIATTR_FRAME_SIZE
	.align		4
.L_57:
        /*00b4*/ 	.byte	0x04, 0x11
        /*00b6*/ 	.short	(.L_59 - .L_58)
	.align		4
.L_58:
        /*00b8*/ 	.word	index@($__internal_70_$__cuda_sm20_dsqrt_rn_f64_mediumpath_v1)
        /*00bc*/ 	.word	0x00000000


	//----- nvinfo : EIATTR_FRAME_SIZE
	.align		4
.L_59:
        /*00c0*/ 	.byte	0x04, 0x11
        /*00c2*/ 	.short	(.L_61 - .L_60)
	.align		4
.L_60:
        /*00c4*/ 	.word	index@($__internal_69_$__cuda_sm20_div_u64)
        /*00c8*/ 	.word	0x00000000


	//----- nvinfo : EIATTR_FRAME_SIZE
	.align		4
.L_61:
        /*00cc*/ 	.byte	0x04, 0x11
        /*00ce*/ 	.short	(.L_63 - .L_62)
	.align		4
.L_62:
        /*00d0*/ 	.word	index@($__internal_68_$__cuda_sm20_div_s64)
        /*00d4*/ 	.word	0x00000000


	//----- nvinfo : EIATTR_FRAME_SIZE
	.align		4
.L_63:
        /*00d8*/ 	.byte	0x04, 0x11
        /*00da*/ 	.short	(.L_65 - .L_64)
	.align		4
.L_64:
        /*00dc*/ 	.word	index@(_ZN2at6native55_GLOBAL__N__6c1c77d0_17_DistanceKernel_cu_928626d3_295122cdist_kernel_cuda_implIdNS1_5distsIdE3twoEEEvPT_PKS6_S9_S6_lllll)
        /*00e0*/ 	.word	0x00000000


	//----- nvinfo : EIATTR_REGCOUNT
	.align		4
.L_65:
        /*00e4*/ 	.byte	0x04, 0x2f
        /*00e6*/ 	.short	(.L_67 - .L_66)
	.align		4
.L_66:
        /*00e8*/ 	.word	index@(_ZN2at6native55_GLOBAL__N__6c1c77d0_17_DistanceKernel_cu_928626d3_295122cdist_kernel_cuda_implIdNS1_5distsIdE3infEEEvPT_PKS6_S9_S6_lllll)
        /*00ec*/ 	.word	0x00000024


	//----- nvinfo : EIATTR_FRAME_SIZE
	.align		4
.L_67:
        /*00f0*/ 	.byte	0x04, 0x11
        /*00f2*/ 	.short	(.L_69 - .L_68)
	.align		4
.L_68:
        /*00f4*/ 	.word	index@($__internal_67_$__cuda_sm20_div_u64)
        /*00f8*/ 	.word	0x00000000


	//----- nvinfo : EIATTR_FRAME_SIZE
	.align		4
.L_69:
        /*00fc*/ 	.byte	0x04, 0x11
        /*00fe*/ 	.short	(.L_71 - .L_70)
	.align		4
.L_70:
        /*0100*/ 	.word	index@($__internal_66_$__cuda_sm20_div_s64)
        /*0104*/ 	.word	0x00000000


	//----- nvinfo : EIATTR_FRAME_SIZE
	.align		4
.L_71:
        /*0108*/ 	.byte	0x04, 0x11
        /*010a*/ 	.short	(.L_73 - .L_72)
	.align		4
.L_72:
        /*010c*/ 	.word	index@(_ZN2at6native55_GLOBAL__N__6c1c77d0_17_DistanceKernel_cu_928626d3_295122cdist_kernel_cuda_implIdNS1_5distsIdE3infEEEvPT_PKS6_S9_S6_lllll)
        /*0110*/ 	.word	0x00000000


	//----- nvinfo : EIATTR_REGCOUNT
	.align		4
.L_73:
        /*0114*/ 	.byte	0x04, 0x2f
        /*0116*/ 	.short	(.L_75 - .L_74)
	.align		4
.L_74:
        /*0118*/ 	.word	index@(_ZN2at6native55_GLOBAL__N__6c1c77d0_17_DistanceKernel_cu_928626d3_295122cdist_kernel_cuda_implIfNS1_5distsIfE1pEEEvPT_PKS6_S9_S6_lllll)
        /*011c*/ 	.word	0x00000020


	//----- nvinfo : EIATTR_FRAME_SIZE
	.align		4
.L_75:
        /*0120*/ 	.byte	0x04, 0x11
        /*0122*/ 	.short	(.L_77 - .L_76)
	.align		4
.L_76:
        /*0124*/ 	.word	index@($__internal_65_$__cuda_sm20_div_u64)
        /*0128*/ 	.word	0x00000000


	//----- nvinfo : EIATTR_FRAME_SIZE
	.align		4
.L_77:
        /*012c*/ 	.byte	0x04, 0x11
        /*012e*/ 	.short	(.L_79 - .L_78)
	.align		4
.L_78:
        /*0130*/ 	.word	index@($__internal_64_$__cuda_sm20_div_s64)
        /*0134*/ 	.word	0x00000000


	//----- nvinfo : EIATTR_FRAME_SIZE
	.align		4
.L_79:
        /*0138*/ 	.byte	0x04, 0x11
        /*013a*/ 	.short	(.L_81 - .L_80)
	.align		4
.L_80:
        /*013c*/ 	.word	index@(_ZN2at6native55_GLOBAL__N__6c1c77d0_17_DistanceKernel_cu_928626d3_295122cdist_kernel_cuda_implIfNS1_5distsIfE1pEEEvPT_PKS6_S9_S6_lllll)
        /*0140*/ 	.word	0x00000000


	//----- nvinfo : EIATTR_REGCOUNT
	.align		4
.L_81:
        /*0144*/ 	.byte	0x04, 0x2f
        /*0146*/ 	.short	(.L_83 - .L_82)
	.align		4
.L_82:
        /*0148*/ 	.word	index@(_ZN2at6native55_GLOBAL__N__6c1c77d0_17_DistanceKernel_cu_928626d3_295122cdist_kernel_cuda_implIfNS1_5distsIfE4zeroEEEvPT_PKS6_S9_S6_lllll)
        /*014c*/ 	.word	0x00000020


	//----- nvinfo : EIATTR_FRAME_SIZE
	.align		4
.L_83:
        /*0150*/ 	.byte	0x04, 0x11
        /*0152*/ 	.short	(.L_85 - .L_84)
	.align		4
.L_84:
        /*0154*/ 	.word	index@($__internal_63_$__cuda_sm20_div_u64)
        /*0158*/ 	.word	0x00000000


	//----- nvinfo : EIATTR_FRAME_SIZE
	.align		4
.L_85:
        /*015c*/ 	.byte	0x04, 0x11
        /*015e*/ 	.short	(.L_87 - .L_86)
	.align		4
.L_86:
        /*0160*/ 	.word	index@($__internal_62_$__cuda_sm20_div_s64)
        /*0164*/ 	.word	0x00000000


	//----- nvinfo : EIATTR_FRAME_SIZE
	.align		4
.L_87:
        /*0168*/ 	.byte	0x04, 0x11
        /*016a*/ 	.short	(.L_89 - .L_88)
	.align		4
.L_88:
        /*016c*/ 	.word	index@(_ZN2at6native55_GLOBAL__N__6c1c77d0_17_DistanceKernel_cu_928626d3_295122cdist_kernel_cuda_implIfNS1_5distsIfE4zeroEEEvPT_PKS6_S9_S6_lllll)
        /*0170*/ 	.word	0x00000000


	//----- nvinfo : EIATTR_REGCOUNT
	.align		4
.L_89:
        /*0174*/ 	.byte	0x04, 0x2f
        /*0176*/ 	.short	(.L_91 - .L_90)
	.align		4
.L_90:
        /*0178*/ 	.word	index@(_ZN2at6native55_GLOBAL__N__6c1c77d0_17_DistanceKernel_cu_928626d3_295122cdist_kernel_cuda_implIfNS1_5distsIfE3oneEEEvPT_PKS6_S9_S6_lllll)
        /*017c*/ 	.word	0x00000020


	//----- nvinfo : EIATTR_FRAME_SIZE
	.align		4
.L_91:
        /*0180*/ 	.byte	0x04, 0x11
        /*0182*/ 	.short	(.L_93 - .L_92)
	.align		4
.L_92:
        /*0184*/ 	.word	index@($__internal_61_$__cuda_sm20_div_u64)
        /*0188*/ 	.word	0x00000000


	//----- nvinfo : EIATTR_FRAME_SIZE
	.align		4
.L_93:
        /*018c*/ 	.byte	0x04, 0x11
        /*018e*/ 	.short	(.L_95 - .L_94)
	.align		4
.L_94:
        /*0190*/ 	.word	index@($__internal_60_$__cuda_sm20_div_s64)
        /*0194*/ 	.word	0x00000000


	//----- nvinfo : EIATTR_FRAME_SIZE
	.align		4
.L_95:
        /*0198*/ 	.byte	0x04, 0x11
        /*019a*/ 	.short	(.L_97 - .L_96)
	.align		4
.L_96:
        /*019c*/ 	.word	index@(_ZN2at6native55_GLOBAL__N__6c1c77d0_17_DistanceKernel_cu_928626d3_295122cdist_kernel_cuda_implIfNS1_5distsIfE3oneEEEvPT_PKS6_S9_S6_lllll)
        /*01a0*/ 	.word	0x00000000


	//----- nvinfo : EIATTR_REGCOUNT
	.align		4
.L_97:
        /*01a4*/ 	.byte	0x04, 0x2f
        /*01a6*/ 	.short	(.L_99 - .L_98)
	.align		4
.L_98:
        /*01a8*/ 	.word	index@(_ZN2at6native55_GLOBAL__N__6c1c77d0_17_DistanceKernel_cu_928626d3_295122cdist_kernel_cuda_implIfNS1_5distsIfE3twoEEEvPT_PKS6_S9_S6_lllll)
        /*01ac*/ 	.word	0x00000020


	//----- nvinfo : EIATTR_FRAME_SIZE
	.align		4
.L_99:
        /*01b0*/ 	.byte	0x04, 0x11
        /*01b2*/ 	.short	(.L_101 - .L_100)
	.align		4
.L_100:
        /*01b4*/ 	.word	index@($__internal_59_$__cuda_sm20_div_u64)
        /*01b8*/ 	.word	0x00000000


	//----- nvinfo : EIATTR_FRAME_SIZE
	.align		4
.L_101:
        /*01bc*/ 	.byte	0x04, 0x11
        /*01be*/ 	.short	(.L_103 - .L_102)
	.align		4
.L_102:
        /*01c0*/ 	.word	index@($__internal_58_$__cuda_sm20_div_s64)
        /*01c4*/ 	.word	0x00000000


	//----- nvinfo : EIATTR_FRAME_SIZE
	.align		4
.L_103:
        /*01c8*/ 	.byte	0x04, 0x11
        /*01ca*/ 	.short	(.L_105 - .L_104)
	.align		4
.L_104:
        /*01cc*/ 	.word	index@(_ZN2at6native55_GLOBAL__N__6c1c77d0_17_DistanceKernel_cu_928626d3_295122cdist_kernel_cuda_implIfNS1_5distsIfE3twoEEEvPT_PKS6_S9_S6_lllll)
        /*01d0*/ 	.word	0x00000000


	//----- nvinfo : EIATTR_REGCOUNT
	.align		4
.L_105:
        /*01d4*/ 	.byte	0x04, 0x2f
        /*01d6*/ 	.short	(.L_107 - .L_106)
	.align		4
.L_106:
        /*01d8*/ 	.word	index@(_ZN2at6native55_GLOBAL__N__6c1c77d0_17_DistanceKernel_cu_928626d3_295122cdist_kernel_cuda_implIfNS1_5distsIfE3infEEEvPT_PKS6_S9_S6_lllll)
        /*01dc*/ 	.word	0x00000020


	//----- nvinfo : EIATTR_FRAME_SIZE
	.align		4
.L_107:
        /*01e0*/ 	.byte	0x04, 0x11
        /*01e2*/ 	.short	(.L_109 - .L_108)
	.align		4
.L_108:
        /*01e4*/ 	.word	index@($__internal_57_$__cuda_sm20_div_u64)
        /*01e8*/ 	.word	0x00000000


	//----- nvinfo : EIATTR_FRAME_SIZE
	.align		4
.L_109:
        /*01ec*/ 	.byte	0x04, 0x11
        /*01ee*/ 	.short	(.L_111 - .L_110)
	.align		4
.L_110:
        /*01f0*/ 	.word	index@($__internal_56_$__cuda_sm20_div_s64)
        /*01f4*/ 	.word	0x00000000


	//----- nvinfo : EIATTR_FRAME_SIZE
	.align		4
.L_111:
        /*01f8*/ 	.byte	0x04, 0x11
        /*01fa*/ 	.short	(.L_113 - .L_112)
	.align		4
.L_112:
        /*01fc*/ 	.word	index@(_ZN2at6native55_GLOBAL__N__6c1c77d0_17_DistanceKernel_cu_928626d3_295122cdist_kernel_cuda_implIfNS1_5distsIfE3infEEEvPT_PKS6_S9_S6_lllll)
        /*0200*/ 	.word	0x00000000


	//----- nvinfo : EIATTR_REGCOUNT
	.align		4
.L_113:
        /*0204*/ 	.byte	0x04, 0x2f
        /*0206*/ 	.short	(.L_115 - .L_114)
	.align		4
.L_114:
        /*0208*/ 	.word	index@(_ZN2at6native55_GLOBAL__N__6c1c77d0_17_DistanceKernel_cu_928626d3_295122pdist_kernel_cuda_implIdNS1_5distsIdE1pEEEvPT_PKS6_llS6_dd)
        /*020c*/ 	.word	0x00000030


	//----- nvinfo : EIATTR_FRAME_SIZE
	.align		4
.L_115:
        /*0210*/ 	.byte	0x04, 0x11
        /*0212*/ 	.short	(.L_117 - .L_116)
	.align		4
.L_116:
        /*0214*/ 	.word	index@($_ZN2at6native55_GLOBAL__N__6c1c77d0_17_DistanceKernel_cu_928626d3_295122pdist_kernel_cuda_implIdNS1_5distsIdE1pEEEvPT_PKS6_llS6_dd$__internal_accurate_pow)
        /*0218*/ 	.word	0x00000000


	//----- nvinfo : EIATTR_FRAME_SIZE
	.align		4
.L_117:
        /*021c*/ 	.byte	0x04, 0x11
        /*021e*/ 	.short	(.L_119 - .L_118)
	.align		4
.L_118:
        /*0220*/ 	.word	index@($__internal_55_$__cuda_sm20_dsqrt_rn_f64_mediumpath_v1)
        /*0224*/ 	.word	0x00000000


	//----- nvinfo : EIATTR_FRAME_SIZE
	.align		4
.L_119:
        /*0228*/ 	.byte	0x04, 0x11
        /*022a*/ 	.short	(.L_121 - .L_120)
	.align		4
.L_120:
        /*022c*/ 	.word	index@($__internal_54_$__cuda_sm20_div_u64)
        /*0230*/ 	.word	0x00000000


	//----- nvinfo : EIATTR_FRAME_SIZE
	.align		4
.L_121:
        /*0234*/ 	.byte	0x04, 0x11
        /*0236*/ 	.short	(.L_123 - .L_122)
	.align		4
.L_122:
        /*0238*/ 	.word	index@($__internal_53_$__cuda_sm20_dblrcp_rn_slowpath_v3)
        /*023c*/ 	.word	0x00000000


	//----- nvinfo : EIATTR_FRAME_SIZE
	.align		4
.L_123:
        /*0240*/ 	.byte	0x04, 0x11
        /*0242*/ 	.short	(.L_125 - .L_124)
	.align		4
.L_124:
        /*0244*/ 	.word	index@(_ZN2at6native55_GLOBAL__N__6c1c77d0_17_DistanceKernel_cu_928626d3_295122pdist_kernel_cuda_implIdNS1_5distsIdE1pEEEvPT_PKS6_llS6_dd)
        /*0248*/ 	.word	0x00000000


	//----- nvinfo : EIATTR_REGCOUNT
	.align		4
.L_125:
        /*024c*/ 	.byte	0x04, 0x2f
        /*024e*/ 	.short	(.L_127 - .L_126)
	.align		4
.L_126:
        /*0250*/ 	.word	index@(_ZN2at6native55_GLOBAL__N__6c1c77d0_17_DistanceKernel_cu_928626d3_295122pdist_kernel_cuda_implIdNS1_5distsIdE4zeroEEEvPT_PKS6_llS6_dd)
        /*0254*/ 	.word	0x00000020


	//----- nvinfo : EIATTR_FRAME_SIZE
	.align		4
.L_127:
        /*0258*/ 	.byte	0x04, 0x11
        /*025a*/ 	.short	(.L_129 - .L_128)
	.align		4
.L_128:
        /*025c*/ 	.word	index@($__internal_52_$__cuda_sm20_dsqrt_rn_f64_mediumpath_v1)
        /*0260*/ 	.word	0x00000000


	//----- nvinfo : EIATTR_FRAME_SIZE
	.align		4
.L_129:
        /*0264*/ 	.byte	0x04, 0x11
        /*0266*/ 	.short	(.L_131 - .L_130)
	.align		4
.L_130:
        /*0268*/ 	.word	index@($__internal_51_$__cuda_sm20_div_u64)
        /*026c*/ 	.word	0x00000000


	//----- nvinfo : EIATTR_FRAME_SIZE
	.align		4
.L_131:
        /*0270*/ 	.byte	0x04, 0x11
        /*0272*/ 	.short	(.L_133 - .L_132)
	.align		4
.L_132:
        /*0274*/ 	.word	index@(_ZN2at6native55_GLOBAL__N__6c1c77d0_17_DistanceKernel_cu_928626d3_295122pdist_kernel_cuda_implIdNS1_5distsIdE4zeroEEEvPT_PKS6_llS6_dd)
        /*0278*/ 	.word	0x00000000


	//----- nvinfo : EIATTR_REGCOUNT
	.align		4
.L_133:
        /*027c*/ 	.byte	0x04, 0x2f
        /*027e*/ 	.short	(.L_135 - .L_134)
	.align		4
.L_134:
        /*0280*/ 	.word	index@(_ZN2at6native55_GLOBAL__N__6c1c77d0_17_DistanceKernel_cu_928626d3_295122pdist_kernel_cuda_implIdNS1_5distsIdE3oneEEEvPT_PKS6_llS6_dd)
        /*0284*/ 	.word	0x00000020


	//----- nvinfo : EIATTR_FRAME_SIZE
	.align		4
.L_135:
        /*0288*/ 	.byte	0x04, 0x11
        /*028a*/ 	.short	(.L_137 - .L_136)
	.align		4
.L_136:
        /*028c*/ 	.word	index@($__internal_50_$__cuda_sm20_dsqrt_rn_f64_mediumpath_v1)
        /*0290*/ 	.word	0x00000000


	//----- nvinfo : EIATTR_FRAME_SIZE
	.align		4
.L_137:
        /*0294*/ 	.byte	0x04, 0x11
        /*0296*/ 	.short	(.L_139 - .L_138)
	.align		4
.L_138:
        /*0298*/ 	.word	index@($__internal_49_$__cuda_sm20_div_u64)
        /*029c*/ 	.word	0x00000000


	//----- nvinfo : EIATTR_FRAME_SIZE
	.align		4
.L_139:
        /*02a0*/ 	.byte	0x04, 0x11
        /*02a2*/ 	.short	(.L_141 - .L_140)
	.align		4
.L_140:
        /*02a4*/ 	.word	index@(_ZN2at6native55_GLOBAL__N__6c1c77d0_17_DistanceKernel_cu_928626d3_295122pdist_kernel_cuda_implIdNS1_5distsIdE3oneEEEvPT_PKS6_llS6_dd)
        /*02a8*/ 	.word	0x00000000


	//----- nvinfo : EIATTR_REGCOUNT
	.align		4
.L_141:
        /*02ac*/ 	.byte	0x04, 0x2f
        /*02ae*/ 	.short	(.L_143 - .L_142)
	.align		4
.L_142:
        /*02b0*/ 	.word	index@(_ZN2at6native55_GLOBAL__N__6c1c77d0_17_DistanceKernel_cu_928626d3_295122pdist_kernel_cuda_implIdNS1_5distsIdE3twoEEEvPT_PKS6_llS6_dd)
        /*02b4*/ 	.word	0x00000020


	//----- nvinfo : EIATTR_FRAME_SIZE
	.align		4
.L_143:
        /*02b8*/ 	.byte	0x04, 0x11
        /*02ba*/ 	.short	(.L_145 - .L_144)
	.align		4
.L_144:
        /*02bc*/ 	.word	index@($__internal_48_$__cuda_sm20_dsqrt_rn_f64_mediumpath_v1)
        /*02c0*/ 	.word	0x00000000


	//----- nvinfo : EIATTR_FRAME_SIZE
	.align		4
.L_145:
        /*02c4*/ 	.byte	0x04, 0x11
        /*02c6*/ 	.short	(.L_147 - .L_146)
	.align		4
.L_146:
        /*02c8*/ 	.word	index@($__internal_47_$__cuda_sm20_div_u64)
        /*02cc*/ 	.word	0x00000000


	//----- nvinfo : EIATTR_FRAME_SIZE
	.align		4
.L_147:
        /*02d0*/ 	.byte	0x04, 0x11
        /*02d2*/ 	.short	(.L_149 - .L_148)
	.align		4
.L_148:
        /*02d4*/ 	.word	index@(_ZN2at6native55_GLOBAL__N__6c1c77d0_17_DistanceKernel_cu_928626d3_295122pdist_kernel_cuda_implIdNS1_5distsIdE3twoEEEvPT_PKS6_llS6_dd)
        /*02d8*/ 	.word	0x00000000


	//----- nvinfo : EIATTR_REGCOUNT
	.align		4
.L_149:
        /*02dc*/ 	.byte	0x04, 0x2f
        /*02de*/ 	.short	(.L_151 - .L_150)
	.align		4
.L_150:
        /*02e0*/ 	.word	index@(_ZN2at6native55_GLOBAL__N__6c1c77d0_17_DistanceKernel_cu_928626d3_295122pdist_kernel_cuda_implIdNS1_5distsIdE3infEEEvPT_PKS6_llS6_dd)
        /*02e4*/ 	.word	0x00000020


	//----- nvinfo : EIATTR_FRAME_SIZE
	.align		4
.L_151:
        /*02e8*/ 	.byte	0x04, 0x11
        /*02ea*/ 	.short	(.L_153 - .L_152)
	.align		4
.L_152:
        /*02ec*/ 	.word	index@($__internal_46_$__cuda_sm20_dsqrt_rn_f64_mediumpath_v1)
        /*02f0*/ 	.word	0x00000000


	//----- nvinfo : EIATTR_FRAME_SIZE
	.align		4
.L_153:
        /*02f4*/ 	.byte	0x04, 0x11
        /*02f6*/ 	.short	(.L_155 - .L_154)
	.align		4
.L_154:
        /*02f8*/ 	.word	index@($__internal_45_$__cuda_sm20_div_u64)
        /*02fc*/ 	.word	0x00000000


	//----- nvinfo : EIATTR_FRAME_SIZE
	.align		4
.L_155:
        /*0300*/ 	.byte	0x04, 0x11
        /*0302*/ 	.short	(.L_157 - .L_156)
	.align		4
.L_156:
        /*0304*/ 	.word	index@(_ZN2at6native55_GLOBAL__N__6c1c77d0_17_DistanceKernel_cu_928626d3_295122pdist_kernel_cuda_implIdNS1_5distsIdE3infEEEvPT_PKS6_llS6_dd)
        /*0308*/ 	.word	0x00000000


	//----- nvinfo : EIATTR_REGCOUNT
	.align		4
.L_157:
        /*030c*/ 	.byte	0x04, 0x2f
        /*030e*/ 	.short	(.L_159 - .L_158)
	.align		4
.L_158:
        /*0310*/ 	.word	index@(_ZN2at6native55_GLOBAL__N__6c1c77d0_17_DistanceKernel_cu_928626d3_295122pdist_kernel_cuda_implIfNS1_5distsIfE1pEEEvPT_PKS6_llS6_dd)
        /*0314*/ 	.word	0x00000020


	//----- nvinfo : EIATTR_FRAME_SIZE
	.align		4
.L_159:
        /*0318*/ 	.byte	0x04, 0x11
        /*031a*/ 	.short	(.L_161 - .L_160)
	.align		4
.L_160:
        /*031c*/ 	.word	index@($__internal_44_$__cuda_sm20_dsqrt_rn_f64_mediumpath_v1)
        /*0320*/ 	.word	0x00000000


	//----- nvinfo : EIATTR_FRAME_SIZE
	.align		4
.L_161:
        /*0324*/ 	.byte	0x04, 0x11
        /*0326*/ 	.short	(.L_163 - .L_162)
	.align		4
.L_162:
        /*0328*/ 	.word	index@($__internal_43_$__cuda_sm20_div_u64)
        /*032c*/ 	.word	0x00000000


	//----- nvinfo : EIATTR_FRAME_SIZE
	.align		4
.L_163:
        /*0330*/ 	.byte	0x04, 0x11
        /*0332*/ 	.short	(.L_165 - .L_164)
	.align		4
.L_164:
        /*0334*/ 	.word	index@(_ZN2at6native55_GLOBAL__N__6c1c77d0_17_DistanceKernel_cu_928626d3_295122pdist_kernel_cuda_implIfNS1_5distsIfE1pEEEvPT_PKS6_llS6_dd)
        /*0338*/ 	.word	0x00000000


	//----- nvinfo : EIATTR_REGCOUNT
	.align		4
.L_165:
        /*033c*/ 	.byte	0x04, 0x2f
        /*033e*/ 	.short	(.L_167 - .L_166)
	.align		4
.L_166:
        /*0340*/ 	.word	index@(_ZN2at6native55_GLOBAL__N__6c1c77d0_17_DistanceKernel_cu_928626d3_295122pdist_kernel_cuda_implIfNS1_5distsIfE4zeroEEEvPT_PKS6_llS6_dd)
        /*0344*/ 	.word	0x00000020


	//----- nvinfo : EIATTR_FRAME_SIZE
	.align		4
.L_167:
        /*0348*/ 	.byte	0x04, 0x11
        /*034a*/ 	.short	(.L_169 - .L_168)
	.align		4
.L_168:
        /*034c*/ 	.word	index@($__internal_42_$__cuda_sm20_dsqrt_rn_f64_mediumpath_v1)
        /*0350*/ 	.word	0x00000000


	//----- nvinfo : EIATTR_FRAME_SIZE
	.align		4
.L_169:
        /*0354*/ 	.byte	0x04, 0x11
        /*0356*/ 	.short	(.L_171 - .L_170)
	.align		4
.L_170:
        /*0358*/ 	.word	index@($__internal_41_$__cuda_sm20_div_u64)
        /*035c*/ 	.word	0x00000000


	//----- nvinfo : EIATTR_FRAME_SIZE
	.align		4
.L_171:
        /*0360*/ 	.byte	0x04, 0x11
        /*0362*/ 	.short	(.L_173 - .L_172)
	.align		4
.L_172:
        /*0364*/ 	.word	index@(_ZN2at6native55_GLOBAL__N__6c1c77d0_17_DistanceKernel_cu_928626d3_295122pdist_kernel_cuda_implIfNS1_5distsIfE4zeroEEEvPT_PKS6_llS6_dd)
        /*0368*/ 	.word	0x00000000


	//----- nvinfo : EIATTR_REGCOUNT
	.align		4
.L_173:
        /*036c*/ 	.byte	0x04, 0x2f
        /*036e*/ 	.short	(.L_175 - .L_174)
	.align		4
.L_174:
        /*0370*/ 	.word	index@(_ZN2at6native55_GLOBAL__N__6c1c77d0_17_DistanceKernel_cu_928626d3_295122pdist_kernel_cuda_implIfNS1_5distsIfE3oneEEEvPT_PKS6_llS6_dd)
        /*0374*/ 	.word	0x00000020


	//----- nvinfo : EIATTR_FRAME_SIZE
	.align		4
.L_175:
        /*0378*/ 	.byte	0x04, 0x11
        /*037a*/ 	.short	(.L_177 - .L_176)
	.align		4
.L_176:
        /*037c*/ 	.word	index@($__internal_40_$__cuda_sm20_dsqrt_rn_f64_mediumpath_v1)
        /*0380*/ 	.word	0x00000000


	//----- nvinfo : EIATTR_FRAME_SIZE
	.align		4
.L_177:
        /*0384*/ 	.byte	0x04, 0x11
        /*0386*/ 	.short	(.L_179 - .L_178)
	.align		4
.L_178:
        /*0388*/ 	.word	index@($__internal_39_$__cuda_sm20_div_u64)
        /*038c*/ 	.word	0x00000000


	//----- nvinfo : EIATTR_FRAME_SIZE
	.align		4
.L_179:
        /*0390*/ 	.byte	0x04, 0x11
        /*0392*/ 	.short	(.L_181 - .L_180)
	.align		4
.L_180:
        /*0394*/ 	.word	index@(_ZN2at6native55_GLOBAL__N__6c1c77d0_17_DistanceKernel_cu_928626d3_295122pdist_kernel_cuda_implIfNS1_5distsIfE3oneEEEvPT_PKS6_llS6_dd)
        /*0398*/ 	.word	0x00000000


	//----- nvinfo : EIATTR_REGCOUNT
	.align		4
.L_181:
        /*039c*/ 	.byte	0x04, 0x2f
        /*039e*/ 	.short	(.L_183 - .L_182)
	.align		4
.L_182:
        /*03a0*/ 	.word	index@(_ZN2at6native55_GLOBAL__N__6c1c77d0_17_DistanceKernel_cu_928626d3_295122pdist_kernel_cuda_implIfNS1_5distsIfE3twoEEEvPT_PKS6_llS6_dd)
        /*03a4*/ 	.word	0x00000020


	//----- nvinfo : EIATTR_FRAME_SIZE
	.align		4
.L_183:
        /*03a8*/ 	.byte	0x04, 0x11
        /*03aa*/ 	.short	(.L_185 - .L_184)
	.align		4
.L_184:
        /*03ac*/ 	.word	index@($__internal_38_$__cuda_sm20_dsqrt_rn_f64_mediumpath_v1)
        /*03b0*/ 	.word	0x00000000


	//----- nvinfo : EIATTR_FRAME_SIZE
	.align		4
.L_185:
        /*03b4*/ 	.byte	0x04, 0x11
        /*03b6*/ 	.short	(.L_187 - .L_186)
	.align		4
.L_186:
        /*03b8*/ 	.word	index@($__internal_37_$__cuda_sm20_div_u64)
        /*03bc*/ 	.word	0x00000000


	//----- nvinfo : EIATTR_FRAME_SIZE
	.align		4
.L_187:
        /*03c0*/ 	.byte	0x04, 0x11
        /*03c2*/ 	.short	(.L_189 - .L_188)
	.align		4
.L_188:
        /*03c4*/ 	.word	index@(_ZN2at6native55_GLOBAL__N__6c1c77d0_17_DistanceKernel_cu_928626d3_295122pdist_kernel_cuda_implIfNS1_5distsIfE3twoEEEvPT_PKS6_llS6_dd)
        /*03c8*/ 	.word	0x00000000


	//----- nvinfo : EIATTR_REGCOUNT
	.align		4
.L_189:
        /*03cc*/ 	.byte	0x04, 0x2f
        /*03ce*/ 	.short	(.L_191 - .L_190)
	.align		4
.L_190:
        /*03d0*/ 	.word	index@(_ZN2at6native55_GLOBAL__N__6c1c77d0_17_DistanceKernel_cu_928626d3_295122pdist_kernel_cuda_implIfNS1_5distsIfE3infEEEvPT_PKS6_llS6_dd)
        /*03d4*/ 	.word	0x00000020


	//----- nvinfo : EIATTR_FRAME_SIZE
	.align		4
.L_191:
        /*03d8*/ 	.byte	0x04, 0x11
        /*03da*/ 	.short	(.L_193 - .L_192)
	.align		4
.L_192:
        /*03dc*/ 	.word	index@($__internal_36_$__cuda_sm20_dsqrt_rn_f64_mediumpath_v1)
        /*03e0*/ 	.word	0x00000000


	//----- nvinfo : EIATTR_FRAME_SIZE
	.align		4
.L_193:
        /*03e4*/ 	.byte	0x04, 0x11
        /*03e6*/ 	.short	(.L_195 - .L_194)
	.align		4
.L_194:
        /*03e8*/ 	.word	index@($__internal_35_$__cuda_sm20_div_u64)
        /*03ec*/ 	.word	0x00000000


	//----- nvinfo : EIATTR_FRAME_SIZE
	.align		4
.L_195:
        /*03f0*/ 	.byte	0x04, 0x11
        /*03f2*/ 	.short	(.L_197 - .L_196)
	.align		4
.L_196:
        /*03f4*/ 	.word	index@(_ZN2at6native55_GLOBAL__N__6c1c77d0_17_DistanceKernel_cu_928626d3_295122pdist_kernel_cuda_implIfNS1_5distsIfE3infEEEvPT_PKS6_llS6_dd)
        /*03f8*/ 	.word	0x00000000


	//----- nvinfo : EIATTR_REGCOUNT
	.align		4
.L_197:
        /*03fc*/ 	.byte	0x04, 0x2f
        /*03fe*/ 	.short	(.L_199 - .L_198)
	.align		4
.L_198:
        /*0400*/ 	.word	index@(_ZN2at6native55_GLOBAL__N__6c1c77d0_17_DistanceKernel_cu_928626d3_295131pdist_backward_kernel_cuda_implIdNS1_5distsIdE1pEEEvPT_PKS6_S9_S9_llllS6_dd)
        /*0404*/ 	.word	0x0000003e


	//----- nvinfo : EIATTR_FRAME_SIZE
	.align		4
.L_199:
        /*0408*/ 	.byte	0x04, 0x11
        /*040a*/ 	.short	(.L_201 - .L_200)
	.align		4
.L_200:
        /*040c*/ 	.word	index@($_ZN2at6native55_GLOBAL__N__6c1c77d0_17_DistanceKernel_cu_928626d3_295131pdist_backward_kernel_cuda_implIdNS1_5distsIdE1pEEEvPT_PKS6_S9_S9_llllS6_dd$__internal_accurate_pow)
        /*0410*/ 	.word	0x00000000


	//----- nvinfo : EIATTR_FRAME_SIZE
	.align		4
.L_201:
        /*0414*/ 	.byte	0x04, 0x11
        /*0416*/ 	.short	(.L_203 - .L_202)
	.align		4
.L_202:
        /*0418*/ 	.word	index@($__internal_34_$__cuda_sm20_dsqrt_rn_f64_mediumpath_v1)
        /*041c*/ 	.word	0x00000000


	//----- nvinfo : EIATTR_FRAME_SIZE
	.align		4
.L_203:
        /*0420*/ 	.byte	0x04, 0x11
        /*0422*/ 	.short	(.L_205 - .L_204)
	.align		4
.L_204:
        /*0424*/ 	.word	index@($__internal_33_$__cuda_sm20_div_u64)
        /*0428*/ 	.word	0x00000000


	//----- nvinfo : EIATTR_FRAME_SIZE
	.align		4
.L_205:
        /*042c*/ 	.byte	0x04, 0x11
        /*042e*/ 	.short	(.L_207 - .L_206)
	.align		4
.L_206:
        /*0430*/ 	.word	index@($__internal_32_$__cuda_sm20_div_rn_f64_full)
        /*0434*/ 	.word	0x00000000


	//----- nvinfo : EIATTR_FRAME_SIZE
	.align		4
.L_207:
        /*0438*/ 	.byte	0x04, 0x11
        /*043a*/ 	.short	(.L_209 - .L_208)
	.align		4
.L_208:
        /*043c*/ 	.word	index@(_ZN2at6native55_GLOBAL__N__6c1c77d0_17_DistanceKernel_cu_928626d3_295131pdist_backward_kernel_cuda_implIdNS1_5distsIdE1pEEEvPT_PKS6_S9_S9_llllS6_dd)
        /*0440*/ 	.word	0x00000000


	//----- nvinfo : EIATTR_REGCOUNT
	.align		4
.L_209:
        /*0444*/ 	.byte	0x04, 0x2f
        /*0446*/ 	.short	(.L_211 - .L_210)
	.align		4
.L_210:
        /*0448*/ 	.word	index@(_ZN2at6native55_GLOBAL__N__6c1c77d0_17_DistanceKernel_cu_928626d3_295131pdist_backward_kernel_cuda_implIdNS1_5distsIdE3oneEEEvPT_PKS6_S9_S9_llllS6_dd)
        /*044c*/ 	.word	0x00000028


	//----- nvinfo : EIATTR_FRAME_SIZE
	.align		4
.L_211:
        /*0450*/ 	.byte	0x04, 0x11
        /*0452*/ 	.short	(.L_213 - .L_212)
	.align		4
.L_212:
        /*0454*/ 	.word	index@($__internal_31_$__cuda_sm20_dsqrt_rn_f64_mediumpath_v1)
        /*0458*/ 	.word	0x00000000


	//----- nvinfo : EIATTR_FRAME_SIZE
	.align		4
.L_213:
        /*045c*/ 	.byte	0x04, 0x11
        /*045e*/ 	.short	(.L_215 - .L_214)
	.align		4
.L_214:
        /*0460*/ 	.word	index@($__internal_30_$__cuda_sm20_div_u64)
        /*0464*/ 	.word	0x00000000


	//----- nvinfo : EIATTR_FRAME_SIZE
	.align		4
.L_215:
        /*0468*/ 	.byte	0x04, 0x11
        /*046a*/ 	.short	(.L_217 - .L_216)
	.align		4
.L_216:
        /*046c*/ 	.word	index@(_ZN2at6native55_GLOBAL__N__6c1c77d0_17_DistanceKernel_cu_928626d3_295131pdist_backward_kernel_cuda_implIdNS1_5distsIdE3oneEEEvPT_PKS6_S9_S9_llllS6_dd)
        /*0470*/ 	.word	0x00000000


	//----- nvinfo : EIATTR_REGCOUNT
	.align		4
.L_217:
        /*0474*/ 	.byte	0x04, 0x2f
        /*0476*/ 	.short	(.L_219 - .L_218)
	.align		4
.L_218:
        /*0478*/ 	.word	index@(_ZN2at6native55_GLOBAL__N__6c1c77d0_17_DistanceKernel_cu_928626d3_295131pdist_backward_kernel_cuda_implIdNS1_5distsIdE6lt_twoEEEvPT_PKS6_S9_S9_llllS6_dd)
        /*047c*/ 	.word	0x00000035


	//----- nvinfo : EIATTR_FRAME_SIZE
	.align		4
.L_219:
        /*0480*/ 	.byte	0x04, 0x11
        /*0482*/ 	.short	(.L_221 - .L_220)
	.align		4
.L_220:
        /*0484*/ 	.word	index@($_ZN2at6native55_GLOBAL__N__6c1c77d0_17_DistanceKernel_cu_928626d3_295131pdist_backward_kernel_cuda_implIdNS1_5distsIdE6lt_twoEEEvPT_PKS6_S9_S9_llllS6_dd$__internal_accurate_pow)
        /*0488*/ 	.word	0x00000000


	//----- nvinfo : EIATTR_FRAME_SIZE
	.align		4
.L_221:
        /*048c*/ 	.byte	0x04, 0x11
        /*048e*/ 	.short	(.L_223 - .L_222)
	.align		4
.L_222:
        /*0490*/ 	.word	index@($__internal_29_$__cuda_sm20_dsqrt_rn_f64_mediumpath_v1)
        /*0494*/ 	.word	0x00000000


	//----- nvinfo : EIATTR_FRAME_SIZE
	.align		4
.L_223:
        /*0498*/ 	.byte	0x04, 0x11
        /*049a*/ 	.short	(.L_225 - .L_224)
	.align		4
.L_224:
        /*049c*/ 	.word	index@($__internal_28_$__cuda_sm20_div_rn_f64_full)
        /*04a0*/ 	.word	0x00000000


	//----- nvinfo : EIATTR_FRAME_SIZE
	.align		4
.L_225:
        /*04a4*/ 	.byte	0x04, 0x11
        /*04a6*/ 	.short	(.L_227 - .L_226)
	.align		4
.L_226:
        /*04a8*/ 	.word	index@(_ZN2at6native55_GLOBAL__N__6c1c77d0_17_DistanceKernel_cu_928626d3_295131pdist_backward_kernel_cuda_implIdNS1_5distsIdE6lt_twoEEEvPT_PKS6_S9_S9_llllS6_dd)
        /*04ac*/ 	.word	0x00000000


	//----- nvinfo : EIATTR_REGCOUNT
	.align		4
.L_227:
        /*04b0*/ 	.byte	0x04, 0x2f
        /*04b2*/ 	.short	(.L_229 - .L_228)
	.align		4
.L_228:
        /*04b4*/ 	.word	index@(_ZN2at6native55_GLOBAL__N__6c1c77d0_17_DistanceKernel_cu_928626d3_295131pdist_backward_kernel_cuda_implIdNS1_5distsIdE3twoEEEvPT_PKS6_S9_S9_llllS6_dd)
        /*04b8*/ 	.word	0x00000030


	//----- nvinfo : EIATTR_FRAME_SIZE
	.align		4
.L_229:
        /*04bc*/ 	.byte	0x04, 0x11
        /*04be*/ 	.short	(.L_231 - .L_230)
	.align		4
.L_230:
        /*04c0*/ 	.word	index@($__internal_27_$__cuda_sm20_dsqrt_rn_f64_mediumpath_v1)
        /*04c4*/ 	.word	0x00000000


	//----- nvinfo : EIATTR_FRAME_SIZE
	.align		4
.L_231:
        /*04c8*/ 	.byte	0x04, 0x11
        /*04ca*/ 	.short	(.L_233 - .L_232)
	.align		4
.L_232:
        /*04cc*/ 	.word	index@($__internal_26_$__cuda_sm20_div_u64)
        /*04d0*/ 	.word	0x00000000


	//----- nvinfo : EIATTR_FRAME_SIZE
	.align		4
.L_233:
        /*04d4*/ 	.byte	0x04, 0x11
        /*04d6*/ 	.short	(.L_235 - .L_234)
	.align		4
.L_234:
        /*04d8*/ 	.word	index@($__internal_25_$__cuda_sm20_div_rn_f64_full)
        /*04dc*/ 	.word	0x00000000


	//----- nvinfo : EIATTR_FRAME_SIZE
	.align		4
.L_235:
        /*04e0*/ 	.byte	0x04, 0x11
        /*04e2*/ 	.short	(.L_237 - .L_236)
	.align		4
.L_236:
        /*04e4*/ 	.word	index@(_ZN2at6native55_GLOBAL__N__6c1c77d0_17_DistanceKernel_cu_928626d3_295131pdist_backward_kernel_cuda_implIdNS1_5distsIdE3twoEEEvPT_PKS6_S9_S9_llllS6_dd)
        /*04e8*/ 	.word	0x00000000


	//----- nvinfo : EIATTR_REGCOUNT
	.align		4
.L_237:
        /*04ec*/ 	.byte	0x04, 0x2f
        /*04ee*/ 	.short	(.L_239 - .L_238)
	.align		4
.L_238:
        /*04f0*/ 	.word	index@(_ZN2at6native55_GLOBAL__N__6c1c77d0_17_DistanceKernel_cu_928626d3_295131pdist_backward_kernel_cuda_implIdNS1_5distsIdE3infEEEvPT_PKS6_S9_S9_llllS6_dd)
        /*04f4*/ 	.word	0x00000027


	//----- nvinfo : EIATTR_FRAME_SIZE
	.align		4
.L_239:
        /*04f8*/ 	.byte	0x04, 0x11
        /*04fa*/ 	.short	(.L_241 - .L_240)
	.align		4
.L_240:
        /*04fc*/ 	.word	index@($__internal_24_$__cuda_sm20_dsqrt_rn_f64_mediumpath_v1)
        /*0500*/ 	.word	0x00000000


	//----- nvinfo : EIATTR_FRAME_SIZE
	.align		4
.L_241:
        /*0504*/ 	.byte	0x04, 0x11
        /*0506*/ 	.short	(.L_243 - .L_242)
	.align		4
.L_242:
        /*0508*/ 	.word	index@($__internal_23_$__cuda_sm20_div_u64)
        /*050c*/ 	.word	0x00000000


	//----- nvinfo : EIATTR_FRAME_SIZE
	.align		4
.L_243:
        /*0510*/ 	.byte	0x04, 0x11
        /*0512*/ 	.short	(.L_245 - .L_244)
	.align		4
.L_244:
        /*0514*/ 	.word	index@(_ZN2at6native55_GLOBAL__N__6c1c77d0_17_DistanceKernel_cu_928626d3_295131pdist_backward_kernel_cuda_implIdNS1_5distsIdE3infEEEvPT_PKS6_S9_S9_llllS6_dd)
        /*0518*/ 	.word	0x00000000


	//----- nvinfo : EIATTR_REGCOUNT
	.align		4
.L_245:
        /*051c*/ 	.byte	0x04, 0x2f
        /*051e*/ 	.short	(.L_247 - .L_246)
	.align		4
.L_246:
        /*0520*/ 	.word	index@(_ZN2at6native55_GLOBAL__N__6c1c77d0_17_DistanceKernel_cu_928626d3_295131pdist_backward_kernel_cuda_implIfNS1_5distsIfE1pEEEvPT_PKS6_S9_S9_llllS6_dd)
        /*0524*/ 	.word	0x00000026


	//----- nvinfo : EIATTR_FRAME_SIZE
	.align		4
.L_247:
        /*0528*/ 	.byte	0x04, 0x11
        /*052a*/ 	.short	(.L_249 - .L_248)
	.align		4
.L_248:
        /*052c*/ 	.word	index@($__internal_22_$__cuda_sm20_dsqrt_rn_f64_mediumpath_v1)
        /*0530*/ 	.word	0x00000000


	//----- nvinfo : EIATTR_FRAME_SIZE
	.align		4
.L_249:
        /*0534*/ 	.byte	0x04, 0x11
        /*0536*/ 	.short	(.L_251 - .L_250)
	.align		4
.L_250:
        /*0538*/ 	.word	index@($__internal_21_$__cuda_sm20_div_u64)
        /*053c*/ 	.word	0x00000000


	//----- nvinfo : EIATTR_FRAME_SIZE
	.align		4
.L_251:
        /*0540*/ 	.byte	0x04, 0x11
        /*0542*/ 	.short	(.L_253 - .L_252)
	.align		4
.L_252:
        /*0544*/ 	.word	index@(_ZN2at6native55_GLOBAL__N__6c1c77d0_17_DistanceKernel_cu_928626d3_295131pdist_backward_kernel_cuda_implIfNS1_5distsIfE1pEEEvPT_PKS6_S9_S9_llllS6_dd)
        /*0548*/ 	.word	0x00000000


	//----- nvinfo : EIATTR_REGCOUNT
	.align		4
.L_253:
        /*054c*/ 	.byte	0x04, 0x2f
        /*054e*/ 	.short	(.L_255 - .L_254)
	.align		4
.L_254:
        /*0550*/ 	.word	index@(_ZN2at6native55_GLOBAL__N__6c1c77d0_17_DistanceKernel_cu_928626d3_295131pdist_backward_kernel_cuda_implIfNS1_5distsIfE3oneEEEvPT_PKS6_S9_S9_llllS6_dd)
        /*0554*/ 	.word	0x00000023


	//----- nvinfo : EIATTR_FRAME_SIZE
	.align		4
.L_255:
        /*0558*/ 	.byte	0x04, 0x11
        /*055a*/ 	.short	(.L_257 - .L_256)
	.align		4
.L_256:
        /*055c*/ 	.word	index@($__internal_20_$__cuda_sm20_dsqrt_rn_f64_mediumpath_v1)
        /*0560*/ 	.word	0x00000000


	//----- nvinfo : EIATTR_FRAME_SIZE
	.align		4
.L_257:
        /*0564*/ 	.byte	0x04, 0x11
        /*0566*/ 	.short	(.L_259 - .L_258)
	.align		4
.L_258:
        /*0568*/ 	.word	index@($__internal_19_$__cuda_sm20_div_u64)
        /*056c*/ 	.word	0x00000000


	//----- nvinfo : EIATTR_FRAME_SIZE
	.align		4
.L_259:
        /*0570*/ 	.byte	0x04, 0x11
        /*0572*/ 	.short	(.L_261 - .L_260)
	.align		4
.L_260:
        /*0574*/ 	.word	index@(_ZN2at6native55_GLOBAL__N__6c1c77d0_17_DistanceKernel_cu_928626d3_295131pdist_backward_kernel_cuda_implIfNS1_5distsIfE3oneEEEvPT_PKS6_S9_S9_llllS6_dd)
        /*0578*/ 	.word	0x00000000


	//----- nvinfo : EIATTR_REGCOUNT
	.align		4
.L_261:
        /*057c*/ 	.byte	0x04, 0x2f
        /*057e*/ 	.short	(.L_263 - .L_262)
	.align		4
.L_262:
        /*0580*/ 	.word	index@(_ZN2at6native55_GLOBAL__N__6c1c77d0_17_DistanceKernel_cu_928626d3_295131pdist_backward_kernel_cuda_implIfNS1_5distsIfE6lt_twoEEEvPT_PKS6_S9_S9_llllS6_dd)
        /*0584*/ 	.word	0x00000026


	//----- nvinfo : EIATTR_FRAME_SIZE
	.align		4
.L_263:
        /*0588*/ 	.byte	0x04, 0x11
        /*058a*/ 	.short	(.L_265 - .L_264)
	.align		4
.L_264:
        /*058c*/ 	.word	index@($__internal_18_$__cuda_sm20_dsqrt_rn_f64_mediumpath_v1)
        /*0590*/ 	.word	0x00000000


	//----- nvinfo : EIATTR_FRAME_SIZE
	.align		4
.L_265:
        /*0594*/ 	.byte	0x04, 0x11
        /*0596*/ 	.short	(.L_267 - .L_266)
	.align		4
.L_266:
        /*0598*/ 	.word	index@($__internal_17_$__cuda_sm20_div_u64)
        /*059c*/ 	.word	0x00000000


	//----- nvinfo : EIATTR_FRAME_SIZE
	.align		4
.L_267:
        /*05a0*/ 	.byte	0x04, 0x11
        /*05a2*/ 	.short	(.L_269 - .L_268)
	.align		4
.L_268:
        /*05a4*/ 	.word	index@(_ZN2at6native55_GLOBAL__N__6c1c77d0_17_DistanceKernel_cu_928626d3_295131pdist_backward_kernel_cuda_implIfNS1_5distsIfE6lt_twoEEEvPT_PKS6_S9_S9_llllS6_dd)
        /*05a8*/ 	.word	0x00000000


	//----- nvinfo : EIATTR_REGCOUNT
	.align		4
.L_269:
        /*05ac*/ 	.byte	0x04, 0x2f
        /*05ae*/ 	.short	(.L_271 - .L_270)
	.align		4
.L_270:
        /*05b0*/ 	.word	index@(_ZN2at6native55_GLOBAL__N__6c1c77d0_17_DistanceKernel_cu_928626d3_295131pdist_backward_kernel_cuda_implIfNS1_5distsIfE3twoEEEvPT_PKS6_S9_S9_llllS6_dd)
        /*05b4*/ 	.word	0x00000026


	//----- nvinfo : EIATTR_FRAME_SIZE
	.align		4
.L_271:
        /*05b8*/ 	.byte	0x04, 0x11
        /*05ba*/ 	.short	(.L_273 - .L_272)
	.align		4
.L_272:
        /*05bc*/ 	.word	index@($__internal_16_$__cuda_sm20_dsqrt_rn_f64_mediumpath_v1)
        /*05c0*/ 	.word	0x00000000


	//----- nvinfo : EIATTR_FRAME_SIZE
	.align		4
.L_273:
        /*05c4*/ 	.byte	0x04, 0x11
        /*05c6*/ 	.short	(.L_275 - .L_274)
	.align		4
.L_274:
        /*05c8*/ 	.word	index@($__internal_15_$__cuda_sm20_div_u64)
        /*05cc*/ 	.word	0x00000000


	//----- nvinfo : EIATTR_FRAME_SIZE
	.align		4
.L_275:
        /*05d0*/ 	.byte	0x04, 0x11
        /*05d2*/ 	.short	(.L_277 - .L_276)
	.align		4
.L_276:
        /*05d4*/ 	.word	index@(_ZN2at6native55_GLOBAL__N__6c1c77d0_17_DistanceKernel_cu_928626d3_295131pdist_backward_kernel_cuda_implIfNS1_5distsIfE3twoEEEvPT_PKS6_S9_S9_llllS6_dd)
        /*05d8*/ 	.word	0x00000000


	//----- nvinfo : EIATTR_REGCOUNT
	.align		4
.L_277:
        /*05dc*/ 	.byte	0x04, 0x2f
        /*05de*/ 	.short	(.L_279 - .L_278)
	.align		4
.L_278:
        /*05e0*/ 	.word	index@(_ZN2at6native55_GLOBAL__N__6c1c77d0_17_DistanceKernel_cu_928626d3_295131pdist_backward_kernel_cuda_implIfNS1_5distsIfE3infEEEvPT_PKS6_S9_S9_llllS6_dd)
        /*05e4*/ 	.word	0x00000026


	//----- nvinfo : EIATTR_FRAME_SIZE
	.align		4
.L_279:
        /*05e8*/ 	.byte	0x04, 0x11
        /*05ea*/ 	.short	(.L_281 - .L_280)
	.align		4
.L_280:
        /*05ec*/ 	.word	index@($__internal_14_$__cuda_sm20_dsqrt_rn_f64_mediumpath_v1)
        /*05f0*/ 	.word	0x00000000


	//----- nvinfo : EIATTR_FRAME_SIZE
	.align		4
.L_281:
        /*05f4*/ 	.byte	0x04, 0x11
        /*05f6*/ 	.short	(.L_283 - .L_282)
	.align		4
.L_282:
        /*05f8*/ 	.word	index@($__internal_13_$__cuda_sm20_div_u64)
        /*05fc*/ 	.word	0x00000000


	//----- nvinfo : EIATTR_FRAME_SIZE
	.align		4
.L_283:
        /*0600*/ 	.byte	0x04, 0x11
        /*0602*/ 	.short	(.L_285 - .L_284)
	.align		4
.L_284:
        /*0604*/ 	.word	index@(_ZN2at6native55_GLOBAL__N__6c1c77d0_17_DistanceKernel_cu_928626d3_295131pdist_backward_kernel_cuda_implIfNS1_5distsIfE3infEEEvPT_PKS6_S9_S9_llllS6_dd)
        /*0608*/ 	.word	0x00000000


	//----- nvinfo : EIATTR_REGCOUNT
	.align		4
.L_285:
        /*060c*/ 	.byte	0x04, 0x2f
        /*060e*/ 	.short	(.L_287 - .L_286)
	.align		4
.L_286:
        /*0610*/ 	.word	index@(_ZN2at6native55_GLOBAL__N__6c1c77d0_17_DistanceKernel_cu_928626d3_295131cdist_backward_kernel_cuda_implIdNS1_5distsIdE1pEEEvPT_PKS6_S9_S9_S9_S6_lllllll)
        /*0614*/ 	.word	0x0000002e


	//----- nvinfo : EIATTR_FRAME_SIZE
	.align		4
.L_287:
        /*0618*/ 	.byte	0x04, 0x11
        /*061a*/ 	.short	(.L_289 - .L_288)
	.align		4
.L_288:
        /*061c*/ 	.word	index@($_ZN2at6native55_GLOBAL__N__6c1c77d0_17_DistanceKernel_cu_928626d3_295131cdist_backward_kernel_cuda_implIdNS1_5distsIdE1pEEEvPT_PKS6_S9_S9_S9_S6_lllllll$__internal_accurate_pow)
        /*0620*/ 	.word	0x00000000


	//----- nvinfo : EIATTR_FRAME_SIZE
	.align		4
.L_289:
        /*0624*/ 	.byte	0x04, 0x11
        /*0626*/ 	.short	(.L_291 - .L_290)
	.align		4
.L_290:
        /*0628*/ 	.word	index@($__internal_12_$__cuda_sm20_div_s64)
        /*062c*/ 	.word	0x00000000


	//----- nvinfo : EIATTR_FRAME_SIZE
	.align		4
.L_291:
        /*0630*/ 	.byte	0x04, 0x11
        /*0632*/ 	.short	(.L_293 - .L_292)
	.align		4
.L_292:
        /*0634*/ 	.word	index@($__internal_11_$__cuda_sm20_div_rn_f64_full)
        /*0638*/ 	.word	0x00000000


	//----- nvinfo : EIATTR_FRAME_SIZE
	.align		4
.L_293:
        /*063c*/ 	.byte	0x04, 0x11
        /*063e*/ 	.short	(.L_295 - .L_294)
	.align		4
.L_294:
        /*0640*/ 	.word	index@(_ZN2at6native55_GLOBAL__N__6c1c77d0_17_DistanceKernel_cu_928626d3_295131cdist_backward_kernel_cuda_implIdNS1_5distsIdE1pEEEvPT_PKS6_S9_S9_S9_S6_lllllll)
        /*0644*/ 	.word	0x00000000


	//----- nvinfo : EIATTR_REGCOUNT
	.align		4
.L_295:
        /*0648*/ 	.byte	0x04, 0x2f
        /*064a*/ 	.short	(.L_297 - .L_296)
	.align		4
.L_296:
        /*064c*/ 	.word	index@(_ZN2at6native55_GLOBAL__N__6c1c77d0_17_DistanceKernel_cu_928626d3_295131cdist_backward_kernel_cuda_implIdNS1_5distsIdE3oneEEEvPT_PKS6_S9_S9_S9_S6_lllllll)
        /*0650*/ 	.word	0x0000001c


	//----- nvinfo : EIATTR_FRAME_SIZE
	.align		4
.L_297:
        /*0654*/ 	.byte	0x04, 0x11
        /*0656*/ 	.short	(.L_299 - .L_298)
	.align		4
.L_298:
        /*0658*/ 	.word	index@($__internal_10_$__cuda_sm20_div_s64)
        /*065c*/ 	.word	0x00000000


	//----- nvinfo : EIATTR_FRAME_SIZE
	.align		4
.L_299:
        /*0660*/ 	.byte	0x04, 0x11
        /*0662*/ 	.short	(.L_301 - .L_300)
	.align		4
.L_300:
        /*0664*/ 	.word	index@(_ZN2at6native55_GLOBAL__N__6c1c77d0_17_DistanceKernel_cu_928626d3_295131cdist_backward_kernel_cuda_implIdNS1_5distsIdE3oneEEEvPT_PKS6_S9_S9_S9_S6_lllllll)
        /*0668*/ 	.word	0x00000000


	//----- nvinfo : EIATTR_REGCOUNT
	.align		4
.L_301:
        /*066c*/ 	.byte	0x04, 0x2f
        /*066e*/ 	.short	(.L_303 - .L_302)
	.align		4
.L_302:
        /*0670*/ 	.word	index@(_ZN2at6native55_GLOBAL__N__6c1c77d0_17_DistanceKernel_cu_928626d3_295131cdist_backward_kernel_cuda_implIdNS1_5distsIdE6lt_twoEEEvPT_PKS6_S9_S9_S9_S6_lllllll)
        /*0674*/ 	.word	0x00000032


	//----- nvinfo : EIATTR_FRAME_SIZE
	.align		4
.L_303:
        /*0678*/ 	.byte	0x04, 0x11
        /*067a*/ 	.short	(.L_305 - .L_304)
	.align		4
.L_304:
        /*067c*/ 	.word	index@($_ZN2at6native55_GLOBAL__N__6c1c77d0_17_DistanceKernel_cu_928626d3_295131cdist_backward_kernel_cuda_implIdNS1_5distsIdE6lt_twoEEEvPT_PKS6_S9_S9_S9_S6_lllllll$__internal_accurate_pow)
        /*0680*/ 	.word	0x00000000


	//----- nvinfo : EIATTR_FRAME_SIZE
	.align		4
.L_305:
        /*0684*/ 	.byte	0x04, 0x11
        /*0686*/ 	.short	(.L_307 - .L_306)
	.align		4
.L_306:
        /*0688*/ 	.word	index@($__internal_9_$__cuda_sm20_div_s64)
        /*068c*/ 	.word	0x00000000


	//----- nvinfo : EIATTR_FRAME_SIZE
	.align		4
.L_307:
        /*0690*/ 	.byte	0x04, 0x11
        /*0692*/ 	.short	(.L_309 - .L_308)
	.align		4
.L_308:
        /*0694*/ 	.word	index@($__internal_8_$__cuda_sm20_div_rn_f64_full)
        /*0698*/ 	.word	0x00000000


	//----- nvinfo : EIATTR_FRAME_SIZE
	.align		4
.L_309:
        /*069c*/ 	.byte	0x04, 0x11
        /*069e*/ 	.short	(.L_311 - .L_310)
	.align		4
.L_310:
        /*06a0*/ 	.word	index@(_ZN2at6native55_GLOBAL__N__6c1c77d0_17_DistanceKernel_cu_928626d3_295131cdist_backward_kernel_cuda_implIdNS1_5distsIdE6lt_twoEEEvPT_PKS6_S9_S9_S9_S6_lllllll)
        /*06a4*/ 	.word	0x00000000


	//----- nvinfo : EIATTR_REGCOUNT
	.align		4
.L_311:
        /*06a8*/ 	.byte	0x04, 0x2f
        /*06aa*/ 	.short	(.L_313 - .L_312)
	.align		4
.L_312:
        /*06ac*/ 	.word	index@(_ZN2at6native55_GLOBAL__N__6c1c77d0_17_DistanceKernel_cu_928626d3_295131cdist_backward_kernel_cuda_implIdNS1_5distsIdE3twoEEEvPT_PKS6_S9_S9_S9_S6_lllllll)
        /*06b0*/ 	.word	0x00000022


	//----- nvinfo : EIATTR_FRAME_SIZE
	.align		4
.L_313:
        /*06b4*/ 	.byte	0x04, 0x11
        /*06b6*/ 	.short	(.L_315 - .L_314)
	.align		4
.L_314:
        /*06b8*/ 	.word	index@($__internal_7_$__cuda_sm20_div_s64)
        /*06bc*/ 	.word	0x00000000


	//----- nvinfo : EIATTR_FRAME_SIZE
	.align		4
.L_315:
        /*06c0*/ 	.byte	0x04, 0x11
        /*06c2*/ 	.short	(.L_317 - .L_316)
	.align		4
.L_316:
        /*06c4*/ 	.word	index@($__internal_6_$__cuda_sm20_div_rn_f64_full)
        /*06c8*/ 	.word	0x00000000


	//----- nvinfo : EIATTR_FRAME_SIZE
	.align		4
.L_317:
        /*06cc*/ 	.byte	0x04, 0x11
        /*06ce*/ 	.short	(.L_319 - .L_318)
	.align		4
.L_318:
        /*06d0*/ 	.word	index@(_ZN2at6native55_GLOBAL__N__6c1c77d0_17_DistanceKernel_cu_928626d3_295131cdist_backward_kernel_cuda_implIdNS1_5distsIdE3twoEEEvPT_PKS6_S9_S9_S9_S6_lllllll)
        /*06d4*/ 	.word	0x00000000


	//----- nvinfo : EIATTR_REGCOUNT
	.align		4
.L_319:
        /*06d8*/ 	.byte	0x04, 0x2f
        /*06da*/ 	.short	(.L_321 - .L_320)
	.align		4
.L_320:
        /*06dc*/ 	.word	index@(_ZN2at6native55_GLOBAL__N__6c1c77d0_17_DistanceKernel_cu_928626d3_295131cdist_backward_kernel_cuda_implIdNS1_5distsIdE3infEEEvPT_PKS6_S9_S9_S9_S6_lllllll)
        /*06e0*/ 	.word	0x0000001c


	//----- nvinfo : EIATTR_FRAME_SIZE
	.align		4
.L_321:
        /*06e4*/ 	.byte	0x04, 0x11
        /*06e6*/ 	.short	(.L_323 - .L_322)
	.align		4
.L_322:
        /*06e8*/ 	.word	index@($__internal_5_$__cuda_sm20_div_s64)
        /*06ec*/ 	.word	0x00000000


	//----- nvinfo : EIATTR_FRAME_SIZE
	.align		4
.L_323:
        /*06f0*/ 	.byte	0x04, 0x11
        /*06f2*/ 	.short	(.L_325 - .L_324)
	.align		4
.L_324:
        /*06f4*/ 	.word	index@(_ZN2at6native55_GLOBAL__N__6c1c77d0_17_DistanceKernel_cu_928626d3_295131cdist_backward_kernel_cuda_implIdNS1_5distsIdE3infEEEvPT_PKS6_S9_S9_S9_S6_lllllll)
        /*06f8*/ 	.word	0x00000000


	//----- nvinfo : EIATTR_REGCOUNT
	.align		4
.L_325:
        /*06fc*/ 	.byte	0x04, 0x2f
        /*06fe*/ 	.short	(.L_327 - .L_326)
	.align		4
.L_326:
        /*0700*/ 	.word	index@(_ZN2at6native55_GLOBAL__N__6c1c77d0_17_DistanceKernel_cu_928626d3_295131cdist_backward_kernel_cuda_implIfNS1_5distsIfE1pEEEvPT_PKS6_S9_S9_S9_S6_lllllll)
        /*0704*/ 	.word	0x0000001e


	//----- nvinfo : EIATTR_FRAME_SIZE
	.align		4
.L_327:
        /*0708*/ 	.byte	0x04, 0x11
        /*070a*/ 	.short	(.L_329 - .L_328)
	.align		4
.L_328:
        /*070c*/ 	.word	index@($__internal_4_$__cuda_sm20_div_s64)
        /*0710*/ 	.word	0x00000000


	//----- nvinfo : EIATTR_FRAME_SIZE
	.align		4
.L_329:
        /*0714*/ 	.byte	0x04, 0x11
        /*0716*/ 	.short	(.L_331 - .L_330)
	.align		4
.L_330:
        /*0718*/ 	.word	index@(_ZN2at6native55_GLOBAL__N__6c1c77d0_17_DistanceKernel_cu_928626d3_295131cdist_backward_kernel_cuda_implIfNS1_5distsIfE1pEEEvPT_PKS6_S9_S9_S9_S6_lllllll)
        /*071c*/ 	.word	0x00000000


	//----- nvinfo : EIATTR_REGCOUNT
	.align		4
.L_331:
        /*0720*/ 	.byte	0x04, 0x2f
        /*0722*/ 	.short	(.L_333 - .L_332)
	.align		4
.L_332:
        /*0724*/ 	.word	index@(_ZN2at6native55_GLOBAL__N__6c1c77d0_17_DistanceKernel_cu_928626d3_295131cdist_backward_kernel_cuda_implIfNS1_5distsIfE3oneEEEvPT_PKS6_S9_S9_S9_S6_lllllll)
        /*0728*/ 	.word	0x0000001c


	//----- nvinfo : EIATTR_FRAME_SIZE
	.align		4
.L_333:
        /*072c*/ 	.byte	0x04, 0x11
        /*072e*/ 	.short	(.L_335 - .L_334)
	.align		4
.L_334:
        /*0730*/ 	.word	index@($__internal_3_$__cuda_sm20_div_s64)
        /*0734*/ 	.word	0x00000000


	//----- nvinfo : EIATTR_FRAME_SIZE
	.align		4
.L_335:
        /*0738*/ 	.byte	0x04, 0x11
        /*073a*/ 	.short	(.L_337 - .L_336)
	.align		4
.L_336:
        /*073c*/ 	.word	index@(_ZN2at6native55_GLOBAL__N__6c1c77d0_17_DistanceKernel_cu_928626d3_295131cdist_backward_kernel_cuda_implIfNS1_5distsIfE3oneEEEvPT_PKS6_S9_S9_S9_S6_lllllll)
        /*0740*/ 	.word	0x00000000


	//----- nvinfo : EIATTR_REGCOUNT
	.align		4
.L_337:
        /*0744*/ 	.byte	0x04, 0x2f
        /*0746*/ 	.short	(.L_339 - .L_338)
	.align		4
.L_338:
        /*0748*/ 	.word	index@(_ZN2at6native55_GLOBAL__N__6c1c77d0_17_DistanceKernel_cu_928626d3_295131cdist_backward_kernel_cuda_implIfNS1_5distsIfE6lt_twoEEEvPT_PKS6_S9_S9_S9_S6_lllllll)
        /*074c*/ 	.word	0x0000001c


	//----- nvinfo : EIATTR_FRAME_SIZE
	.align		4
.L_339:
        /*0750*/ 	.byte	0x04, 0x11
        /*0752*/ 	.short	(.L_341 - .L_340)
	.align		4
.L_340:
        /*0754*/ 	.word	index@($__internal_2_$__cuda_sm20_div_s64)
        /*0758*/ 	.word	0x00000000


	//----- nvinfo : EIATTR_FRAME_SIZE
	.align		4
.L_341:
        /*075c*/ 	.byte	0x04, 0x11
        /*075e*/ 	.short	(.L_343 - .L_342)
	.align		4
.L_342:
        /*0760*/ 	.word	index@(_ZN2at6native55_GLOBAL__N__6c1c77d0_17_DistanceKernel_cu_928626d3_295131cdist_backward_kernel_cuda_implIfNS1_5distsIfE6lt_twoEEEvPT_PKS6_S9_S9_S9_S6_lllllll)
        /*0764*/ 	.word	0x00000000


	//----- nvinfo : EIATTR_REGCOUNT
	.align		4
.L_343:
        /*0768*/ 	.byte	0x04, 0x2f
        /*076a*/ 	.short	(.L_345 - .L_344)
	.align		4
.L_344:
        /*076c*/ 	.word	index@(_ZN2at6native55_GLOBAL__N__6c1c77d0_17_DistanceKernel_cu_928626d3_295131cdist_backward_kernel_cuda_implIfNS1_5distsIfE3twoEEEvPT_PKS6_S9_S9_S9_S6_lllllll)
        /*0770*/ 	.word	0x0000001c


	//----- nvinfo : EIATTR_FRAME_SIZE
	.align		4
.L_345:
        /*0774*/ 	.byte	0x04, 0x11
        /*0776*/ 	.short	(.L_347 - .L_346)
	.align		4
.L_346:
        /*0778*/ 	.word	index@($__internal_1_$__cuda_sm20_div_s64)
        /*077c*/ 	.word	0x00000000


	//----- nvinfo : EIATTR_FRAME_SIZE
	.align		4
.L_347:
        /*0780*/ 	.byte	0x04, 0x11
        /*0782*/ 	.short	(.L_349 - .L_348)
	.align		4
.L_348:
        /*0784*/ 	.word	index@(_ZN2at6native55_GLOBAL__N__6c1c77d0_17_DistanceKernel_cu_928626d3_295131cdist_backward_kernel_cuda_implIfNS1_5distsIfE3twoEEEvPT_PKS6_S9_S9_S9_S6_lllllll)
        /*0788*/ 	.word	0x00000000


	//----- nvinfo : EIATTR_REGCOUNT
	.align		4
.L_349:
        /*078c*/ 	.byte	0x04, 0x2f
        /*078e*/ 	.short	(.L_351 - .L_350)
	.align		4
.L_350:
        /*0790*/ 	.word	index@(_ZN2at6native55_GLOBAL__N__6c1c77d0_17_DistanceKernel_cu_928626d3_295131cdist_backward_kernel_cuda_implIfNS1_5distsIfE3infEEEvPT_PKS6_S9_S9_S9_S6_lllllll)
        /*0794*/ 	.word	0x0000001c


	//----- nvinfo : EIATTR_FRAME_SIZE
	.align		4
.L_351:
        /*0798*/ 	.byte	0x04, 0x11
        /*079a*/ 	.short	(.L_353 - .L_352)
	.align		4
.L_352:
        /*079c*/ 	.word	index@($__internal_0_$__cuda_sm20_div_s64)
        /*07a0*/ 	.word	0x00000000


	//----- nvinfo : EIATTR_FRAME_SIZE
	.align		4
.L_353:
        /*07a4*/ 	.byte	0x04, 0x11
        /*07a6*/ 	.short	(.L_355 - .L_354)
	.align		4
.L_354:
        /*07a8*/ 	.word	index@(_ZN2at6native55_GLOBAL__N__6c1c77d0_17_DistanceKernel_cu_928626d3_295131cdist_backward_kernel_cuda_implIfNS1_5distsIfE3infEEEvPT_PKS6_S9_S9_S9_S6_lllllll)
        /*07ac*/ 	.word	0x00000000


	//----- nvinfo : EIATTR_MIN_STACK_SIZE
	.align		4
.L_355:
        /*07b0*/ 	.byte	0x04, 0x12
        /*07b2*/ 	.short	(.L_357 - .L_356)
	.align		4
.L_356:
        /*07b4*/ 	.word	index@(_ZN2at6native55_GLOBAL__N__6c1c77d0_17_DistanceKernel_cu_928626d3_295131cdist_backward_kernel_cuda_implIfNS1_5distsIfE3infEEEvPT_PKS6_S9_S9_S9_S6_lllllll)
        /*07b8*/ 	.word	0x00000000


	//----- nvinfo : EIATTR_MIN_STACK_SIZE
	.align		4
.L_357:
        /*07bc*/ 	.byte	0x04, 0x12
        /*07be*/ 	.short	(.L_359 - .L_358)
	.align		4
.L_358:
        /*07c0*/ 	.word	index@(_ZN2at6native55_GLOBAL__N__6c1c77d0_17_DistanceKernel_cu_928626d3_295131cdist_backward_kernel_cuda_implIfNS1_5distsIfE3twoEEEvPT_PKS6_S9_S9_S9_S6_lllllll)
        /*07c4*/ 	.word	0x00000000


	//----- nvinfo : EIATTR_MIN_STACK_SIZE
	.align		4
.L_359:
        /*07c8*/ 	.byte	0x04, 0x12
        /*07ca*/ 	.short	(.L_361 - .L_360)
	.align		4
.L_360:
        /*07cc*/ 	.word	index@(_ZN2at6native55_GLOBAL__N__6c1c77d0_17_DistanceKernel_cu_928626d3_295131cdist_backward_kernel_cuda_implIfNS1_5distsIfE6lt_twoEEEvPT_PKS6_S9_S9_S9_S6_lllllll)
        /*07d0*/ 	.word	0x00000000


	//----- nvinfo : EIATTR_MIN_STACK_SIZE
	.align		4
.L_361:
        /*07d4*/ 	.byte	0x04, 0x12
        /*07d6*/ 	.short	(.L_363 - .L_362)
	.align		4
.L_362:
        /*07d8*/ 	.word	index@(_ZN2at6native55_GLOBAL__N__6c1c77d0_17_DistanceKernel_cu_928626d3_295131cdist_backward_kernel_cuda_implIfNS1_5distsIfE3oneEEEvPT_PKS6_S9_S9_S9_S6_lllllll)
        /*07dc*/ 	.word	0x00000000


	//----- nvinfo : EIATTR_MIN_STACK_SIZE
	.align		4
.L_363:
        /*07e0*/ 	.byte	0x04, 0x12
        /*07e2*/ 	.short	(.L_365 - .L_364)
	.align		4
.L_364:
        /*07e4*/ 	.word	index@(_ZN2at6native55_GLOBAL__N__6c1c77d0_17_DistanceKernel_cu_928626d3_295131cdist_backward_kernel_cuda_implIfNS1_5distsIfE1pEEEvPT_PKS6_S9_S9_S9_S6_lllllll)
        /*07e8*/ 	.word	0x00000000


	//----- nvinfo : EIATTR_MIN_STACK_SIZE
	.align		4
.L_365:
        /*07ec*/ 	.byte	0x04, 0x12
        /*07ee*/ 	.short	(.L_367 - .L_366)
	.align		4
.L_366:
        /*07f0*/ 	.word	index@(_ZN2at6native55_GLOBAL__N__6c1c77d0_17_DistanceKernel_cu_928626d3_295131cdist_backward_kernel_cuda_implIdNS1_5distsIdE3infEEEvPT_PKS6_S9_S9_S9_S6_lllllll)
        /*07f4*/ 	.word	0x00000000


	//----- nvinfo : EIATTR_MIN_STACK_SIZE
	.align		4
.L_367:
        /*07f8*/ 	.byte	0x04, 0x12
        /*07fa*/ 	.short	(.L_369 - .L_368)
	.align		4
.L_368:
        /*07fc*/ 	.word	index@(_ZN2at6native55_GLOBAL__N__6c1c77d0_17_DistanceKernel_cu_928626d3_295131cdist_backward_kernel_cuda_implIdNS1_5distsIdE3twoEEEvPT_PKS6_S9_S9_S9_S6_lllllll)
        /*0800*/ 	.word	0x00000000


	//----- nvinfo : EIATTR_MIN_STACK_SIZE
	.align		4
.L_369:
        /*0804*/ 	.byte	0x04, 0x12
        /*0806*/ 	.short	(.L_371 - .L_370)
	.align		4
.L_370:
        /*0808*/ 	.word	index@(_ZN2at6native55_GLOBAL__N__6c1c77d0_17_DistanceKernel_cu_928626d3_295131cdist_backward_kernel_cuda_implIdNS1_5distsIdE6lt_twoEEEvPT_PKS6_S9_S9_S9_S6_lllllll)
        /*080c*/ 	.word	0x00000000


	//----- nvinfo : EIATTR_MIN_STACK_SIZE
	.align		4
.L_371:
        /*0810*/ 	.byte	0x04, 0x12
        /*0812*/ 	.short	(.L_373 - .L_372)
	.align		4
.L_372:
        /*0814*/ 	.word	index@(_ZN2at6native55_GLOBAL__N__6c1c77d0_17_DistanceKernel_cu_928626d3_295131cdist_backward_kernel_cuda_implIdNS1_5distsIdE3oneEEEvPT_PKS6_S9_S9_S9_S6_lllllll)
        /*0818*/ 	.word	0x00000000


	//----- nvinfo : EIATTR_MIN_STACK_SIZE
	.align		4
.L_373:
        /*081c*/ 	.byte	0x04, 0x12
        /*081e*/ 	.short	(.L_375 - .L_374)
	.align		4
.L_374:
        /*0820*/ 	.word	index@(_ZN2at6native55_GLOBAL__N__6c1c77d0_17_DistanceKernel_cu_928626d3_295131cdist_backward_kernel_cuda_implIdNS1_5distsIdE1pEEEvPT_PKS6_S9_S9_S9_S6_lllllll)
        /*0824*/ 	.word	0x00000000


	//----- nvinfo : EIATTR_MIN_STACK_SIZE
	.align		4
.L_375:
        /*0828*/ 	.byte	0x04, 0x12
        /*082a*/ 	.short	(.L_377 - .L_376)
	.align		4
.L_376:
        /*082c*/ 	.word	index@(_ZN2at6native55_GLOBAL__N__6c1c77d0_17_DistanceKernel_cu_928626d3_295131pdist_backward_kernel_cuda_implIfNS1_5distsIfE3infEEEvPT_PKS6_S9_S9_llllS6_dd)
        /*0830*/ 	.word	0x00000000


	//----- nvinfo : EIATTR_MIN_STACK_SIZE
	.align		4
.L_377:
        /*0834*/ 	.byte	0x04, 0x12
        /*0836*/ 	.short	(.L_379 - .L_378)
	.align		4
.L_378:
        /*0838*/ 	.word	index@(_ZN2at6native55_GLOBAL__N__6c1c77d0_17_DistanceKernel_cu_928626d3_295131pdist_backward_kernel_cuda_implIfNS1_5distsIfE3twoEEEvPT_PKS6_S9_S9_llllS6_dd)
        /*083c*/ 	.word	0x00000000


	//----- nvinfo : EIATTR_MIN_STACK_SIZE
	.align		4
.L_379:
        /*0840*/ 	.byte	0x04, 0x12
        /*0842*/ 	.short	(.L_381 - .L_380)
	.align		4
.L_380:
        /*0844*/ 	.word	index@(_ZN2at6native55_GLOBAL__N__6c1c77d0_17_DistanceKernel_cu_928626d3_295131pdist_backward_kernel_cuda_implIfNS1_5distsIfE6lt_twoEEEvPT_PKS6_S9_S9_llllS6_dd)
        /*0848*/ 	.word	0x00000000


	//----- nvinfo : EIATTR_MIN_STACK_SIZE
	.align		4
.L_381:
        /*084c*/ 	.byte	0x04, 0x12
        /*084e*/ 	.short	(.L_383 - .L_382)
	.align		4
.L_382:
        /*0850*/ 	.word	index@(_ZN2at6native55_GLOBAL__N__6c1c77d0_17_DistanceKernel_cu_928626d3_295131pdist_backward_kernel_cuda_implIfNS1_5distsIfE3oneEEEvPT_PKS6_S9_S9_llllS6_dd)
        /*0854*/ 	.word	0x00000000


	//----- nvinfo : EIATTR_MIN_STACK_SIZE
	.align		4
.L_383:
        /*0858*/ 	.byte	0x04, 0x12
        /*085a*/ 	.short	(.L_385 - .L_384)
	.align		4
.L_384:
        /*085c*/ 	.word	index@(_ZN2at6native55_GLOBAL__N__6c1c77d0_17_DistanceKernel_cu_928626d3_295131pdist_backward_kernel_cuda_implIfNS1_5distsIfE1pEEEvPT_PKS6_S9_S9_llllS6_dd)
        /*0860*/ 	.word	0x00000000


	//----- nvinfo : EIATTR_MIN_STACK_SIZE
	.align		4
.L_385:
        /*0864*/ 	.byte	0x04, 0x12
        /*0866*/ 	.short	(.L_387 - .L_386)
	.align		4
.L_386:
        /*0868*/ 	.word	index@(_ZN2at6native55_GLOBAL__N__6c1c77d0_17_DistanceKernel_cu_928626d3_295131pdist_backward_kernel_cuda_implIdNS1_5distsIdE3infEEEvPT_PKS6_S9_S9_llllS6_dd)
        /*086c*/ 	.word	0x00000000


	//----- nvinfo : EIATTR_MIN_STACK_SIZE
	.align		4
.L_387:
        /*0870*/ 	.byte	0x04, 0x12
        /*0872*/ 	.short	(.L_389 - .L_388)
	.align		4
.L_388:
        /*0874*/ 	.word	index@(_ZN2at6native55_GLOBAL__N__6c1c77d0_17_DistanceKernel_cu_928626d3_295131pdist_backward_kernel_cuda_implIdNS1_5distsIdE3twoEEEvPT_PKS6_S9_S9_llllS6_dd)
        /*0878*/ 	.word	0x00000000


	//----- nvinfo : EIATTR_MIN_STACK_SIZE
	.align		4
.L_389:
        /*087c*/ 	.byte	0x04, 0x12
        /*087e*/ 	.short	(.L_391 - .L_390)
	.align		4
.L_390:
        /*0880*/ 	.word	index@(_ZN2at6native55_GLOBAL__N__6c1c77d0_17_DistanceKernel_cu_928626d3_295131pdist_backward_kernel_cuda_implIdNS1_5distsIdE6lt_twoEEEvPT_PKS6_S9_S9_llllS6_dd)
        /*0884*/ 	.word	0x00000000


	//----- nvinfo : EIATTR_MIN_STACK_SIZE
	.align		4
.L_391:
        /*0888*/ 	.byte	0x04, 0x12
        /*088a*/ 	.short	(.L_393 - .L_392)
	.align		4
.L_392:
        /*088c*/ 	.word	index@(_ZN2at6native55_GLOBAL__N__6c1c77d0_17_DistanceKernel_cu_928626d3_295131pdist_backward_kernel_cuda_implIdNS1_5distsIdE3oneEEEvPT_PKS6_S9_S9_llllS6_dd)
        /*0890*/ 	.word	0x00000000


	//----- nvinfo : EIATTR_MIN_STACK_SIZE
	.align		4
.L_393:
        /*0894*/ 	.byte	0x04, 0x12
        /*0896*/ 	.short	(.L_395 - .L_394)
	.align		4
.L_394:
        /*0898*/ 	.word	index@(_ZN2at6native55_GLOBAL__N__6c1c77d0_17_DistanceKernel_cu_928626d3_295131pdist_backward_kernel_cuda_implIdNS1_5distsIdE1pEEEvPT_PKS6_S9_S9_llllS6_dd)
        /*089c*/ 	.word	0x00000000


	//----- nvinfo : EIATTR_MIN_STACK_SIZE
	.align		4
.L_395:
        /*08a0*/ 	.byte	0x04, 0x12
        /*08a2*/ 	.short	(.L_397 - .L_396)
	.align		4
.L_396:
        /*08a4*/ 	.word	index@(_ZN2at6native55_GLOBAL__N__6c1c77d0_17_DistanceKernel_cu_928626d3_295122pdist_kernel_cuda_implIfNS1_5distsIfE3infEEEvPT_PKS6_llS6_dd)
        /*08a8*/ 	.word	0x00000000


	//----- nvinfo : EIATTR_MIN_STACK_SIZE
	.align		4
.L_397:
        /*08ac*/ 	.byte	0x04, 0x12
        /*08ae*/ 	.short	(.L_399 - .L_398)
	.align		4
.L_398:
        /*08b0*/ 	.word	index@(_ZN2at6native55_GLOBAL__N__6c1c77d0_17_DistanceKernel_cu_928626d3_295122pdist_kernel_cuda_implIfNS1_5distsIfE3twoEEEvPT_PKS6_llS6_dd)
        /*08b4*/ 	.word	0x00000000


	//----- nvinfo : EIATTR_MIN_STACK_SIZE
	.align		4
.L_399:
        /*08b8*/ 	.byte	0x04, 0x12
        /*08ba*/ 	.short	(.L_401 - .L_400)
	.align		4
.L_400:
        /*08bc*/ 	.word	index@(_ZN2at6native55_GLOBAL__N__6c1c77d0_17_DistanceKernel_cu_928626d3_295122pdist_kernel_cuda_implIfNS1_5distsIfE3oneEEEvPT_PKS6_llS6_dd)
        /*08c0*/ 	.word	0x00000000


	//----- nvinfo : EIATTR_MIN_STACK_SIZE
	.align		4
.L_401:
        /*08c4*/ 	.byte	0x04, 0x12
        /*08c6*/ 	.short	(.L_403 - .L_402)
	.align		4
.L_402:
        /*08c8*/ 	.word	index@(_ZN2at6native55_GLOBAL__N__6c1c77d0_17_DistanceKernel_cu_928626d3_295122pdist_kernel_cuda_implIfNS1_5distsIfE4zeroEEEvPT_PKS6_llS6_dd)
        /*08cc*/ 	.word	0x00000000


	//----- nvinfo : EIATTR_MIN_STACK_SIZE
	.align		4
.L_403:
        /*08d0*/ 	.byte	0x04, 0x12
        /*08d2*/ 	.short	(.L_405 - .L_404)
	.align		4
.L_404:
        /*08d4*/ 	.word	index@(_ZN2at6native55_GLOBAL__N__6c1c77d0_17_DistanceKernel_cu_928626d3_295122pdist_kernel_cuda_implIfNS1_5distsIfE1pEEEvPT_PKS6_llS6_dd)
        /*08d8*/ 	.word	0x00000000


	//----- nvinfo : EIATTR_MIN_STACK_SIZE
	.align		4
.L_405:
        /*08dc*/ 	.byte	0x04, 0x12
        /*08de*/ 	.short	(.L_407 - .L_406)
	.align		4
.L_406:
        /*08e0*/ 	.word	index@(_ZN2at6native55_GLOBAL__N__6c1c77d0_17_DistanceKernel_cu_928626d3_295122pdist_kernel_cuda_implIdNS1_5distsIdE3infEEEvPT_PKS6_llS6_dd)
        /*08e4*/ 	.word	0x00000000


	//----- nvinfo : EIATTR_MIN_STACK_SIZE
	.align		4
.L_407:
        /*08e8*/ 	.byte	0x04, 0x12
        /*08ea*/ 	.short	(.L_409 - .L_408)
	.align		4
.L_408:
        /*08ec*/ 	.word	index@(_ZN2at6native55_GLOBAL__N__6c1c77d0_17_DistanceKernel_cu_928626d3_295122pdist_kernel_cuda_implIdNS1_5distsIdE3twoEEEvPT_PKS6_llS6_dd)
        /*08f0*/ 	.word	0x00000000


	//----- nvinfo : EIATTR_MIN_STACK_SIZE
	.align		4
.L_409:
        /*08f4*/ 	.byte	0x04, 0x12
        /*08f6*/ 	.short	(.L_411 - .L_410)
	.align		4
.L_410:
        /*08f8*/ 	.word	index@(_ZN2at6native55_GLOBAL__N__6c1c77d0_17_DistanceKernel_cu_928626d3_295122pdist_kernel_cuda_implIdNS1_5distsIdE3oneEEEvPT_PKS6_llS6_dd)
        /*08fc*/ 	.word	0x00000000


	//----- nvinfo : EIATTR_MIN_STACK_SIZE
	.align		4
.L_411:
        /*0900*/ 	.byte	0x04, 0x12
        /*0902*/ 	.short	(.L_413 - .L_412)
	.align		4
.L_412:
        /*0904*/ 	.word	index@(_ZN2at6native55_GLOBAL__N__6c1c77d0_17_DistanceKernel_cu_928626d3_295122pdist_kernel_cuda_implIdNS1_5distsIdE4zeroEEEvPT_PKS6_llS6_dd)
        /*0908*/ 	.word	0x00000000


	//----- nvinfo : EIATTR_MIN_STACK_SIZE
	.align		4
.L_413:
        /*090c*/ 	.byte	0x04, 0x12
        /*090e*/ 	.short	(.L_415 - .L_414)
	.align		4
.L_414:
        /*0910*/ 	.word	index@(_ZN2at6native55_GLOBAL__N__6c1c77d0_17_DistanceKernel_cu_928626d3_295122pdist_kernel_cuda_implIdNS1_5distsIdE1pEEEvPT_PKS6_llS6_dd)
        /*0914*/ 	.word	0x00000000


	//----- nvinfo : EIATTR_MIN_STACK_SIZE
	.align		4
.L_415:
        /*0918*/ 	.byte	0x04, 0x12
        /*091a*/ 	.short	(.L_417 - .L_416)
	.align		4
.L_416:
        /*091c*/ 	.word	index@(_ZN2at6native55_GLOBAL__N__6c1c77d0_17_DistanceKernel_cu_928626d3_295122cdist_kernel_cuda_implIfNS1_5distsIfE3infEEEvPT_PKS6_S9_S6_lllll)
        /*0920*/ 	.word	0x00000000


	//----- nvinfo : EIATTR_MIN_STACK_SIZE
	.align		4
.L_417:
        /*0924*/ 	.byte	0x04, 0x12
        /*0926*/ 	.short	(.L_419 - .L_418)
	.align		4
.L_418:
        /*0928*/ 	.word	index@(_ZN2at6native55_GLOBAL__N__6c1c77d0_17_DistanceKernel_cu_928626d3_295122cdist_kernel_cuda_implIfNS1_5distsIfE3twoEEEvPT_PKS6_S9_S6_lllll)
        /*092c*/ 	.word	0x00000000


	//----- nvinfo : EIATTR_MIN_STACK_SIZE
	.align		4
.L_419:
        /*0930*/ 	.byte	0x04, 0x12
        /*0932*/ 	.short	(.L_421 - .L_420)
	.align		4
.L_420:
        /*0934*/ 	.word	index@(_ZN2at6native55_GLOBAL__N__6c1c77d0_17_DistanceKernel_cu_928626d3_295122cdist_kernel_cuda_implIfNS1_5distsIfE3oneEEEvPT_PKS6_S9_S6_lllll)
        /*0938*/ 	.word	0x00000000


	//----- nvinfo : EIATTR_MIN_STACK_SIZE
	.align		4
.L_421:
        /*093c*/ 	.byte	0x04, 0x12
        /*093e*/ 	.short	(.L_423 - .L_422)
	.align		4
.L_422:
        /*0940*/ 	.word	index@(_ZN2at6native55_GLOBAL__N__6c1c77d0_17_DistanceKernel_cu_928626d3_295122cdist_kernel_cuda_implIfNS1_5distsIfE4zeroEEEvPT_PKS6_S9_S6_lllll)
        /*0944*/ 	.word	0x00000000


	//----- nvinfo : EIATTR_MIN_STACK_SIZE
	.align		4
.L_423:
        /*0948*/ 	.byte	0x04, 0x12
        /*094a*/ 	.short	(.L_425 - .L_424)
	.align		4
.L_424:
        /*094c*/ 	.word	index@(_ZN2at6native55_GLOBAL__N__6c1c77d0_17_DistanceKernel_cu_928626d3_295122cdist_kernel_cuda_implIfNS1_5distsIfE1pEEEvPT_PKS6_S9_S6_lllll)
        /*0950*/ 	.word	0x00000000


	//----- nvinfo : EIATTR_MIN_STACK_SIZE
	.align		4
.L_425:
        /*0954*/ 	.byte	0x04, 0x12
        /*0956*/ 	.short	(.L_427 - .L_426)
	.align		4
.L_426:
        /*0958*/ 	.word	index@(_ZN2at6native55_GLOBAL__N__6c1c77d0_17_DistanceKernel_cu_928626d3_295122cdist_kernel_cuda_implIdNS1_5distsIdE3infEEEvPT_PKS6_S9_S6_lllll)
        /*095c*/ 	.word	0x00000000


	//----- nvinfo : EIATTR_MIN_STACK_SIZE
	.align		4
.L_427:
        /*0960*/ 	.byte	0x04, 0x12
        /*0962*/ 	.short	(.L_429 - .L_428)
	.align		4
.L_428:
        /*0964*/ 	.word	index@(_ZN2at6native55_GLOBAL__N__6c1c77d0_17_DistanceKernel_cu_928626d3_295122cdist_kernel_cuda_implIdNS1_5distsIdE3twoEEEvPT_PKS6_S9_S6_lllll)
        /*0968*/ 	.word	0x00000000


	//----- nvinfo : EIATTR_MIN_STACK_SIZE
	.align		4
.L_429:
        /*096c*/ 	.byte	0x04, 0x12
        /*096e*/ 	.short	(.L_431 - .L_430)
	.align		4
.L_430:
        /*0970*/ 	.word	index@(_ZN2at6native55_GLOBAL__N__6c1c77d0_17_DistanceKernel_cu_928626d3_295122cdist_kernel_cuda_implIdNS1_5distsIdE3oneEEEvPT_PKS6_S9_S6_lllll)
        /*0974*/ 	.word	0x00000000


	//----- nvinfo : EIATTR_MIN_STACK_SIZE
	.align		4
.L_431:
        /*0978*/ 	.byte	0x04, 0x12
        /*097a*/ 	.short	(.L_433 - .L_432)
	.align		4
.L_432:
        /*097c*/ 	.word	index@(_ZN2at6native55_GLOBAL__N__6c1c77d0_17_DistanceKernel_cu_928626d3_295122cdist_kernel_cuda_implIdNS1_5distsIdE4zeroEEEvPT_PKS6_S9_S6_lllll)
        /*0980*/ 	.word	0x00000000


	//----- nvinfo : EIATTR_MIN_STACK_SIZE
	.align		4
.L_433:
        /*0984*/ 	.byte	0x04, 0x12
        /*0986*/ 	.short	(.L_435 - .L_434)
	.align		4
.L_434:
        /*0988*/ 	.word	index@(_ZN2at6native55_GLOBAL__N__6c1c77d0_17_DistanceKernel_cu_928626d3_295122cdist_kernel_cuda_implIdNS1_5distsIdE1pEEEvPT_PKS6_S9_S6_lllll)
        /*098c*/ 	.word	0x00000000
.L_435:


//--------------------- .nv.compat                --------------------------
	.section	.nv.compat,"",@"SHT_CUDA_COMPAT_INFO"
	.align	4
        /*0000*/ 	.byte	0x02, 0x09, 0x01, 0x00, 0x02, 0x02, 0x01, 0x00, 0x02, 0x05, 0x05, 0x00, 0x03, 0x07, 0x01, 0x01
        /*0010*/ 	.byte	0x02, 0x03, 0x00, 0x00, 0x02, 0x06, 0x01, 0x00, 0x04, 0x0b, 0x08, 0x00, 0x01, 0x00, 0x00, 0x00
        /*0020*/ 	.byte	0x00, 0x00, 0x00, 0x00


//--------------------- .nv.info._ZN2at6native55_GLOBAL__N__6c1c77d0_17_DistanceKernel_cu_928626d3_295131cdist_backward_kernel_cuda_implIfNS1_5distsIfE3infEEEvPT_PKS6_S9_S9_S9_S6_lllllll --------------------------
	.section	.nv.info._ZN2at6native55_GLOBAL__N__6c1c77d0_17_DistanceKernel_cu_928626d3_295131cdist_backward_kernel_cuda_implIfNS1_5distsIfE3infEEEvPT_PKS6_S9_S9_S9_S6_lllllll,"",@"SHT_CUDA_INFO"
	.sectionflags	@""
	.align	4


	//----- nvinfo : EIATTR_CUDA_API_VERSION
	.align		4
        /*0000*/ 	.byte	0x04, 0x37
        /*0002*/ 	.short	(.L_437 - .L_436)
.L_436:
        /*0004*/ 	.word	0x00000082


	//----- nvinfo : EIATTR_KPARAM_INFO
	.align		4
.L_437:
        /*0008*/ 	.byte	0x04, 0x17
        /*000a*/ 	.short	(.L_439 - .L_438)
.L_438:
        /*000c*/ 	.word	0x00000000
        /*0010*/ 	.short	0x000c
        /*0012*/ 	.short	0x0060
        /*0014*/ 	.byte	0x00, 0xf0, 0x21, 0x00


	//----- nvinfo : EIATTR_KPARAM_INFO
	.align		4
.L_439:
        /*0018*/ 	.byte	0x04, 0x17
        /*001a*/ 	.short	(.L_441 - .L_440)
.L_440:
        /*001c*/ 	.word	0x00000000
        /*0020*/ 	.short	0x000b
        /*0022*/ 	.short	0x0058
        /*0024*/ 	.byte	0x00, 0xf0, 0x21, 0x00


	//----- nvinfo : EIATTR_KPARAM_INFO
	.align		4
.L_441:
        /*0028*/ 	.byte	0x04, 0x17
        /*002a*/ 	.short	(.L_443 - .L_442)
.L_442:
        /*002c*/ 	.word	0x00000000
        /*0030*/ 	.short	0x000a
        /*0032*/ 	.short	0x0050
        /*0034*/ 	.byte	0x00, 0xf0, 0x21, 0x00


	//----- nvinfo : EIATTR_KPARAM_INFO
	.align		4
.L_443:
        /*0038*/ 	.byte	0x04, 0x17
        /*003a*/ 	.short	(.L_445 - .L_444)
.L_444:
        /*003c*/ 	.word	0x00000000
        /*0040*/ 	.short	0x0009
        /*0042*/ 	.short	0x0048
        /*0044*/ 	.byte	0x00, 0xf0, 0x21, 0x00


	//----- nvinfo : EIATTR_KPARAM_INFO
	.align		4
.L_445:
        /*0048*/ 	.byte	0x04, 0x17
        /*004a*/ 	.short	(.L_447 - .L_446)
.L_446:
        /*004c*/ 	.word	0x00000000
        /*0050*/ 	.short	0x0008
        /*0052*/ 	.short	0x0040
        /*0054*/ 	.byte	0x00, 0xf0, 0x21, 0x00


	//----- nvinfo : EIATTR_KPARAM_INFO
	.align		4
.L_447:
        /*0058*/ 	.byte	0x04, 0x17
        /*005a*/ 	.short	(.L_449 - .L_448)
.L_448:
        /*005c*/ 	.word	0x00000000
        /*0060*/ 	.short	0x0007
        /*0062*/ 	.short	0x0038
        /*0064*/ 	.byte	0x00, 0xf0, 0x21, 0x00


	//----- nvinfo : EIATTR_KPARAM_INFO
	.align		4
.L_449:
        /*0068*/ 	.byte	0x04, 0x17
        /*006a*/ 	.short	(.L_451 - .L_450)
.L_450:
        /*006c*/ 	.word	0x00000000
        /*0070*/ 	.short	0x0006
        /*0072*/ 	.short	0x0030
        /*0074*/ 	.byte	0x00, 0xf0, 0x21, 0x00


	//----- nvinfo : EIATTR_KPARAM_INFO
	.align		4
.L_451:
        /*0078*/ 	.byte	0x04, 0x17
        /*007a*/ 	.short	(.L_453 - .L_452)
.L_452:
        /*007c*/ 	.word	0x00000000
        /*0080*/ 	.short	0x0005
        /*0082*/ 	.short	0x0028
        /*0084*/ 	.byte	0x00, 0xf0, 0x11, 0x00


	//----- nvinfo : EIATTR_KPARAM_INFO
	.align		4
.L_453:
        /*0088*/ 	.byte	0x04, 0x17
        /*008a*/ 	.short	(.L_455 - .L_454)
.L_454:
        /*008c*/ 	.word	0x00000000
        /*0090*/ 	.short	0x0004
        /*0092*/ 	.short	0x0020
        /*0094*/ 	.byte	0x00, 0xf5, 0x21, 0x00


	//----- nvinfo : EIATTR_KPARAM_INFO
	.align		4
.L_455:
        /*0098*/ 	.byte	0x04, 0x17
        /*009a*/ 	.short	(.L_457 - .L_456)
.L_456:
        /*009c*/ 	.word	0x00000000
        /*00a0*/ 	.short	0x0003
        /*00a2*/ 	.short	0x0018
        /*00a4*/ 	.byte	0x00, 0xf5, 0x21, 0x00


	//----- nvinfo : EIATTR_KPARAM_INFO
	.align		4
.L_457:
        /*00a8*/ 	.byte	0x04, 0x17
        /*00aa*/ 	.short	(.L_459 - .L_458)
.L_458:
        /*00ac*/ 	.word	0x00000000
        /*00b0*/ 	.short	0x0002
        /*00b2*/ 	.short	0x0010
        /*00b4*/ 	.byte	0x00, 0xf5, 0x21, 0x00


	//----- nvinfo : EIATTR_KPARAM_INFO
	.align		4
.L_459:
        /*00b8*/ 	.byte	0x04, 0x17
        /*00ba*/ 	.short	(.L_461 - .L_460)
.L_460:
        /*00bc*/ 	.word	0x00000000
        /*00c0*/ 	.short	0x0001
        /*00c2*/ 	.short	0x0008
        /*00c4*/ 	.byte	0x00, 0xf5, 0x21, 0x00


	//----- nvinfo : EIATTR_KPARAM_INFO
	.align		4
.L_461:
        /*00c8*/ 	.byte	0x04, 0x17
        /*00ca*/ 	.short	(.L_463 - .L_462)
.L_462:
        /*00cc*/ 	.word	0x00000000
        /*00d0*/ 	.short	0x0000
        /*00d2*/ 	.short	0x0000
        /*00d4*/ 	.byte	0x00, 0xf5, 0x21, 0x00


	//----- nvinfo : EIATTR_SPARSE_MMA_MASK
	.align		4
.L_463:
        /*00d8*/ 	.byte	0x03, 0x50
        /*00da*/ 	.short	0x0000


	//----- nvinfo : EIATTR_MAXREG_COUNT
	.align		4
        /*00dc*/ 	.byte	0x03, 0x1b
        /*00de*/ 	.short	0x00ff


	//----- nvinfo : EIATTR_MERCURY_ISA_VERSION
	.align		4
        /*00e0*/ 	.byte	0x03, 0x5f
        /*00e2*/ 	.short	0x0101


	//----- nvinfo : EIATTR_VRC_CTA_INIT_COUNT
	.align		4
        /*00e4*/ 	.byte	0x02, 0x4a
	.zero		1
	.zero		1


	//----- nvinfo : EIATTR_EXIT_INSTR_OFFSETS
	.align		4
        /*00e8*/ 	.byte	0x04, 0x1c
        /*00ea*/ 	.short	(.L_465 - .L_464)


	//   ....[0]....
.L_464:
        /*00ec*/ 	.word	0x00000130


	//   ....[1]....
        /*00f0*/ 	.word	0x00000c30


	//----- nvinfo : EIATTR_CRS_STACK_SIZE
	.align		4
.L_465:
        /*00f4*/ 	.byte	0x04, 0x1e
        /*00f6*/ 	.short	(.L_467 - .L_466)
.L_466:
        /*00f8*/ 	.word	0x00000000


	//----- nvinfo : EIATTR_CBANK_PARAM_SIZE
	.align		4
.L_467:
        /*00fc*/ 	.byte	0x03, 0x19
        /*00fe*/ 	.short	0x0068


	//----- nvinfo : EIATTR_PARAM_CBANK
	.align		4
        /*0100*/ 	.byte	0x04, 0x0a
        /*0102*/ 	.short	(.L_469 - .L_468)
	.align		4
.L_468:
        /*0104*/ 	.word	index@(.nv.constant0._ZN2at6native55_GLOBAL__N__6c1c77d0_17_DistanceKernel_cu_928626d3_295131cdist_backward_kernel_cuda_implIfNS1_5distsIfE3infEEEvPT_PKS6_S9_S9_S9_S6_lllllll)
        /*0108*/ 	.short	0x0380
        /*010a*/ 	.short	0x0068


	//----- nvinfo : EIATTR_SW_WAR
	.align		4
.L_469:
        /*010c*/ 	.byte	0x04, 0x36
        /*010e*/ 	.short	(.L_471 - .L_470)
.L_470:
        /*0110*/ 	.word	0x00000008
.L_471:


//--------------------- .nv.info._ZN2at6native55_GLOBAL__N__6c1c77d0_17_DistanceKernel_cu_928626d3_295131cdist_backward_kernel_cuda_implIfNS1_5distsIfE3twoEEEvPT_PKS6_S9_S9_S9_S6_lllllll --------------------------
	.section	.nv.info._ZN2at6native55_GLOBAL__N__6c1c77d0_17_DistanceKernel_cu_928626d3_295131cdist_backward_kernel_cuda_implIfNS1_5distsIfE3twoEEEvPT_PKS6_S9_S9_S9_S6_lllllll,"",@"SHT_CUDA_INFO"
	.sectionflags	@""
	.align	4


	//----- nvinfo : EIATTR_CUDA_API_VERSION
	.align		4
        /*0000*/ 	.byte	0x04, 0x37
        /*0002*/ 	.short	(.L_473 - .L_472)
.L_472:
        /*0004*/ 	.word	0x00000082


	//----- nvinfo : EIATTR_KPARAM_INFO
	.align		4
.L_473:
        /*0008*/ 	.byte	0x04, 0x17
        /*000a*/ 	.short	(.L_475 - .L_474)
.L_474:
        /*000c*/ 	.word	0x00000000
        /*0010*/ 	.short	0x000c
        /*0012*/ 	.short	0x0060
        /*0014*/ 	.byte	0x00, 0xf0, 0x21, 0x00


	//----- nvinfo : EIATTR_KPARAM_INFO
	.align		4
.L_475:
        /*0018*/ 	.byte	0x04, 0x17
        /*001a*/ 	.short	(.L_477 - .L_476)
.L_476:
        /*001c*/ 	.word	0x00000000
        /*0020*/ 	.short	0x000b
        /*0022*/ 	.short	0x0058
        /*0024*/ 	.byte	0x00, 0xf0, 0x21, 0x00


	//----- nvinfo : EIATTR_KPARAM_INFO
	.align		4
.L_477:
        /*0028*/ 	.byte	0x04, 0x17
        /*002a*/ 	.short	(.L_479 - .L_478)
.L_478:
        /*002c*/ 	.word	0x00000000
        /*0030*/ 	.short	0x000a
        /*0032*/ 	.short	0x0050
        /*0034*/ 	.byte	0x00, 0xf0, 0x21, 0x00


	//----- nvinfo : EIATTR_KPARAM_INFO
	.align		4
.L_479:
        /*0038*/ 	.byte	0x04, 0x17
        /*003a*/ 	.short	(.L_481 - .L_480)
.L_480:
        /*003c*/ 	.word	0x00000000
        /*0040*/ 	.short	0x0009
        /*0042*/ 	.short	0x0048
        /*0044*/ 	.byte	0x00, 0xf0, 0x21, 0x00


	//----- nvinfo : EIATTR_KPARAM_INFO
	.align		4
.L_481:
        /*0048*/ 	.byte	0x04, 0x17
        /*004a*/ 	.short	(.L_483 - .L_482)
.L_482:
        /*004c*/ 	.word	0x00000000
        /*0050*/ 	.short	0x0008
        /*0052*/ 	.short	0x0040
        /*0054*/ 	.byte	0x00, 0xf0, 0x21, 0x00


	//----- nvinfo : EIATTR_KPARAM_INFO
	.align		4
.L_483:
        /*0058*/ 	.byte	0x04, 0x17
        /*005a*/ 	.short	(.L_485 - .L_484)
.L_484:
        /*005c*/ 	.word	0x00000000
        /*0060*/ 	.short	0x0007
        /*0062*/ 	.short	0x0038
        /*0064*/ 	.byte	0x00, 0xf0, 0x21, 0x00


	//----- nvinfo : EIATTR_KPARAM_INFO
	.align		4
.L_485:
        /*0068*/ 	.byte	0x04, 0x17
        /*006a*/ 	.short	(.L_487 - .L_486)
.L_486:
        /*006c*/ 	.word	0x00000000
        /*0070*/ 	.short	0x0006
        /*0072*/ 	.short	0x0030
        /*0074*/ 	.byte	0x00, 0xf0, 0x21, 0x00


	//----- nvinfo : EIATTR_KPARAM_INFO
	.align		4
.L_487:
        /*0078*/ 	.byte	0x04, 0x17
        /*007a*/ 	.short	(.L_489 - .L_488)
.L_488:
        /*007c*/ 	.word	0x00000000
        /*0080*/ 	.short	0x0005
        /*0082*/ 	.short	0x0028
        /*0084*/ 	.byte	0x00, 0xf0, 0x11, 0x00


	//----- nvinfo : EIATTR_KPARAM_INFO
	.align		4
.L_489:
        /*0088*/ 	.byte	0x04, 0x17
        /*008a*/ 	.short	(.L_491 - .L_490)
.L_490:
        /*008c*/ 	.word	0x00000000
        /*0090*/ 	.short	0x0004
        /*0092*/ 	.short	0x0020
        /*0094*/ 	.byte	0x00, 0xf5, 0x21, 0x00


	//----- nvinfo : EIATTR_KPARAM_INFO
	.align		4
.L_491:
        /*0098*/ 	.byte	0x04, 0x17
        /*009a*/ 	.short	(.L_493 - .L_492)
.L_492:
        /*009c*/ 	.word	0x00000000
        /*00a0*/ 	.short	0x0003
        /*00a2*/ 	.short	0x0018
        /*00a4*/ 	.byte	0x00, 0xf5, 0x21, 0x00


	//----- nvinfo : EIATTR_KPARAM_INFO
	.align		4
.L_493:
        /*00a8*/ 	.byte	0x04, 0x17
        /*00aa*/ 	.short	(.L_495 - .L_494)
.L_494:
        /*00ac*/ 	.word	0x00000000
        /*00b0*/ 	.short	0x0002
        /*00b2*/ 	.short	0x0010
        /*00b4*/ 	.byte	0x00, 0xf5, 0x21, 0x00


	//----- nvinfo : EIATTR_KPARAM_INFO
	.align		4
.L_495:
        /*00b8*/ 	.byte	0x04, 0x17
        /*00ba*/ 	.short	(.L_497 - .L_496)
.L_496:
        /*00bc*/ 	.word	0x00000000
        /*00c0*/ 	.short	0x0001
        /*00c2*/ 	.short	0x0008
        /*00c4*/ 	.byte	0x00, 0xf5, 0x21, 0x00


	//----- nvinfo : EIATTR_KPARAM_INFO
	.align		4
.L_497:
        /*00c8*/ 	.byte	0x04, 0x17
        /*00ca*/ 	.short	(.L_499 - .L_498)
.L_498:
        /*00cc*/ 	.word	0x00000000
        /*00d0*/ 	.short	0x0000
        /*00d2*/ 	.short	0x0000
        /*00d4*/ 	.byte	0x00, 0xf5, 0x21, 0x00


	//----- nvinfo : EIATTR_SPARSE_MMA_MASK
	.align		4
.L_499:
        /*00d8*/ 	.byte	0x03, 0x50
        /*00da*/ 	.short	0x0000


	//----- nvinfo : EIATTR_MAXREG_COUNT
	.align		4
        /*00dc*/ 	.byte	0x03, 0x1b
        /*00de*/ 	.short	0x00ff


	//----- nvinfo : EIATTR_MERCURY_ISA_VERSION
	.align		4
        /*00e0*/ 	.byte	0x03, 0x5f
        /*00e2*/ 	.short	0x0101


	//----- nvinfo : EIATTR_VRC_CTA_INIT_COUNT
	.align		4
        /*00e4*/ 	.byte	0x02, 0x4a
	.zero		1
	.zero		1


	//----- nvinfo : EIATTR_EXIT_INSTR_OFFSETS
	.align		4
        /*00e8*/ 	.byte	0x04, 0x1c
        /*00ea*/ 	.short	(.L_501 - .L_500)


	//   ....[0]....
.L_500:
        /*00ec*/ 	.word	0x00000130


	//   ....[1]....
        /*00f0*/ 	.word	0x00000be0


	//----- nvinfo : EIATTR_CRS_STACK_SIZE
	.align		4
.L_501:
        /*00f4*/ 	.byte	0x04, 0x1e
        /*00f6*/ 	.short	(.L_503 - .L_502)
.L_502:
        /*00f8*/ 	.word	0x00000000


	//----- nvinfo : EIATTR_CBANK_PARAM_SIZE
	.align		4
.L_503:
        /*00fc*/ 	.byte	0x03, 0x19
        /*00fe*/ 	.short	0x0068


	//----- nvinfo : EIATTR_PARAM_CBANK
	.align		4
        /*0100*/ 	.byte	0x04, 0x0a
        /*0102*/ 	.short	(.L_505 - .L_504)
	.align		4
.L_504:
        /*0104*/ 	.word	index@(.nv.constant0._ZN2at6native55_GLOBAL__N__6c1c77d0_17_DistanceKernel_cu_928626d3_295131cdist_backward_kernel_cuda_implIfNS1_5distsIfE3twoEEEvPT_PKS6_S9_S9_S9_S6_lllllll)
        /*0108*/ 	.short	0x0380
        /*010a*/ 	.short	0x0068


	//----- nvinfo : EIATTR_SW_WAR
	.align		4
.L_505:
        /*010c*/ 	.byte	0x04, 0x36
        /*010e*/ 	.short	(.L_507 - .L_506)
.L_506:
        /*0110*/ 	.word	0x00000008
.L_507:


//--------------------- .nv.info._ZN2at6native55_GLOBAL__N__6c1c77d0_17_DistanceKernel_cu_928626d3_295131cdist_backward_kernel_cuda_implIfNS1_5distsIfE6lt_twoEEEvPT_PKS6_S9_S9_S9_S6_lllllll --------------------------
	.section	.nv.info._ZN2at6native55_GLOBAL__N__6c1c77d0_17_DistanceKernel_cu_928626d3_295131cdist_backward_kernel_cuda_implIfNS1_5distsIfE6lt_twoEEEvPT_PKS6_S9_S9_S9_S6_lllllll,"",@"SHT_CUDA_INFO"
	.sectionflags	@""
	.align	4


	//----- nvinfo : EIATTR_CUDA_API_VERSION
	.align		4
        /*0000*/ 	.byte	0x04, 0x37
        /*0002*/ 	.short	(.L_509 - .L_508)
.L_508:
        /*0004*/ 	.word	0x00000082


	//----- nvinfo : EIATTR_KPARAM_INFO
	.align		4
.L_509:
        /*0008*/ 	.byte	0x04, 0x17
        /*000a*/ 	.short	(.L_511 - .L_510)
.L_510:
        /*000c*/ 	.word	0x00000000
        /*0010*/ 	.short	0x000c
        /*0012*/ 	.short	0x0060
        /*0014*/ 	.byte	0x00, 0xf0, 0x21, 0x00


	//----- nvinfo : EIATTR_KPARAM_INFO
	.align		4
.L_511:
        /*0018*/ 	.byte	0x04, 0x17
        /*001a*/ 	.short	(.L_513 - .L_512)
.L_512:
        /*001c*/ 	.word	0x00000000
        /*0020*/ 	.short	0x000b
        /*0022*/ 	.short	0x0058
        /*0024*/ 	.byte	0x00, 0xf0, 0x21, 0x00


	//----- nvinfo : EIATTR_KPARAM_INFO
	.align		4
.L_513:
        /*0028*/ 	.byte	0x04, 0x17
        /*002a*/ 	.short	(.L_515 - .L_514)
.L_514:
        /*002c*/ 	.word	0x00000000
        /*0030*/ 	.short	0x000a
        /*0032*/ 	.short	0x0050
        /*0034*/ 	.byte	0x00, 0xf0, 0x21, 0x00


	//----- nvinfo : EIATTR_KPARAM_INFO
	.align		4
.L_515:
        /*0038*/ 	.byte	0x04, 0x17
        /*003a*/ 	.short	(.L_517 - .L_516)
.L_516:
        /*003c*/ 	.word	0x00000000
        /*0040*/ 	.short	0x0009
        /*0042*/ 	.short	0x0048
        /*0044*/ 	.byte	0x00, 0xf0, 0x21, 0x00


	//----- nvinfo : EIATTR_KPARAM_INFO
	.align		4
.L_517:
        /*0048*/ 	.byte	0x04, 0x17
        /*004a*/ 	.short	(.L_519 - .L_518)
.L_518:
        /*004c*/ 	.word	0x00000000
        /*0050*/ 	.short	0x0008
        /*0052*/ 	.short	0x0040
        /*0054*/ 	.byte	0x00, 0xf0, 0x21, 0x00


	//----- nvinfo : EIATTR_KPARAM_INFO
	.align		4
.L_519:
        /*0058*/ 	.byte	0x04, 0x17
        /*005a*/ 	.short	(.L_521 - .L_520)
.L_520:
        /*005c*/ 	.word	0x00000000
        /*0060*/ 	.short	0x0007
        /*0062*/ 	.short	0x0038
        /*0064*/ 	.byte	0x00, 0xf0, 0x21, 0x00


	//----- nvinfo : EIATTR_KPARAM_INFO
	.align		4
.L_521:
        /*0068*/ 	.byte	0x04, 0x17
        /*006a*/ 	.short	(.L_523 - .L_522)
.L_522:
        /*006c*/ 	.word	0x00000000
        /*0070*/ 	.short	0x0006
        /*0072*/ 	.short	0x0030
        /*0074*/ 	.byte	0x00, 0xf0, 0x21, 0x00


	//----- nvinfo : EIATTR_KPARAM_INFO
	.align		4
.L_523:
        /*0078*/ 	.byte	0x04, 0x17
        /*007a*/ 	.short	(.L_525 - .L_524)
.L_524:
        /*007c*/ 	.word	0x00000000
        /*0080*/ 	.short	0x0005
        /*0082*/ 	.short	0x0028
        /*0084*/ 	.byte	0x00, 0xf0, 0x11, 0x00


	//----- nvinfo : EIATTR_KPARAM_INFO
	.align		4
.L_525:
        /*0088*/ 	.byte	0x04, 0x17
        /*008a*/ 	.short	(.L_527 - .L_526)
.L_526:
        /*008c*/ 	.word	0x00000000
        /*0090*/ 	.short	0x0004
        /*0092*/ 	.short	0x0020
        /*0094*/ 	.byte	0x00, 0xf5, 0x21, 0x00


	//----- nvinfo : EIATTR_KPARAM_INFO
	.align		4
.L_527:
        /*0098*/ 	.byte	0x04, 0x17
        /*009a*/ 	.short	(.L_529 - .L_528)
.L_528:
        /*009c*/ 	.word	0x00000000
        /*00a0*/ 	.short	0x0003
        /*00a2*/ 	.short	0x0018
        /*00a4*/ 	.byte	0x00, 0xf5, 0x21, 0x00


	//----- nvinfo : EIATTR_KPARAM_INFO
	.align		4
.L_529:
        /*00a8*/ 	.byte	0x04, 0x17
        /*00aa*/ 	.short	(.L_531 - .L_530)
.L_530:
        /*00ac*/ 	.word	0x00000000
        /*00b0*/ 	.short	0x0002
        /*00b2*/ 	.short	0x0010
        /*00b4*/ 	.byte	0x00, 0xf5, 0x21, 0x00


	//----- nvinfo : EIATTR_KPARAM_INFO
	.align		4
.L_531:
        /*00b8*/ 	.byte	0x04, 0x17
        /*00ba*/ 	.short	(.L_533 - .L_532)
.L_532:
        /*00bc*/ 	.word	0x00000000
        /*00c0*/ 	.short	0x0001
        /*00c2*/ 	.short	0x0008
        /*00c4*/ 	.byte	0x00, 0xf5, 0x21, 0x00


	//----- nvinfo : EIATTR_KPARAM_INFO
	.align		4
.L_533:
        /*00c8*/ 	.byte	0x04, 0x17
        /*00ca*/ 	.short	(.L_535 - .L_534)
.L_534:
        /*00cc*/ 	.word	0x00000000
        /*00d0*/ 	.short	0x0000
        /*00d2*/ 	.short	0x0000
        /*00d4*/ 	.byte	0x00, 0xf5, 0x21, 0x00


	//----- nvinfo : EIATTR_SPARSE_MMA_MASK
	.align		4
.L_535:
        /*00d8*/ 	.byte	0x03, 0x50
        /*00da*/ 	.short	0x0000


	//----- nvinfo : EIATTR_MAXREG_COUNT
	.align		4
        /*00dc*/ 	.byte	0x03, 0x1b
        /*00de*/ 	.short	0x00ff


	//----- nvinfo : EIATTR_MERCURY_ISA_VERSION
	.align		4
        /*00e0*/ 	.byte	0x03, 0x5f
        /*00e2*/ 	.short	0x0101


	//----- nvinfo : EIATTR_VRC_CTA_INIT_COUNT
	.align		4
        /*00e4*/ 	.byte	0x02, 0x4a
	.zero		1
	.zero		1


	//----- nvinfo : EIATTR_EXIT_INSTR_OFFSETS
	.align		4
        /*00e8*/ 	.byte	0x04, 0x1c
        /*00ea*/ 	.short	(.L_537 - .L_536)


	//   ....[0]....
.L_536:
        /*00ec*/ 	.word	0x00000130


	//   ....[1]....
        /*00f0*/ 	.word	0x00000d20


	//----- nvinfo : EIATTR_CRS_STACK_SIZE
	.align		4
.L_537:
        /*00f4*/ 	.byte	0x04, 0x1e
        /*00f6*/ 	.short	(.L_539 - .L_538)
.L_538:
        /*00f8*/ 	.word	0x00000000


	//----- nvinfo : EIATTR_CBANK_PARAM_SIZE
	.align		4
.L_539:
        /*00fc*/ 	.byte	0x03, 0x19
        /*00fe*/ 	.short	0x0068


	//----- nvinfo : EIATTR_PARAM_CBANK
	.align		4
        /*0100*/ 	.byte	0x04, 0x0a
        /*0102*/ 	.short	(.L_541 - .L_540)
	.align		4
.L_540:
        /*0104*/ 	.word	index@(.nv.constant0._ZN2at6native55_GLOBAL__N__6c1c77d0_17_DistanceKernel_cu_928626d3_295131cdist_backward_kernel_cuda_implIfNS1_5distsIfE6lt_twoEEEvPT_PKS6_S9_S9_S9_S6_lllllll)
        /*0108*/ 	.short	0x0380
        /*010a*/ 	.short	0x0068


	//----- nvinfo : EIATTR_SW_WAR
	.align		4
.L_541:
        /*010c*/ 	.byte	0x04, 0x36
        /*010e*/ 	.short	(.L_543 - .L_542)
.L_542:
        /*0110*/ 	.word	0x00000008
.L_543:


//--------------------- .nv.info._ZN2at6native55_GLOBAL__N__6c1c77d0_17_DistanceKernel_cu_928626d3_295131cdist_backward_kernel_cuda_implIfNS1_5distsIfE3oneEEEvPT_PKS6_S9_S9_S9_S6_lllllll --------------------------
	.section	.nv.info._ZN2at6native55_GLOBAL__N__6c1c77d0_17_DistanceKernel_cu_928626d3_295131cdist_backward_kernel_cuda_implIfNS1_5distsIfE3oneEEEvPT_PKS6_S9_S9_S9_S6_lllllll,"",@"SHT_CUDA_INFO"
	.sectionflags	@""
	.align	4


	//----- nvinfo : EIATTR_CUDA_API_VERSION
	.align		4
        /*0000*/ 	.byte	0x04, 0x37
        /*0002*/ 	.short	(.L_545 - .L_544)
.L_544:
        /*0004*/ 	.word	0x00000082


	//----- nvinfo : EIATTR_KPARAM_INFO
	.align		4
.L_545:
        /*0008*/ 	.byte	0x04, 0x17
        /*000a*/ 	.short	(.L_547 - .L_546)
.L_546:
        /*000c*/ 	.word	0x00000000
        /*0010*/ 	.short	0x000c
        /*0012*/ 	.short	0x0060
        /*0014*/ 	.byte	0x00, 0xf0, 0x21, 0x00


	//----- nvinfo : EIATTR_KPARAM_INFO
	.align		4
.L_547:
        /*0018*/ 	.byte	0x04, 0x17
        /*001a*/ 	.short	(.L_549 - .L_548)
.L_548:
        /*001c*/ 	.word	0x00000000
        /*0020*/ 	.short	0x000b
        /*0022*/ 	.short	0x0058
        /*0024*/ 	.byte	0x00, 0xf0, 0x21, 0x00


	//----- nvinfo : EIATTR_KPARAM_INFO
	.align		4
.L_549:
        /*0028*/ 	.byte	0x04, 0x17
        /*002a*/ 	.short	(.L_551 - .L_550)
.L_550:
        /*002c*/ 	.word	0x00000000
        /*0030*/ 	.short	0x000a
        /*0032*/ 	.short	0x0050
        /*0034*/ 	.byte	0x00, 0xf0, 0x21, 0x00


	//----- nvinfo : EIATTR_KPARAM_INFO
	.align		4
.L_551:
        /*0038*/ 	.byte	0x04, 0x17
        /*003a*/ 	.short	(.L_553 - .L_552)
.L_552:
        /*003c*/ 	.word	0x00000000
        /*0040*/ 	.short	0x0009
        /*0042*/ 	.short	0x0048
        /*0044*/ 	.byte	0x00, 0xf0, 0x21, 0x00


	//----- nvinfo : EIATTR_KPARAM_INFO
	.align		4
.L_553:
        /*0048*/ 	.byte	0x04, 0x17
        /*004a*/ 	.short	(.L_555 - .L_554)
.L_554:
        /*004c*/ 	.word	0x00000000
        /*0050*/ 	.short	0x0008
        /*0052*/ 	.short	0x0040
        /*0054*/ 	.byte	0x00, 0xf0, 0x21, 0x00


	//----- nvinfo : EIATTR_KPARAM_INFO
	.align		4
.L_555:
        /*0058*/ 	.byte	0x04, 0x17
        /*005a*/ 	.short	(.L_557 - .L_556)
.L_556:
        /*005c*/ 	.word	0x00000000
        /*0060*/ 	.short	0x0007
        /*0062*/ 	.short	0x0038
        /*0064*/ 	.byte	0x00, 0xf0, 0x21, 0x00


	//----- nvinfo : EIATTR_KPARAM_INFO
	.align		4
.L_557:
        /*0068*/ 	.byte	0x04, 0x17
        /*006a*/ 	.short	(.L_559 - .L_558)
.L_558:
        /*006c*/ 	.word	0x00000000
        /*0070*/ 	.short	0x0006
        /*0072*/ 	.short	0x0030
        /*0074*/ 	.byte	0x00, 0xf0, 0x21, 0x00


	//----- nvinfo : EIATTR_KPARAM_INFO
	.align		4
.L_559:
        /*0078*/ 	.byte	0x04, 0x17
        /*007a*/ 	.short	(.L_561 - .L_560)
.L_560:
        /*007c*/ 	.word	0x00000000
        /*0080*/ 	.short	0x0005
        /*0082*/ 	.short	0x0028
        /*0084*/ 	.byte	0x00, 0xf0, 0x11, 0x00


	//----- nvinfo : EIATTR_KPARAM_INFO
	.align		4
.L_561:
        /*0088*/ 	.byte	0x04, 0x17
        /*008a*/ 	.short	(.L_563 - .L_562)
.L_562:
        /*008c*/ 	.word	0x00000000
        /*0090*/ 	.short	0x0004
        /*0092*/ 	.short	0x0020
        /*0094*/ 	.byte	0x00, 0xf5, 0x21, 0x00


	//----- nvinfo : EIATTR_KPARAM_INFO
	.align		4
.L_563:
        /*0098*/ 	.byte	0x04, 0x17
        /*009a*/ 	.short	(.L_565 - .L_564)
.L_564:
        /*009c*/ 	.word	0x00000000
        /*00a0*/ 	.short	0x0003
        /*00a2*/ 	.short	0x0018
        /*00a4*/ 	.byte	0x00, 0xf5, 0x21, 0x00


	//----- nvinfo : EIATTR_KPARAM_INFO
	.align		4
.L_565:
        /*00a8*/ 	.byte	0x04, 0x17
        /*00aa*/ 	.short	(.L_567 - .L_566)
.L_566:
        /*00ac*/ 	.word	0x00000000
        /*00b0*/ 	.short	0x0002
        /*00b2*/ 	.short	0x0010
        /*00b4*/ 	.byte	0x00, 0xf5, 0x21, 0x00


	//----- nvinfo : EIATTR_KPARAM_INFO
	.align		4
.L_567:
        /*00b8*/ 	.byte	0x04, 0x17
        /*00ba*/ 	.short	(.L_569 - .L_568)
.L_568:
        /*00bc*/ 	.word	0x00000000
        /*00c0*/ 	.short	0x0001
        /*00c2*/ 	.short	0x0008
        /*00c4*/ 	.byte	0x00, 0xf5, 0x21, 0x00


	//----- nvinfo : EIATTR_KPARAM_INFO
	.align		4
.L_569:
        /*00c8*/ 	.byte	0x04, 0x17
        /*00ca*/ 	.short	(.L_571 - .L_570)
.L_570:
        /*00cc*/ 	.word	0x00000000
        /*00d0*/ 	.short	0x0000
        /*00d2*/ 	.short	0x0000
        /*00d4*/ 	.byte	0x00, 0xf5, 0x21, 0x00


	//----- nvinfo : EIATTR_SPARSE_MMA_MASK
	.align		4
.L_571:
        /*00d8*/ 	.byte	0x03, 0x50
        /*00da*/ 	.short	0x0000


	//----- nvinfo : EIATTR_MAXREG_COUNT
	.align		4
        /*00dc*/ 	.byte	0x03, 0x1b
        /*00de*/ 	.short	0x00ff


	//----- nvinfo : EIATTR_MERCURY_ISA_VERSION
	.align		4
        /*00e0*/ 	.byte	0x03, 0x5f
        /*00e2*/ 	.short	0x0101


	//----- nvinfo : EIATTR_VRC_CTA_INIT_COUNT
	.align		4
        /*00e4*/ 	.byte	0x02, 0x4a
	.zero		1
	.zero		1


	//----- nvinfo : EIATTR_EXIT_INSTR_OFFSETS
	.align		4
        /*00e8*/ 	.byte	0x04, 0x1c
        /*00ea*/ 	.short	(.L_573 - .L_572)


	//   ....[0]....
.L_572:
        /*00ec*/ 	.word	0x00000130


	//   ....[1]....
        /*00f0*/ 	.word	0x00000b70


	//----- nvinfo : EIATTR_CRS_STACK_SIZE
	.align		4
.L_573:
        /*00f4*/ 	.byte	0x04, 0x1e
        /*00f6*/ 	.short	(.L_575 - .L_574)
.L_574:
        /*00f8*/ 	.word	0x00000000


	//----- nvinfo : EIATTR_CBANK_PARAM_SIZE
	.align		4
.L_575:
        /*00fc*/ 	.byte	0x03, 0x19
        /*00fe*/ 	.short	0x0068


	//----- nvinfo : EIATTR_PARAM_CBANK
	.align		4
        /*0100*/ 	.byte	0x04, 0x0a
        /*0102*/ 	.short	(.L_577 - .L_576)
	.align		4
.L_576:
        /*0104*/ 	.word	index@(.nv.constant0._ZN2at6native55_GLOBAL__N__6c1c77d0_17_DistanceKernel_cu_928626d3_295131cdist_backward_kernel_cuda_implIfNS1_5distsIfE3oneEEEvPT_PKS6_S9_S9_S9_S6_lllllll)
        /*0108*/ 	.short	0x0380
        /*010a*/ 	.short	0x0068


	//----- nvinfo : EIATTR_SW_WAR
	.align		4
.L_577:
        /*010c*/ 	.byte	0x04, 0x36
        /*010e*/ 	.short	(.L_579 - .L_578)
.L_578:
        /*0110*/ 	.word	0x00000008
.L_579:


//--------------------- .nv.info._ZN2at6native55_GLOBAL__N__6c1c77d0_17_DistanceKernel_cu_928626d3_295131cdist_backward_kernel_cuda_implIfNS1_5distsIfE1pEEEvPT_PKS6_S9_S9_S9_S6_lllllll --------------------------
	.section	.nv.info._ZN2at6native55_GLOBAL__N__6c1c77d0_17_DistanceKernel_cu_928626d3_295131cdist_backward_kernel_cuda_implIfNS1_5distsIfE1pEEEvPT_PKS6_S9_S9_S9_S6_lllllll,"",@"SHT_CUDA_INFO"
	.sectionflags	@""
	.align	4


	//----- nvinfo : EIATTR_CUDA_API_VERSION
	.align		4
        /*0000*/ 	.byte	0x04, 0x37
        /*0002*/ 	.short	(.L_581 - .L_580)
.L_580:
        /*0004*/ 	.word	0x00000082


	//----- nvinfo : EIATTR_KPARAM_INFO
	.align		4
.L_581:
        /*0008*/ 	.byte	0x04, 0x17
        /*000a*/ 	.short	(.L_583 - .L_582)
.L_582:
        /*000c*/ 	.word	0x00000000
        /*0010*/ 	.short	0x000c
        /*0012*/ 	.short	0x0060
        /*0014*/ 	.byte	0x00, 0xf0, 0x21, 0x00


	//----- nvinfo : EIATTR_KPARAM_INFO
	.align		4
.L_583:
        /*0018*/ 	.byte	0x04, 0x17
        /*001a*/ 	.short	(.L_585 - .L_584)
.L_584:
        /*001c*/ 	.word	0x00000000
        /*0020*/ 	.short	0x000b
        /*0022*/ 	.short	0x0058
        /*0024*/ 	.byte	0x00, 0xf0, 0x21, 0x00


	//----- nvinfo : EIATTR_KPARAM_INFO
	.align		4
.L_585:
        /*0028*/ 	.byte	0x04, 0x17
        /*002a*/ 	.short	(.L_587 - .L_586)
.L_586:
        /*002c*/ 	.word	0x00000000
        /*0030*/ 	.short	0x000a
        /*0032*/ 	.short	0x0050
        /*0034*/ 	.byte	0x00, 0xf0, 0x21, 0x00


	//----- nvinfo : EIATTR_KPARAM_INFO
	.align		4
.L_587:
        /*0038*/ 	.byte	0x04, 0x17
        /*003a*/ 	.short	(.L_589 - .L_588)
.L_588:
        /*003c*/ 	.word	0x00000000
        /*0040*/ 	.short	0x0009
        /*0042*/ 	.short	0x0048
        /*0044*/ 	.byte	0x00, 0xf0, 0x21, 0x00


	//----- nvinfo : EIATTR_KPARAM_INFO
	.align		4
.L_589:
        /*0048*/ 	.byte	0x04, 0x17
        /*004a*/ 	.short	(.L_591 - .L_590)
.L_590:
        /*004c*/ 	.word	0x00000000
        /*0050*/ 	.short	0x0008
        /*0052*/ 	.short	0x0040
        /*0054*/ 	.byte	0x00, 0xf0, 0x21, 0x00


	//----- nvinfo : EIATTR_KPARAM_INFO
	.align		4
.L_591:
        /*0058*/ 	.byte	0x04, 0x17
        /*005a*/ 	.short	(.L_593 - .L_592)
.L_592:
        /*005c*/ 	.word	0x00000000
        /*0060*/ 	.short	0x0007
        /*0062*/ 	.short	0x0038
        /*0064*/ 	.byte	0x00, 0xf0, 0x21, 0x00


	//----- nvinfo : EIATTR_KPARAM_INFO
	.align		4
.L_593:
        /*0068*/ 	.byte	0x04, 0x17
        /*006a*/ 	.short	(.L_595 - .L_594)
.L_594:
        /*006c*/ 	.word	0x00000000
        /*0070*/ 	.short	0x0006
        /*0072*/ 	.short	0x0030
        /*0074*/ 	.byte	0x00, 0xf0, 0x21, 0x00


	//----- nvinfo : EIATTR_KPARAM_INFO
	.align		4
.L_595:
        /*0078*/ 	.byte	0x04, 0x17
        /*007a*/ 	.short	(.L_597 - .L_596)
.L_596:
        /*007c*/ 	.word	0x00000000
        /*0080*/ 	.short	0x0005
        /*0082*/ 	.short	0x0028
        /*0084*/ 	.byte	0x00, 0xf0, 0x11, 0x00


	//----- nvinfo : EIATTR_KPARAM_INFO
	.align		4
.L_597:
        /*0088*/ 	.byte	0x04, 0x17
        /*008a*/ 	.short	(.L_599 - .L_598)
.L_598:
        /*008c*/ 	.word	0x00000000
        /*0090*/ 	.short	0x0004
        /*0092*/ 	.short	0x0020
        /*0094*/ 	.byte	0x00, 0xf5, 0x21, 0x00


	//----- nvinfo : EIATTR_KPARAM_INFO
	.align		4
.L_599:
        /*0098*/ 	.byte	0x04, 0x17
        /*009a*/ 	.short	(.L_601 - .L_600)
.L_600:
        /*009c*/ 	.word	0x00000000
        /*00a0*/ 	.short	0x0003
        /*00a2*/ 	.short	0x0018
        /*00a4*/ 	.byte	0x00, 0xf5, 0x21, 0x00


	//----- nvinfo : EIATTR_KPARAM_INFO
	.align		4
.L_601:
        /*00a8*/ 	.byte	0x04, 0x17
        /*00aa*/ 	.short	(.L_603 - .L_602)
.L_602:
        /*00ac*/ 	.word	0x00000000
        /*00b0*/ 	.short	0x0002
        /*00b2*/ 	.short	0x0010
        /*00b4*/ 	.byte	0x00, 0xf5, 0x21, 0x00


	//----- nvinfo : EIATTR_KPARAM_INFO
	.align		4
.L_603:
        /*00b8*/ 	.byte	0x04, 0x17
        /*00ba*/ 	.short	(.L_605 - .L_604)
.L_604:
        /*00bc*/ 	.word	0x00000000
        /*00c0*/ 	.short	0x0001
        /*00c2*/ 	.short	0x0008
        /*00c4*/ 	.byte	0x00, 0xf5, 0x21, 0x00


	//----- nvinfo : EIATTR_KPARAM_INFO
	.align		4
.L_605:
        /*00c8*/ 	.byte	0x04, 0x17
        /*00ca*/ 	.short	(.L_607 - .L_606)
.L_606:
        /*00cc*/ 	.word	0x00000000
        /*00d0*/ 	.short	0x0000
        /*00d2*/ 	.short	0x0000
        /*00d4*/ 	.byte	0x00, 0xf5, 0x21, 0x00


	//----- nvinfo : EIATTR_SPARSE_MMA_MASK
	.align		4
.L_607:
        /*00d8*/ 	.byte	0x03, 0x50
        /*00da*/ 	.short	0x0000


	//----- nvinfo : EIATTR_MAXREG_COUNT
	.align		4
        /*00dc*/ 	.byte	0x03, 0x1b
        /*00de*/ 	.short	0x00ff


	//----- nvinfo : EIATTR_MERCURY_ISA_VERSION
	.align		4
        /*00e0*/ 	.byte	0x03, 0x5f
        /*00e2*/ 	.short	0x0101


	//----- nvinfo : EIATTR_VRC_CTA_INIT_COUNT
	.align		4
        /*00e4*/ 	.byte	0x02, 0x4a
	.zero		1
	.zero		1


	//----- nvinfo : EIATTR_EXIT_INSTR_OFFSETS
	.align		4
        /*00e8*/ 	.byte	0x04, 0x1c
        /*00ea*/ 	.short	(.L_609 - .L_608)


	//   ....[0]....
.L_608:
        /*00ec*/ 	.word	0x00000130


	//   ....[1]....
        /*00f0*/ 	.word	0x00000c80


	//----- nvinfo : EIATTR_CRS_STACK_SIZE
	.align		4
.L_609:
        /*00f4*/ 	.byte	0x04, 0x1e
        /*00f6*/ 	.short	(.L_611 - .L_610)
.L_610:
        /*00f8*/ 	.word	0x00000000


	//----- nvinfo : EIATTR_CBANK_PARAM_SIZE
	.align		4
.L_611:
        /*00fc*/ 	.byte	0x03, 0x19
        /*00fe*/ 	.short	0x0068


	//----- nvinfo : EIATTR_PARAM_CBANK
	.align		4
        /*0100*/ 	.byte	0x04, 0x0a
        /*0102*/ 	.short	(.L_613 - .L_612)
	.align		4
.L_612:
        /*0104*/ 	.word	index@(.nv.constant0._ZN2at6native55_GLOBAL__N__6c1c77d0_17_DistanceKernel_cu_928626d3_295131cdist_backward_kernel_cuda_implIfNS1_5distsIfE1pEEEvPT_PKS6_S9_S9_S9_S6_lllllll)
        /*0108*/ 	.short	0x0380
        /*010a*/ 	.short	0x0068


	//----- nvinfo : EIATTR_SW_WAR
	.align		4
.L_613:
        /*010c*/ 	.byte	0x04, 0x36
        /*010e*/ 	.short	(.L_615 - .L_614)
.L_614:
        /*0110*/ 	.word	0x00000008
.L_615:


//--------------------- .nv.info._ZN2at6native55_GLOBAL__N__6c1c77d0_17_DistanceKernel_cu_928626d3_295131cdist_backward_kernel_cuda_implIdNS1_5distsIdE3infEEEvPT_PKS6_S9_S9_S9_S6_lllllll --------------------------
	.section	.nv.info._ZN2at6native55_GLOBAL__N__6c1c77d0_17_DistanceKernel_cu_928626d3_295131cdist_backward_kernel_cuda_implIdNS1_5distsIdE3infEEEvPT_PKS6_S9_S9_S9_S6_lllllll,"",@"SHT_CUDA_INFO"
	.sectionflags	@""
	.align	4


	//----- nvinfo : EIATTR_CUDA_API_VERSION
	.align		4
        /*0000*/ 	.byte	0x04, 0x37
        /*0002*/ 	.short	(.L_617 - .L_616)
.L_616:
        /*0004*/ 	.word	0x00000082


	//----- nvinfo : EIATTR_KPARAM_INFO
	.align		4
.L_617:
        /*0008*/ 	.byte	0x04, 0x17
        /*000a*/ 	.short	(.L_619 - .L_618)
.L_618:
        /*000c*/ 	.word	0x00000000
        /*0010*/ 	.short	0x000c
        /*0012*/ 	.short	0x0060
        /*0014*/ 	.byte	0x00, 0xf0, 0x21, 0x00


	//----- nvinfo : EIATTR_KPARAM_INFO
	.align		4
.L_619:
        /*0018*/ 	.byte	0x04, 0x17
        /*001a*/ 	.short	(.L_621 - .L_620)
.L_620:
        /*001c*/ 	.word	0x00000000
        /*0020*/ 	.short	0x000b
        /*0022*/ 	.short	0x0058
        /*0024*/ 	.byte	0x00, 0xf0, 0x21, 0x00


	//----- nvinfo : EIATTR_KPARAM_INFO
	.align		4
.L_621:
        /*0028*/ 	.byte	0x04, 0x17
        /*002a*/ 	.short	(.L_623 - .L_622)
.L_622:
        /*002c*/ 	.word	0x00000000
        /*0030*/ 	.short	0x000a
        /*0032*/ 	.short	0x0050
        /*0034*/ 	.byte	0x00, 0xf0, 0x21, 0x00


	//----- nvinfo : EIATTR_KPARAM_INFO
	.align		4
.L_623:
        /*0038*/ 	.byte	0x04, 0x17
        /*003a*/ 	.short	(.L_625 - .L_624)
.L_624:
        /*003c*/ 	.word	0x00000000
        /*0040*/ 	.short	0x0009
        /*0042*/ 	.short	0x0048
        /*0044*/ 	.byte	0x00, 0xf0, 0x21, 0x00


	//----- nvinfo : EIATTR_KPARAM_INFO
	.align		4
.L_625:
        /*0048*/ 	.byte	0x04, 0x17
        /*004a*/ 	.short	(.L_627 - .L_626)
.L_626:
        /*004c*/ 	.word	0x00000000
        /*0050*/ 	.short	0x0008
        /*0052*/ 	.short	0x0040
        /*0054*/ 	.byte	0x00, 0xf0, 0x21, 0x00


	//----- nvinfo : EIATTR_KPARAM_INFO
	.align		4
.L_627:
        /*0058*/ 	.byte	0x04, 0x17
        /*005a*/ 	.short	(.L_629 - .L_628)
.L_628:
        /*005c*/ 	.word	0x00000000
        /*0060*/ 	.short	0x0007
        /*0062*/ 	.short	0x0038
        /*0064*/ 	.byte	0x00, 0xf0, 0x21, 0x00


	//----- nvinfo : EIATTR_KPARAM_INFO
	.align		4
.L_629:
        /*0068*/ 	.byte	0x04, 0x17
        /*006a*/ 	.short	(.L_631 - .L_630)
.L_630:
        /*006c*/ 	.word	0x00000000
        /*0070*/ 	.short	0x0006
        /*0072*/ 	.short	0x0030
        /*0074*/ 	.byte	0x00, 0xf0, 0x21, 0x00


	//----- nvinfo : EIATTR_KPARAM_INFO
	.align		4
.L_631:
        /*0078*/ 	.byte	0x04, 0x17
        /*007a*/ 	.short	(.L_633 - .L_632)
.L_632:
        /*007c*/ 	.word	0x00000000
        /*0080*/ 	.short	0x0005
        /*0082*/ 	.short	0x0028
        /*0084*/ 	.byte	0x00, 0xf0, 0x21, 0x00


	//----- nvinfo : EIATTR_KPARAM_INFO
	.align		4
.L_633:
        /*0088*/ 	.byte	0x04, 0x17
        /*008a*/ 	.short	(.L_635 - .L_634)
.L_634:
        /*008c*/ 	.word	0x00000000
        /*0090*/ 	.short	0x0004
        /*0092*/ 	.short	0x0020
        /*0094*/ 	.byte	0x00, 0xf5, 0x21, 0x00


	//----- nvinfo : EIATTR_KPARAM_INFO
	.align		4
.L_635:
        /*0098*/ 	.byte	0x04, 0x17
        /*009a*/ 	.short	(.L_637 - .L_636)
.L_636:
        /*009c*/ 	.word	0x00000000
        /*00a0*/ 	.short	0x0003
        /*00a2*/ 	.short	0x0018
        /*00a4*/ 	.byte	0x00, 0xf5, 0x21, 0x00


	//----- nvinfo : EIATTR_KPARAM_INFO
	.align		4
.L_637:
        /*00a8*/ 	.byte	0x04, 0x17
        /*00aa*/ 	.short	(.L_639 - .L_638)
.L_638:
        /*00ac*/ 	.word	0x00000000
        /*00b0*/ 	.short	0x0002
        /*00b2*/ 	.short	0x0010
        /*00b4*/ 	.byte	0x00, 0xf5, 0x21, 0x00


	//----- nvinfo : EIATTR_KPARAM_INFO
	.align		4
.L_639:
        /*00b8*/ 	.byte	0x04, 0x17
        /*00ba*/ 	.short	(.L_641 - .L_640)
.L_640:
        /*00bc*/ 	.word	0x00000000
        /*00c0*/ 	.short	0x0001
        /*00c2*/ 	.short	0x0008
        /*00c4*/ 	.byte	0x00, 0xf5, 0x21, 0x00


	//----- nvinfo : EIATTR_KPARAM_INFO
	.align		4
.L_641:
        /*00c8*/ 	.byte	0x04, 0x17
        /*00ca*/ 	.short	(.L_643 - .L_642)
.L_642:
        /*00cc*/ 	.word	0x00000000
        /*00d0*/ 	.short	0x0000
        /*00d2*/ 	.short	0x0000
        /*00d4*/ 	.byte	0x00, 0xf5, 0x21, 0x00


	//----- nvinfo : EIATTR_SPARSE_MMA_MASK
	.align		4
.L_643:
        /*00d8*/ 	.byte	0x03, 0x50
        /*00da*/ 	.short	0x0000


	//----- nvinfo : EIATTR_MAXREG_COUNT
	.align		4
        /*00dc*/ 	.byte	0x03, 0x1b
        /*00de*/ 	.short	0x00ff


	//----- nvinfo : EIATTR_MERCURY_ISA_VERSION
	.align		4
        /*00e0*/ 	.byte	0x03, 0x5f
        /*00e2*/ 	.short	0x0101


	//----- nvinfo : EIATTR_VRC_CTA_INIT_COUNT
	.align		4
        /*00e4*/ 	.byte	0x02, 0x4a
	.zero		1
	.zero		1


	//----- nvinfo : EIATTR_EXIT_INSTR_OFFSETS
	.align		4
        /*00e8*/ 	.byte	0x04, 0x1c
        /*00ea*/ 	.short	(.L_645 - .L_644)


	//   ....[0]....
.L_644:
        /*00ec*/ 	.word	0x00000130


	//   ....[1]....
        /*00f0*/ 	.word	0x00000c10


	//----- nvinfo : EIATTR_CRS_STACK_SIZE
	.align		4
.L_645:
        /*00f4*/ 	.byte	0x04, 0x1e
        /*00f6*/ 	.short	(.L_647 - .L_646)
.L_646:
        /*00f8*/ 	.word	0x00000000


	//----- nvinfo : EIATTR_CBANK_PARAM_SIZE
	.align		4
.L_647:
        /*00fc*/ 	.byte	0x03, 0x19
        /*00fe*/ 	.short	0x0068


	//----- nvinfo : EIATTR_PARAM_CBANK
	.align		4
        /*0100*/ 	.byte	0x04, 0x0a
        /*0102*/ 	.short	(.L_649 - .L_648)
	.align		4
.L_648:
        /*0104*/ 	.word	index@(.nv.constant0._ZN2at6native55_GLOBAL__N__6c1c77d0_17_DistanceKernel_cu_928626d3_295131cdist_backward_kernel_cuda_implIdNS1_5distsIdE3infEEEvPT_PKS6_S9_S9_S9_S6_lllllll)
        /*0108*/ 	.short	0x0380
        /*010a*/ 	.short	0x0068


	//----- nvinfo : EIATTR_SW_WAR
	.align		4
.L_649:
        /*010c*/ 	.byte	0x04, 0x36
        /*010e*/ 	.short	(.L_651 - .L_650)
.L_650:
        /*0110*/ 	.word	0x00000008
.L_651:


//--------------------- .nv.info._ZN2at6native55_GLOBAL__N__6c1c77d0_17_DistanceKernel_cu_928626d3_295131cdist_backward_kernel_cuda_implIdNS1_5distsIdE3twoEEEvPT_PKS6_S9_S9_S9_S6_lllllll --------------------------
	.section	.nv.info._ZN2at6native55_GLOBAL__N__6c1c77d0_17_DistanceKernel_cu_928626d3_295131cdist_backward_kernel_cuda_implIdNS1_5distsIdE3twoEEEvPT_PKS6_S9_S9_S9_S6_lllllll,"",@"SHT_CUDA_INFO"
	.sectionflags	@""
	.align	4


	//----- nvinfo : EIATTR_CUDA_API_VERSION
	.align		4
        /*0000*/ 	.byte	0x04, 0x37
        /*0002*/ 	.short	(.L_653 - .L_652)
.L_652:
        /*0004*/ 	.word	0x00000082


	//----- nvinfo : EIATTR_KPARAM_INFO
	.align		4
.L_653:
        /*0008*/ 	.byte	0x04, 0x17
        /*000a*/ 	.short	(.L_655 - .L_654)
.L_654:
        /*000c*/ 	.word	0x00000000
        /*0010*/ 	.short	0x000c
        /*0012*/ 	.short	0x0060
        /*0014*/ 	.byte	0x00, 0xf0, 0x21, 0x00


	//----- nvinfo : EIATTR_KPARAM_INFO
	.align		4
.L_655:
        /*0018*/ 	.byte	0x04, 0x17
        /*001a*/ 	.short	(.L_657 - .L_656)
.L_656:
        /*001c*/ 	.word	0x00000000
        /*0020*/ 	.short	0x000b
        /*0022*/ 	.short	0x0058
        /*0024*/ 	.byte	0x00, 0xf0, 0x21, 0x00


	//----- nvinfo : EIATTR_KPARAM_INFO
	.align		4
.L_657:
        /*0028*/ 	.byte	0x04, 0x17
        /*002a*/ 	.short	(.L_659 - .L_658)
.L_658:
        /*002c*/ 	.word	0x00000000
        /*0030*/ 	.short	0x000a
        /*0032*/ 	.short	0x0050
        /*0034*/ 	.byte	0x00, 0xf0, 0x21, 0x00


	//----- nvinfo : EIATTR_KPARAM_INFO
	.align		4
.L_659:
        /*0038*/ 	.byte	0x04, 0x17
        /*003a*/ 	.short	(.L_661 - .L_660)
.L_660:
        /*003c*/ 	.word	0x00000000
        /*0040*/ 	.short	0x0009
        /*0042*/ 	.short	0x0048
        /*0044*/ 	.byte	0x00, 0xf0, 0x21, 0x00


	//----- nvinfo : EIATTR_KPARAM_INFO
	.align		4
.L_661:
        /*0048*/ 	.byte	0x04, 0x17
        /*004a*/ 	.short	(.L_663 - .L_662)
.L_662:
        /*004c*/ 	.word	0x00000000
        /*0050*/ 	.short	0x0008
        /*0052*/ 	.short	0x0040
        /*0054*/ 	.byte	0x00, 0xf0, 0x21, 0x00


	//----- nvinfo : EIATTR_KPARAM_INFO
	.align		4
.L_663:
        /*0058*/ 	.byte	0x04, 0x17
        /*005a*/ 	.short	(.L_665 - .L_664)
.L_664:
        /*005c*/ 	.word	0x00000000
        /*0060*/ 	.short	0x0007
        /*0062*/ 	.short	0x0038
        /*0064*/ 	.byte	0x00, 0xf0, 0x21, 0x00


	//----- nvinfo : EIATTR_KPARAM_INFO
	.align		4
.L_665:
        /*0068*/ 	.byte	0x04, 0x17
        /*006a*/ 	.short	(.L_667 - .L_666)
.L_666:
        /*006c*/ 	.word	0x00000000
        /*0070*/ 	.short	0x0006
        /*0072*/ 	.short	0x0030
        /*0074*/ 	.byte	0x00, 0xf0, 0x21, 0x00


	//----- nvinfo : EIATTR_KPARAM_INFO
	.align		4
.L_667:
        /*0078*/ 	.byte	0x04, 0x17
        /*007a*/ 	.short	(.L_669 - .L_668)
.L_668:
        /*007c*/ 	.word	0x00000000
        /*0080*/ 	.short	0x0005
        /*0082*/ 	.short	0x0028
        /*0084*/ 	.byte	0x00, 0xf0, 0x21, 0x00


	//----- nvinfo : EIATTR_KPARAM_INFO
	.align		4
.L_669:
        /*0088*/ 	.byte	0x04, 0x17
        /*008a*/ 	.short	(.L_671 - .L_670)
.L_670:
        /*008c*/ 	.word	0x00000000
        /*0090*/ 	.short	0x0004
        /*0092*/ 	.short	0x0020
        /*0094*/ 	.byte	0x00, 0xf5, 0x21, 0x00


	//----- nvinfo : EIATTR_KPARAM_INFO
	.align		4
.L_671:
        /*0098*/ 	.byte	0x04, 0x17
        /*009a*/ 	.short	(.L_673 - .L_672)
.L_672:
        /*009c*/ 	.word	0x00000000
        /*00a0*/ 	.short	0x0003
        /*00a2*/ 	.short	0x0018
        /*00a4*/ 	.byte	0x00, 0xf5, 0x21, 0x00


	//----- nvinfo : EIATTR_KPARAM_INFO
	.align		4
.L_673:
        /*00a8*/ 	.byte	0x04, 0x17
        /*00aa*/ 	.short	(.L_675 - .L_674)
.L_674:
        /*00ac*/ 	.word	0x00000000
        /*00b0*/ 	.short	0x0002
        /*00b2*/ 	.short	0x0010
        /*00b4*/ 	.byte	0x00, 0xf5, 0x21, 0x00


	//----- nvinfo : EIATTR_KPARAM_INFO
	.align		4
.L_675:
        /*00b8*/ 	.byte	0x04, 0x17
        /*00ba*/ 	.short	(.L_677 - .L_676)
.L_676:
        /*00bc*/ 	.word	0x00000000
        /*00c0*/ 	.short	0x0001
        /*00c2*/ 	.short	0x0008
        /*00c4*/ 	.byte	0x00, 0xf5, 0x21, 0x00


	//----- nvinfo : EIATTR_KPARAM_INFO
	.align		4
.L_677:
        /*00c8*/ 	.byte	0x04, 0x17
        /*00ca*/ 	.short	(.L_679 - .L_678)
.L_678:
        /*00cc*/ 	.word	0x00000000
        /*00d0*/ 	.short	0x0000
        /*00d2*/ 	.short	0x0000
        /*00d4*/ 	.byte	0x00, 0xf5, 0x21, 0x00


	//----- nvinfo : EIATTR_SPARSE_MMA_MASK
	.align		4
.L_679:
        /*00d8*/ 	.byte	0x03, 0x50
        /*00da*/ 	.short	0x0000


	//----- nvinfo : EIATTR_MAXREG_COUNT
	.align		4
        /*00dc*/ 	.byte	0x03, 0x1b
        /*00de*/ 	.short	0x00ff


	//----- nvinfo : EIATTR_MERCURY_ISA_VERSION
	.align		4
        /*00e0*/ 	.byte	0x03, 0x5f
        /*00e2*/ 	.short	0x0101


	//----- nvinfo : EIATTR_VRC_CTA_INIT_COUNT
	.align		4
        /*00e4*/ 	.byte	0x02, 0x4a
	.zero		1
	.zero		1


	//----- nvinfo : EIATTR_EXIT_INSTR_OFFSETS
	.align		4
        /*00e8*/ 	.byte	0x04, 0x1c
        /*00ea*/ 	.short	(.L_681 - .L_680)


	//   ....[0]....
.L_680:
        /*00ec*/ 	.word	0x00000130


	//   ....[1]....
        /*00f0*/ 	.word	0x00000cf0


	//----- nvinfo : EIATTR_CRS_STACK_SIZE
	.align		4
.L_681:
        /*00f4*/ 	.byte	0x04, 0x1e
        /*00f6*/ 	.short	(.L_683 - .L_682)
.L_682:
        /*00f8*/ 	.word	0x00000000


	//----- nvinfo : EIATTR_CBANK_PARAM_SIZE
	.align		4
.L_683:
        /*00fc*/ 	.byte	0x03, 0x19
        /*00fe*/ 	.short	0x0068


	//----- nvinfo : EIATTR_PARAM_CBANK
	.align		4
        /*0100*/ 	.byte	0x04, 0x0a
        /*0102*/ 	.short	(.L_685 - .L_684)
	.align		4
.L_684:
        /*0104*/ 	.word	index@(.nv.constant0._ZN2at6native55_GLOBAL__N__6c1c77d0_17_DistanceKernel_cu_928626d3_295131cdist_backward_kernel_cuda_implIdNS1_5distsIdE3twoEEEvPT_PKS6_S9_S9_S9_S6_lllllll)
        /*0108*/ 	.short	0x0380
        /*010a*/ 	.short	0x0068


	//----- nvinfo : EIATTR_SW_WAR
	.align		4
.L_685:
        /*010c*/ 	.byte	0x04, 0x36
        /*010e*/ 	.short	(.L_687 - .L_686)
.L_686:
        /*0110*/ 	.word	0x00000008
.L_687:


//--------------------- .nv.info._ZN2at6native55_GLOBAL__N__6c1c77d0_17_DistanceKernel_cu_928626d3_295131cdist_backward_kernel_cuda_implIdNS1_5distsIdE6lt_twoEEEvPT_PKS6_S9_S9_S9_S6_lllllll --------------------------
	.section	.nv.info._ZN2at6native55_GLOBAL__N__6c1c77d0_17_DistanceKernel_cu_928626d3_295131cdist_backward_kernel_cuda_implIdNS1_5distsIdE6lt_twoEEEvPT_PKS6_S9_S9_S9_S6_lllllll,"",@"SHT_CUDA_INFO"
	.sectionflags	@""
	.align	4


	//----- nvinfo : EIATTR_CUDA_API_VERSION
	.align		4
        /*0000*/ 	.byte	0x04, 0x37
        /*0002*/ 	.short	(.L_689 - .L_688)
.L_688:
        /*0004*/ 	.word	0x00000082


	//----- nvinfo : EIATTR_KPARAM_INFO
	.align		4
.L_689:
        /*0008*/ 	.byte	0x04, 0x17
        /*000a*/ 	.short	(.L_691 - .L_690)
.L_690:
        /*000c*/ 	.word	0x00000000
        /*0010*/ 	.short	0x000c
        /*0012*/ 	.short	0x0060
        /*0014*/ 	.byte	0x00, 0xf0, 0x21, 0x00


	//----- nvinfo : EIATTR_KPARAM_INFO
	.align		4
.L_691:
        /*0018*/ 	.byte	0x04, 0x17
        /*001a*/ 	.short	(.L_693 - .L_692)
.L_692:
        /*001c*/ 	.word	0x00000000
        /*0020*/ 	.short	0x000b
        /*0022*/ 	.short	0x0058
        /*0024*/ 	.byte	0x00, 0xf0, 0x21, 0x00


	//----- nvinfo : EIATTR_KPARAM_INFO
	.align		4
.L_693:
        /*0028*/ 	.byte	0x04, 0x17
        /*002a*/ 	.short	(.L_695 - .L_694)
.L_694:
        /*002c*/ 	.word	0x00000000
        /*0030*/ 	.short	0x000a
        /*0032*/ 	.short	0x0050
        /*0034*/ 	.byte	0x00, 0xf0, 0x21, 0x00


	//----- nvinfo : EIATTR_KPARAM_INFO
	.align		4
.L_695:
        /*0038*/ 	.byte	0x04, 0x17
        /*003a*/ 	.short	(.L_697 - .L_696)
.L_696:
        /*003c*/ 	.word	0x00000000
        /*0040*/ 	.short	0x0009
        /*0042*/ 	.short	0x0048
        /*0044*/ 	.byte	0x00, 0xf0, 0x21, 0x00


	//----- nvinfo : EIATTR_KPARAM_INFO
	.align		4
.L_697:
        /*0048*/ 	.byte	0x04, 0x17
        /*004a*/ 	.short	(.L_699 - .L_698)
.L_698:
        /*004c*/ 	.word	0x00000000
        /*0050*/ 	.short	0x0008
        /*0052*/ 	.short	0x0040
        /*0054*/ 	.byte	0x00, 0xf0, 0x21, 0x00


	//----- nvinfo : EIATTR_KPARAM_INFO
	.align		4
.L_699:
        /*0058*/ 	.byte	0x04, 0x17
        /*005a*/ 	.short	(.L_701 - .L_700)
.L_700:
        /*005c*/ 	.word	0x00000000
        /*0060*/ 	.short	0x0007
        /*0062*/ 	.short	0x0038
        /*0064*/ 	.byte	0x00, 0xf0, 0x21, 0x00


	//----- nvinfo : EIATTR_KPARAM_INFO
	.align		4
.L_701:
        /*0068*/ 	.byte	0x04, 0x17
        /*006a*/ 	.short	(.L_703 - .L_702)
.L_702:
        /*006c*/ 	.word	0x00000000
        /*0070*/ 	.short	0x0006
        /*0072*/ 	.short	0x0030
        /*0074*/ 	.byte	0x00, 0xf0, 0x21, 0x00


	//----- nvinfo : EIATTR_KPARAM_INFO
	.align		4
.L_703:
        /*0078*/ 	.byte	0x04, 0x17
        /*007a*/ 	.short	(.L_705 - .L_704)
.L_704:
        /*007c*/ 	.word	0x00000000
        /*0080*/ 	.short	0x0005
        /*0082*/ 	.short	0x0028
        /*0084*/ 	.byte	0x00, 0xf0, 0x21, 0x00


	//----- nvinfo : EIATTR_KPARAM_INFO
	.align		4
.L_705:
        /*0088*/ 	.byte	0x04, 0x17
        /*008a*/ 	.short	(.L_707 - .L_706)
.L_706:
        /*008c*/ 	.word	0x00000000
        /*0090*/ 	.short	0x0004
        /*0092*/ 	.short	0x0020
        /*0094*/ 	.byte	0x00, 0xf5, 0x21, 0x00


	//----- nvinfo : EIATTR_KPARAM_INFO
	.align		4
.L_707:
        /*0098*/ 	.byte	0x04, 0x17
        /*009a*/ 	.short	(.L_709 - .L_708)
.L_708:
        /*009c*/ 	.word	0x00000000
        /*00a0*/ 	.short	0x0003
        /*00a2*/ 	.short	0x0018
        /*00a4*/ 	.byte	0x00, 0xf5, 0x21, 0x00


	//----- nvinfo : EIATTR_KPARAM_INFO
	.align		4
.L_709:
        /*00a8*/ 	.byte	0x04, 0x17
        /*00aa*/ 	.short	(.L_711 - .L_710)
.L_710:
        /*00ac*/ 	.word	0x00000000
        /*00b0*/ 	.short	0x0002
        /*00b2*/ 	.short	0x0010
        /*00b4*/ 	.byte	0x00, 0xf5, 0x21, 0x00


	//----- nvinfo : EIATTR_KPARAM_INFO
	.align		4
.L_711:
        /*00b8*/ 	.byte	0x04, 0x17
        /*00ba*/ 	.short	(.L_713 - .L_712)
.L_712:
        /*00bc*/ 	.word	0x00000000
        /*00c0*/ 	.short	0x0001
        /*00c2*/ 	.short	0x0008
        /*00c4*/ 	.byte	0x00, 0xf5, 0x21, 0x00


	//----- nvinfo : EIATTR_KPARAM_INFO
	.align		4
.L_713:
        /*00c8*/ 	.byte	0x04, 0x17
        /*00ca*/ 	.short	(.L_715 - .L_714)
.L_714:
        /*00cc*/ 	.word	0x00000000
        /*00d0*/ 	.short	0x0000
        /*00d2*/ 	.short	0x0000
        /*00d4*/ 	.byte	0x00, 0xf5, 0x21, 0x00


	//----- nvinfo : EIATTR_SPARSE_MMA_MASK
	.align		4
.L_715:
        /*00d8*/ 	.byte	0x03, 0x50
        /*00da*/ 	.short	0x0000


	//----- nvinfo : EIATTR_MAXREG_COUNT
	.align		4
        /*00dc*/ 	.byte	0x03, 0x1b
        /*00de*/ 	.short	0x00ff


	//----- nvinfo : EIATTR_MERCURY_ISA_VERSION
	.align		4
        /*00e0*/ 	.byte	0x03, 0x5f
        /*00e2*/ 	.short	0x0101


	//----- nvinfo : EIATTR_VRC_CTA_INIT_COUNT
	.align		4
        /*00e4*/ 	.byte	0x02, 0x4a
	.zero		1
	.zero		1


	//----- nvinfo : EIATTR_EXIT_INSTR_OFFSETS
	.align		4
        /*00e8*/ 	.byte	0x04, 0x1c
        /*00ea*/ 	.short	(.L_717 - .L_716)


	//   ....[0]....
.L_716:
        /*00ec*/ 	.word	0x00000140


	//   ....[1]....
        /*00f0*/ 	.word	0x000016f0


	//----- nvinfo : EIATTR_CRS_STACK_SIZE
	.align		4
.L_717:
        /*00f4*/ 	.byte	0x04, 0x1e
        /*00f6*/ 	.short	(.L_719 - .L_718)
.L_718:
        /*00f8*/ 	.word	0x00000000


	//----- nvinfo : EIATTR_CBANK_PARAM_SIZE
	.align		4
.L_719:
        /*00fc*/ 	.byte	0x03, 0x19
        /*00fe*/ 	.short	0x0068


	//----- nvinfo : EIATTR_PARAM_CBANK
	.align		4
        /*0100*/ 	.byte	0x04, 0x0a
        /*0102*/ 	.short	(.L_721 - .L_720)
	.align		4
.L_720:
        /*0104*/ 	.word	index@(.nv.constant0._ZN2at6native55_GLOBAL__N__6c1c77d0_17_DistanceKernel_cu_928626d3_295131cdist_backward_kernel_cuda_implIdNS1_5distsIdE6lt_twoEEEvPT_PKS6_S9_S9_S9_S6_lllllll)
        /*0108*/ 	.short	0x0380
        /*010a*/ 	.short	0x0068


	//----- nvinfo : EIATTR_SW_WAR
	.align		4
.L_721:
        /*010c*/ 	.byte	0x04, 0x36
        /*010e*/ 	.short	(.L_723 - .L_722)
.L_722:
        /*0110*/ 	.word	0x00000008
.L_723:


//--------------------- .nv.info._ZN2at6native55_GLOBAL__N__6c1c77d0_17_DistanceKernel_cu_928626d3_295131cdist_backward_kernel_cuda_implIdNS1_5distsIdE3oneEEEvPT_PKS6_S9_S9_S9_S6_lllllll --------------------------
	.section	.nv.info._ZN2at6native55_GLOBAL__N__6c1c77d0_17_DistanceKernel_cu_928626d3_295131cdist_backward_kernel_cuda_implIdNS1_5distsIdE3oneEEEvPT_PKS6_S9_S9_S9_S6_lllllll,"",@"SHT_CUDA_INFO"
	.sectionflags	@""
	.align	4


	//----- nvinfo : EIATTR_CUDA_API_VERSION
	.align		4
        /*0000*/ 	.byte	0x04, 0x37
        /*0002*/ 	.short	(.L_725 - .L_724)
.L_724:
        /*0004*/ 	.word	0x00000082


	//----- nvinfo : EIATTR_KPARAM_INFO
	.align		4
.L_725:
        /*0008*/ 	.byte	0x04, 0x17
        /*000a*/ 	.short	(.L_727 - .L_726)
.L_726:
        /*000c*/ 	.word	0x00000000
        /*0010*/ 	.short	0x000c
        /*0012*/ 	.short	0x0060
        /*0014*/ 	.byte	0x00, 0xf0, 0x21, 0x00


	//----- nvinfo : EIATTR_KPARAM_INFO
	.align		4
.L_727:
        /*0018*/ 	.byte	0x04, 0x17
        /*001a*/ 	.short	(.L_729 - .L_728)
.L_728:
        /*001c*/ 	.word	0x00000000
        /*0020*/ 	.short	0x000b
        /*0022*/ 	.short	0x0058
        /*0024*/ 	.byte	0x00, 0xf0, 0x21, 0x00


	//----- nvinfo : EIATTR_KPARAM_INFO
	.align		4
.L_729:
        /*0028*/ 	.byte	0x04, 0x17
        /*002a*/ 	.short	(.L_731 - .L_730)
.L_730:
        /*002c*/ 	.word	0x00000000
        /*0030*/ 	.short	0x000a
        /*0032*/ 	.short	0x0050
        /*0034*/ 	.byte	0x00, 0xf0, 0x21, 0x00


	//----- nvinfo : EIATTR_KPARAM_INFO
	.align		4
.L_731:
        /*0038*/ 	.byte	0x04, 0x17
        /*003a*/ 	.short	(.L_733 - .L_732)
.L_732:
        /*003c*/ 	.word	0x00000000
        /*0040*/ 	.short	0x0009
        /*0042*/ 	.short	0x0048
        /*0044*/ 	.byte	0x00, 0xf0, 0x21, 0x00


	//----- nvinfo : EIATTR_KPARAM_INFO
	.align		4
.L_733:
        /*0048*/ 	.byte	0x04, 0x17
        /*004a*/ 	.short	(.L_735 - .L_734)
.L_734:
        /*004c*/ 	.word	0x00000000
        /*0050*/ 	.short	0x0008
        /*0052*/ 	.short	0x0040
        /*0054*/ 	.byte	0x00, 0xf0, 0x21, 0x00


	//----- nvinfo : EIATTR_KPARAM_INFO
	.align		4
.L_735:
        /*0058*/ 	.byte	0x04, 0x17
        /*005a*/ 	.short	(.L_737 - .L_736)
.L_736:
        /*005c*/ 	.word	0x00000000
        /*0060*/ 	.short	0x0007
        /*0062*/ 	.short	0x0038
        /*0064*/ 	.byte	0x00, 0xf0, 0x21, 0x00


	//----- nvinfo : EIATTR_KPARAM_INFO
	.align		4
.L_737:
        /*0068*/ 	.byte	0x04, 0x17
        /*006a*/ 	.short	(.L_739 - .L_738)
.L_738:
        /*006c*/ 	.word	0x00000000
        /*0070*/ 	.short	0x0006
        /*0072*/ 	.short	0x0030
        /*0074*/ 	.byte	0x00, 0xf0, 0x21, 0x00


	//----- nvinfo : EIATTR_KPARAM_INFO
	.align		4
.L_739:
        /*0078*/ 	.byte	0x04, 0x17
        /*007a*/ 	.short	(.L_741 - .L_740)
.L_740:
        /*007c*/ 	.word	0x00000000
        /*0080*/ 	.short	0x0005
        /*0082*/ 	.short	0x0028
        /*0084*/ 	.byte	0x00, 0xf0, 0x21, 0x00


	//----- nvinfo : EIATTR_KPARAM_INFO
	.align		4
.L_741:
        /*0088*/ 	.byte	0x04, 0x17
        /*008a*/ 	.short	(.L_743 - .L_742)
.L_742:
        /*008c*/ 	.word	0x00000000
        /*0090*/ 	.short	0x0004
        /*0092*/ 	.short	0x0020
        /*0094*/ 	.byte	0x00, 0xf5, 0x21, 0x00


	//----- nvinfo : EIATTR_KPARAM_INFO
	.align		4
.L_743:
        /*0098*/ 	.byte	0x04, 0x17
        /*009a*/ 	.short	(.L_745 - .L_744)
.L_744:
        /*009c*/ 	.word	0x00000000
        /*00a0*/ 	.short	0x0003
        /*00a2*/ 	.short	0x0018
        /*00a4*/ 	.byte	0x00, 0xf5, 0x21, 0x00


	//----- nvinfo : EIATTR_KPARAM_INFO
	.align		4
.L_745:
        /*00a8*/ 	.byte	0x04, 0x17
        /*00aa*/ 	.short	(.L_747 - .L_746)
.L_746:
        /*00ac*/ 	.word	0x00000000
        /*00b0*/ 	.short	0x0002
        /*00b2*/ 	.short	0x0010
        /*00b4*/ 	.byte	0x00, 0xf5, 0x21, 0x00


	//----- nvinfo : EIATTR_KPARAM_INFO
	.align		4
.L_747:
        /*00b8*/ 	.byte	0x04, 0x17
        /*00ba*/ 	.short	(.L_749 - .L_748)
.L_748:
        /*00bc*/ 	.word	0x00000000
        /*00c0*/ 	.short	0x0001
        /*00c2*/ 	.short	0x0008
        /*00c4*/ 	.byte	0x00, 0xf5, 0x21, 0x00


	//----- nvinfo : EIATTR_KPARAM_INFO
	.align		4
.L_749:
        /*00c8*/ 	.byte	0x04, 0x17
        /*00ca*/ 	.short	(.L_751 - .L_750)
.L_750:
        /*00cc*/ 	.word	0x00000000
        /*00d0*/ 	.short	0x0000
        /*00d2*/ 	.short	0x0000
        /*00d4*/ 	.byte	0x00, 0xf5, 0x21, 0x00


	//----- nvinfo : EIATTR_SPARSE_MMA_MASK
	.align		4
.L_751:
        /*00d8*/ 	.byte	0x03, 0x50
        /*00da*/ 	.short	0x0000


	//----- nvinfo : EIATTR_MAXREG_COUNT
	.align		4
        /*00dc*/ 	.byte	0x03, 0x1b
        /*00de*/ 	.short	0x00ff


	//----- nvinfo : EIATTR_MERCURY_ISA_VERSION
	.align		4
        /*00e0*/ 	.byte	0x03, 0x5f
        /*00e2*/ 	.short	0x0101


	//----- nvinfo : EIATTR_VRC_CTA_INIT_COUNT
	.align		4
        /*00e4*/ 	.byte	0x02, 0x4a
	.zero		1
	.zero		1


	//----- nvinfo : EIATTR_EXIT_INSTR_OFFSETS
	.align		4
        /*00e8*/ 	.byte	0x04, 0x1c
        /*00ea*/ 	.short	(.L_753 - .L_752)


	//   ....[0]....
.L_752:
        /*00ec*/ 	.word	0x00000130


	//   ....[1]....
        /*00f0*/ 	.word	0x00000b70


	//----- nvinfo : EIATTR_CRS_STACK_SIZE
	.align		4
.L_753:
        /*00f4*/ 	.byte	0x04, 0x1e
        /*00f6*/ 	.short	(.L_755 - .L_754)
.L_754:
        /*00f8*/ 	.word	0x00000000


	//----- nvinfo : EIATTR_CBANK_PARAM_SIZE
	.align		4
.L_755:
        /*00fc*/ 	.byte	0x03, 0x19
        /*00fe*/ 	.short	0x0068


	//----- nvinfo : EIATTR_PARAM_CBANK
	.align		4
        /*0100*/ 	.byte	0x04, 0x0a
        /*0102*/ 	.short	(.L_757 - .L_756)
	.align		4
.L_756:
        /*0104*/ 	.word	index@(.nv.constant0._ZN2at6native55_GLOBAL__N__6c1c77d0_17_DistanceKernel_cu_928626d3_295131cdist_backward_kernel_cuda_implIdNS1_5distsIdE3oneEEEvPT_PKS6_S9_S9_S9_S6_lllllll)
        /*0108*/ 	.short	0x0380
        /*010a*/ 	.short	0x0068


	//----- nvinfo : EIATTR_SW_WAR
	.align		4
.L_757:
        /*010c*/ 	.byte	0x04, 0x36
        /*010e*/ 	.short	(.L_759 - .L_758)
.L_758:
        /*0110*/ 	.word	0x00000008
.L_759:


//--------------------- .nv.info._ZN2at6native55_GLOBAL__N__6c1c77d0_17_DistanceKernel_cu_928626d3_295131cdist_backward_kernel_cuda_implIdNS1_5distsIdE1pEEEvPT_PKS6_S9_S9_S9_S6_lllllll --------------------------
	.section	.nv.info._ZN2at6native55_GLOBAL__N__6c1c77d0_17_DistanceKernel_cu_928626d3_295131cdist_backward_kernel_cuda_implIdNS1_5distsIdE1pEEEvPT_PKS6_S9_S9_S9_S6_lllllll,"",@"SHT_CUDA_INFO"
	.sectionflags	@""
	.align	4


	//----- nvinfo : EIATTR_CUDA_API_VERSION
	.align		4
        /*0000*/ 	.byte	0x04, 0x37
        /*0002*/ 	.short	(.L_761 - .L_760)
.L_760:
        /*0004*/ 	.word	0x00000082


	//----- nvinfo : EIATTR_KPARAM_INFO
	.align		4
.L_761:
        /*0008*/ 	.byte	0x04, 0x17
        /*000a*/ 	.short	(.L_763 - .L_762)
.L_762:
        /*000c*/ 	.word	0x00000000
        /*0010*/ 	.short	0x000c
        /*0012*/ 	.short	0x0060
        /*0014*/ 	.byte	0x00, 0xf0, 0x21, 0x00


	//----- nvinfo : EIATTR_KPARAM_INFO
	.align		4
.L_763:
        /*0018*/ 	.byte	0x04, 0x17
        /*001a*/ 	.short	(.L_765 - .L_764)
.L_764:
        /*001c*/ 	.word	0x00000000
        /*0020*/ 	.short	0x000b
        /*0022*/ 	.short	0x0058
        /*0024*/ 	.byte	0x00, 0xf0, 0x21, 0x00


	//----- nvinfo : EIATTR_KPARAM_INFO
	.align		4
.L_765:
        /*0028*/ 	.byte	0x04, 0x17
        /*002a*/ 	.short	(.L_767 - .L_766)
.L_766:
        /*002c*/ 	.word	0x00000000
        /*0030*/ 	.short	0x000a
        /*0032*/ 	.short	0x0050
        /*0034*/ 	.byte	0x00, 0xf0, 0x21, 0x00


	//----- nvinfo : EIATTR_KPARAM_INFO
	.align		4
.L_767:
        /*0038*/ 	.byte	0x04, 0x17
        /*003a*/ 	.short	(.L_769 - .L_768)
.L_768:
        /*003c*/ 	.word	0x00000000
        /*0040*/ 	.short	0x0009
        /*0042*/ 	.short	0x0048
        /*0044*/ 	.byte	0x00, 0xf0, 0x21, 0x00


	//----- nvinfo : EIATTR_KPARAM_INFO
	.align		4
.L_769:
        /*0048*/ 	.byte	0x04, 0x17
        /*004a*/ 	.short	(.L_771 - .L_770)
.L_770:
        /*004c*/ 	.word	0x00000000
        /*0050*/ 	.short	0x0008
        /*0052*/ 	.short	0x0040
        /*0054*/ 	.byte	0x00, 0xf0, 0x21, 0x00


	//----- nvinfo : EIATTR_KPARAM_INFO
	.align		4
.L_771:
        /*0058*/ 	.byte	0x04, 0x17
        /*005a*/ 	.short	(.L_773 - .L_772)
.L_772:
        /*005c*/ 	.word	0x00000000
        /*0060*/ 	.short	0x0007
        /*0062*/ 	.short	0x0038
        /*0064*/ 	.byte	0x00, 0xf0, 0x21, 0x00


	//----- nvinfo : EIATTR_KPARAM_INFO
	.align		4
.L_773:
        /*0068*/ 	.byte	0x04, 0x17
        /*006a*/ 	.short	(.L_775 - .L_774)
.L_774:
        /*006c*/ 	.word	0x00000000
        /*0070*/ 	.short	0x0006
        /*0072*/ 	.short	0x0030
        /*0074*/ 	.byte	0x00, 0xf0, 0x21, 0x00


	//----- nvinfo : EIATTR_KPARAM_INFO
	.align		4
.L_775:
        /*0078*/ 	.byte	0x04, 0x17
        /*007a*/ 	.short	(.L_777 - .L_776)
.L_776:
        /*007c*/ 	.word	0x00000000
        /*0080*/ 	.short	0x0005
        /*0082*/ 	.short	0x0028
        /*0084*/ 	.byte	0x00, 0xf0, 0x21, 0x00


	//----- nvinfo : EIATTR_KPARAM_INFO
	.align		4
.L_777:
        /*0088*/ 	.byte	0x04, 0x17
        /*008a*/ 	.short	(.L_779 - .L_778)
.L_778:
        /*008c*/ 	.word	0x00000000
        /*0090*/ 	.short	0x0004
        /*0092*/ 	.short	0x0020
        /*0094*/ 	.byte	0x00, 0xf5, 0x21, 0x00


	//----- nvinfo : EIATTR_KPARAM_INFO
	.align		4
.L_779:
        /*0098*/ 	.byte	0x04, 0x17
        /*009a*/ 	.short	(.L_781 - .L_780)
.L_780:
        /*009c*/ 	.word	0x00000000
        /*00a0*/ 	.short	0x0003
        /*00a2*/ 	.short	0x0018
        /*00a4*/ 	.byte	0x00, 0xf5, 0x21, 0x00


	//----- nvinfo : EIATTR_KPARAM_INFO
	.align		4
.L_781:
        /*00a8*/ 	.byte	0x04, 0x17
        /*00aa*/ 	.short	(.L_783 - .L_782)
.L_782:
        /*00ac*/ 	.word	0x00000000
        /*00b0*/ 	.short	0x0002
        /*00b2*/ 	.short	0x0010
        /*00b4*/ 	.byte	0x00, 0xf5, 0x21, 0x00


	//----- nvinfo : EIATTR_KPARAM_INFO
	.align		4
.L_783:
        /*00b8*/ 	.byte	0x04, 0x17
        /*00ba*/ 	.short	(.L_785 - .L_784)
.L_784:
        /*00bc*/ 	.word	0x00000000
        /*00c0*/ 	.short	0x0001
        /*00c2*/ 	.short	0x0008
        /*00c4*/ 	.byte	0x00, 0xf5, 0x21, 0x00


	//----- nvinfo : EIATTR_KPARAM_INFO
	.align		4
.L_785:
        /*00c8*/ 	.byte	0x04, 0x17
        /*00ca*/ 	.short	(.L_787 - .L_786)
.L_786:
        /*00cc*/ 	.word	0x00000000
        /*00d0*/ 	.short	0x0000
        /*00d2*/ 	.short	0x0000
        /*00d4*/ 	.byte	0x00, 0xf5, 0x21, 0x00


	//----- nvinfo : EIATTR_SPARSE_MMA_MASK
	.align		4
.L_787:
        /*00d8*/ 	.byte	0x03, 0x50
        /*00da*/ 	.short	0x0000


	//----- nvinfo : EIATTR_MAXREG_COUNT
	.align		4
        /*00dc*/ 	.byte	0x03, 0x1b
        /*00de*/ 	.short	0x00ff


	//----- nvinfo : EIATTR_MERCURY_ISA_VERSION
	.align		4
        /*00e0*/ 	.byte	0x03, 0x5f
        /*00e2*/ 	.short	0x0101


	//----- nvinfo : EIATTR_VRC_CTA_INIT_COUNT
	.align		4
        /*00e4*/ 	.byte	0x02, 0x4a
	.zero		1
	.zero		1


	//----- nvinfo : EIATTR_EXIT_INSTR_OFFSETS
	.align		4
        /*00e8*/ 	.byte	0x04, 0x1c
        /*00ea*/ 	.short	(.L_789 - .L_788)


	//   ....[0]....
.L_788:
        /*00ec*/ 	.word	0x00000140


	//   ....[1]....
        /*00f0*/ 	.word	0x000016f0


	//----- nvinfo : EIATTR_CRS_STACK_SIZE
	.align		4
.L_789:
        /*00f4*/ 	.byte	0x04, 0x1e
        /*00f6*/ 	.short	(.L_791 - .L_790)
.L_790:
        /*00f8*/ 	.word	0x00000000


	//----- nvinfo : EIATTR_CBANK_PARAM_SIZE
	.align		4
.L_791:
        /*00fc*/ 	.byte	0x03, 0x19
        /*00fe*/ 	.short	0x0068


	//----- nvinfo : EIATTR_PARAM_CBANK
	.align		4
        /*0100*/ 	.byte	0x04, 0x0a
        /*0102*/ 	.short	(.L_793 - .L_792)
	.align		4
.L_792:
        /*0104*/ 	.word	index@(.nv.constant0._ZN2at6native55_GLOBAL__N__6c1c77d0_17_DistanceKernel_cu_928626d3_295131cdist_backward_kernel_cuda_implIdNS1_5distsIdE1pEEEvPT_PKS6_S9_S9_S9_S6_lllllll)
        /*0108*/ 	.short	0x0380
        /*010a*/ 	.short	0x0068


	//----- nvinfo : EIATTR_SW_WAR
	.align		4
.L_793:
        /*010c*/ 	.byte	0x04, 0x36
        /*010e*/ 	.short	(.L_795 - .L_794)
.L_794:
        /*0110*/ 	.word	0x00000008
.L_795:


//--------------------- .nv.info._ZN2at6native55_GLOBAL__N__6c1c77d0_17_DistanceKernel_cu_928626d3_295131pdist_backward_kernel_cuda_implIfNS1_5distsIfE3infEEEvPT_PKS6_S9_S9_llllS6_dd --------------------------
	.section	.nv.info._ZN2at6native55_GLOBAL__N__6c1c77d0_17_DistanceKernel_cu_928626d3_295131pdist_backward_kernel_cuda_implIfNS1_5distsIfE3infEEEvPT_PKS6_S9_S9_llllS6_dd,"",@"SHT_CUDA_INFO"
	.sectionflags	@""
	.align	4


	//----- nvinfo : EIATTR_CUDA_API_VERSION
	.align		4
        /*0000*/ 	.byte	0x04, 0x37
        /*0002*/ 	.short	(.L_797 - .L_796)
.L_796:
        /*0004*/ 	.word	0x00000082


	//----- nvinfo : EIATTR_KPARAM_INFO
	.align		4
.L_797:
        /*0008*/ 	.byte	0x04, 0x17
        /*000a*/ 	.short	(.L_799 - .L_798)
.L_798:
        /*000c*/ 	.word	0x00000000
        /*0010*/ 	.short	0x000a
        /*0012*/ 	.short	0x0050
        /*0014*/ 	.byte	0x00, 0xf0, 0x21, 0x00


	//----- nvinfo : EIATTR_KPARAM_INFO
	.align		4
.L_799:
        /*0018*/ 	.byte	0x04, 0x17
        /*001a*/ 	.short	(.L_801 - .L_800)
.L_800:
        /*001c*/ 	.word	0x00000000
        /*0020*/ 	.short	0x0009
        /*0022*/ 	.short	0x0048
        /*0024*/ 	.byte	0x00, 0xf0, 0x21, 0x00


	//----- nvinfo : EIATTR_KPARAM_INFO
	.align		4
.L_801:
        /*0028*/ 	.byte	0x04, 0x17
        /*002a*/ 	.short	(.L_803 - .L_802)
.L_802:
        /*002c*/ 	.word	0x00000000
        /*0030*/ 	.short	0x0008
        /*0032*/ 	.short	0x0040
        /*0034*/ 	.byte	0x00, 0xf0, 0x11, 0x00


	//----- nvinfo : EIATTR_KPARAM_INFO
	.align		4
.L_803:
        /*0038*/ 	.byte	0x04, 0x17
        /*003a*/ 	.short	(.L_805 - .L_804)
.L_804:
        /*003c*/ 	.word	0x00000000
        /*0040*/ 	.short	0x0007
        /*0042*/ 	.short	0x0038
        /*0044*/ 	.byte	0x00, 0xf0, 0x21, 0x00


	//----- nvinfo : EIATTR_KPARAM_INFO
	.align		4
.L_805:
        /*0048*/ 	.byte	0x04, 0x17
        /*004a*/ 	.short	(.L_807 - .L_806)
.L_806:
        /*004c*/ 	.word	0x00000000
        /*0050*/ 	.short	0x0006
        /*0052*/ 	.short	0x0030
        /*0054*/ 	.byte	0x00, 0xf0, 0x21, 0x00


	//----- nvinfo : EIATTR_KPARAM_INFO
	.align		4
.L_807:
        /*0058*/ 	.byte	0x04, 0x17
        /*005a*/ 	.short	(.L_809 - .L_808)
.L_808:
        /*005c*/ 	.word	0x00000000
        /*0060*/ 	.short	0x0005
        /*0062*/ 	.short	0x0028
        /*0064*/ 	.byte	0x00, 0xf0, 0x21, 0x00


	//----- nvinfo : EIATTR_KPARAM_INFO
	.align		4
.L_809:
        /*0068*/ 	.byte	0x04, 0x17
        /*006a*/ 	.short	(.L_811 - .L_810)
.L_810:
        /*006c*/ 	.word	0x00000000
        /*0070*/ 	.short	0x0004
        /*0072*/ 	.short	0x0020
        /*0074*/ 	.byte	0x00, 0xf0, 0x21, 0x00


	//----- nvinfo : EIATTR_KPARAM_INFO
	.align		4
.L_811:
        /*0078*/ 	.byte	0x04, 0x17
        /*007a*/ 	.short	(.L_813 - .L_812)
.L_812:
        /*007c*/ 	.word	0x00000000
        /*0080*/ 	.short	0x0003
        /*0082*/ 	.short	0x0018
        /*0084*/ 	.byte	0x00, 0xf5, 0x21, 0x00


	//----- nvinfo : EIATTR_KPARAM_INFO
	.align		4
.L_813:
        /*0088*/ 	.byte	0x04, 0x17
        /*008a*/ 	.short	(.L_815 - .L_814)
.L_814:
        /*008c*/ 	.word	0x00000000
        /*0090*/ 	.short	0x0002
        /*0092*/ 	.short	0x0010
        /*0094*/ 	.byte	0x00, 0xf5, 0x21, 0x00


	//----- nvinfo : EIATTR_KPARAM_INFO
	.align		4
.L_815:
        /*0098*/ 	.byte	0x04, 0x17
        /*009a*/ 	.short	(.L_817 - .L_816)
.L_816:
        /*009c*/ 	.word	0x00000000
        /*00a0*/ 	.short	0x0001
        /*00a2*/ 	.short	0x0008
        /*00a4*/ 	.byte	0x00, 0xf5, 0x21, 0x00


	//----- nvinfo : EIATTR_KPARAM_INFO
	.align		4
.L_817:
        /*00a8*/ 	.byte	0x04, 0x17
        /*00aa*/ 	.short	(.L_819 - .L_818)
.L_818:
        /*00ac*/ 	.word	0x00000000
        /*00b0*/ 	.short	0x0000
        /*00b2*/ 	.short	0x0000
        /*00b4*/ 	.byte	0x00, 0xf5, 0x21, 0x00


	//----- nvinfo : EIATTR_SPARSE_MMA_MASK
	.align		4
.L_819:
        /*00b8*/ 	.byte	0x03, 0x50
        /*00ba*/ 	.short	0x0000


	//----- nvinfo : EIATTR_MAXREG_COUNT
	.align		4
        /*00bc*/ 	.byte	0x03, 0x1b
        /*00be*/ 	.short	0x00ff


	//----- nvinfo : EIATTR_MERCURY_ISA_VERSION
	.align		4
        /*00c0*/ 	.byte	0x03, 0x5f
        /*00c2*/ 	.short	0x0101


	//----- nvinfo : EIATTR_VRC_CTA_INIT_COUNT
	.align		4
        /*00c4*/ 	.byte	0x02, 0x4a
	.zero		1
	.zero		1


	//----- nvinfo : EIATTR_EXIT_INSTR_OFFSETS
	.align		4
        /*00c8*/ 	.byte	0x04, 0x1c
        /*00ca*/ 	.short	(.L_821 - .L_820)


	//   ....[0]....
.L_820:
        /*00cc*/ 	.word	0x000000f0


	//   ....[1]....
        /*00d0*/ 	.word	0x00000760


	//   ....[2]....
        /*00d4*/ 	.word	0x00000fc0


	//   ....[3]....
        /*00d8*/ 	.word	0x00001650


	//----- nvinfo : EIATTR_CRS_STACK_SIZE
	.align		4
.L_821:
        /*00dc*/ 	.byte	0x04, 0x1e
        /*00de*/ 	.short	(.L_823 - .L_822)
.L_822:
        /*00e0*/ 	.word	0x00000000


	//----- nvinfo : EIATTR_CBANK_PARAM_SIZE
	.align		4
.L_823:
        /*00e4*/ 	.byte	0x03, 0x19
        /*00e6*/ 	.short	0x0058


	//----- nvinfo : EIATTR_PARAM_CBANK
	.align		4
        /*00e8*/ 	.byte	0x04, 0x0a
        /*00ea*/ 	.short	(.L_825 - .L_824)
	.align		4
.L_824:
        /*00ec*/ 	.word	index@(.nv.constant0._ZN2at6native55_GLOBAL__N__6c1c77d0_17_DistanceKernel_cu_928626d3_295131pdist_backward_kernel_cuda_implIfNS1_5distsIfE3infEEEvPT_PKS6_S9_S9_llllS6_dd)
        /*00f0*/ 	.short	0x0380
        /*00f2*/ 	.short	0x0058


	//----- nvinfo : EIATTR_SW_WAR
	.align		4
.L_825:
        /*00f4*/ 	.byte	0x04, 0x36
        /*00f6*/ 	.short	(.L_827 - .L_826)
.L_826:
        /*00f8*/ 	.word	0x00000008
.L_827:


//--------------------- .nv.info._ZN2at6native55_GLOBAL__N__6c1c77d0_17_DistanceKernel_cu_928626d3_295131pdist_backward_kernel_cuda_implIfNS1_5distsIfE3twoEEEvPT_PKS6_S9_S9_llllS6_dd --------------------------
	.section	.nv.info._ZN2at6native55_GLOBAL__N__6c1c77d0_17_DistanceKernel_cu_928626d3_295131pdist_backward_kernel_cuda_implIfNS1_5distsIfE3twoEEEvPT_PKS6_S9_S9_llllS6_dd,"",@"SHT_CUDA_INFO"
	.sectionflags	@""
	.align	4


	//----- nvinfo : EIATTR_CUDA_API_VERSION
	.align		4
        /*0000*/ 	.byte	0x04, 0x37
        /*0002*/ 	.short	(.L_829 - .L_828)
.L_828:
        /*0004*/ 	.word	0x00000082


	//----- nvinfo : EIATTR_KPARAM_INFO
	.align		4
.L_829:
        /*0008*/ 	.byte	0x04, 0x17
        /*000a*/ 	.short	(.L_831 - .L_830)
.L_830:
        /*000c*/ 	.word	0x00000000
        /*0010*/ 	.short	0x000a
        /*0012*/ 	.short	0x0050
        /*0014*/ 	.byte	0x00, 0xf0, 0x21, 0x00


	//----- nvinfo : EIATTR_KPARAM_INFO
	.align		4
.L_831:
        /*0018*/ 	.byte	0x04, 0x17
        /*001a*/ 	.short	(.L_833 - .L_832)
.L_832:
        /*001c*/ 	.word	0x00000000
        /*0020*/ 	.short	0x0009
        /*0022*/ 	.short	0x0048
        /*0024*/ 	.byte	0x00, 0xf0, 0x21, 0x00


	//----- nvinfo : EIATTR_KPARAM_INFO
	.align		4
.L_833:
        /*0028*/ 	.byte	0x04, 0x17
        /*002a*/ 	.short	(.L_835 - .L_834)
.L_834:
        /*002c*/ 	.word	0x00000000
        /*0030*/ 	.short	0x0008
        /*0032*/ 	.short	0x0040
        /*0034*/ 	.byte	0x00, 0xf0, 0x11, 0x00


	//----- nvinfo : EIATTR_KPARAM_INFO
	.align		4
.L_835:
        /*0038*/ 	.byte	0x04, 0x17
        /*003a*/ 	.short	(.L_837 - .L_836)
.L_836:
        /*003c*/ 	.word	0x00000000
        /*0040*/ 	.short	0x0007
        /*0042*/ 	.short	0x0038
        /*0044*/ 	.byte	0x00, 0xf0, 0x21, 0x00


	//----- nvinfo : EIATTR_KPARAM_INFO
	.align		4
.L_837:
        /*0048*/ 	.byte	0x04, 0x17
        /*004a*/ 	.short	(.L_839 - .L_838)
.L_838:
        /*004c*/ 	.word	0x00000000
        /*0050*/ 	.short	0x0006
        /*0052*/ 	.short	0x0030
        /*0054*/ 	.byte	0x00, 0xf0, 0x21, 0x00


	//----- nvinfo : EIATTR_KPARAM_INFO
	.align		4
.L_839:
        /*0058*/ 	.byte	0x04, 0x17
        /*005a*/ 	.short	(.L_841 - .L_840)
.L_840:
        /*005c*/ 	.word	0x00000000
        /*0060*/ 	.short	0x0005
        /*0062*/ 	.short	0x0028
        /*0064*/ 	.byte	0x00, 0xf0, 0x21, 0x00


	//----- nvinfo : EIATTR_KPARAM_INFO
	.align		4
.L_841:
        /*0068*/ 	.byte	0x04, 0x17
        /*006a*/ 	.short	(.L_843 - .L_842)
.L_842:
        /*006c*/ 	.word	0x00000000
        /*0070*/ 	.short	0x0004
        /*0072*/ 	.short	0x0020
        /*0074*/ 	.byte	0x00, 0xf0, 0x21, 0x00


	//----- nvinfo : EIATTR_KPARAM_INFO
	.align		4
.L_843:
        /*0078*/ 	.byte	0x04, 0x17
        /*007a*/ 	.short	(.L_845 - .L_844)
.L_844:
        /*007c*/ 	.word	0x00000000
        /*0080*/ 	.short	0x0003
        /*0082*/ 	.short	0x0018
        /*0084*/ 	.byte	0x00, 0xf5, 0x21, 0x00


	//----- nvinfo : EIATTR_KPARAM_INFO
	.align		4
.L_845:
        /*0088*/ 	.byte	0x04, 0x17
        /*008a*/ 	.short	(.L_847 - .L_846)
.L_846:
        /*008c*/ 	.word	0x00000000
        /*0090*/ 	.short	0x0002
        /*0092*/ 	.short	0x0010
        /*0094*/ 	.byte	0x00, 0xf5, 0x21, 0x00


	//----- nvinfo : EIATTR_KPARAM_INFO
	.align		4
.L_847:
        /*0098*/ 	.byte	0x04, 0x17
        /*009a*/ 	.short	(.L_849 - .L_848)
.L_848:
        /*009c*/ 	.word	0x00000000
        /*00a0*/ 	.short	0x0001
        /*00a2*/ 	.short	0x0008
        /*00a4*/ 	.byte	0x00, 0xf5, 0x21, 0x00


	//----- nvinfo : EIATTR_KPARAM_INFO
	.align		4
.L_849:
        /*00a8*/ 	.byte	0x04, 0x17
        /*00aa*/ 	.short	(.L_851 - .L_850)
.L_850:
        /*00ac*/ 	.word	0x00000000
        /*00b0*/ 	.short	0x0000
        /*00b2*/ 	.short	0x0000
        /*00b4*/ 	.byte	0x00, 0xf5, 0x21, 0x00


	//----- nvinfo : EIATTR_SPARSE_MMA_MASK
	.align		4
.L_851:
        /*00b8*/ 	.byte	0x03, 0x50
        /*00ba*/ 	.short	0x0000


	//----- nvinfo : EIATTR_MAXREG_COUNT
	.align		4
        /*00bc*/ 	.byte	0x03, 0x1b
        /*00be*/ 	.short	0x00ff


	//----- nvinfo : EIATTR_MERCURY_ISA_VERSION
	.align		4
        /*00c0*/ 	.byte	0x03, 0x5f
        /*00c2*/ 	.short	0x0101


	//----- nvinfo : EIATTR_VRC_CTA_INIT_COUNT
	.align		4
        /*00c4*/ 	.byte	0x02, 0x4a
	.zero		1
	.zero		1


	//----- nvinfo : EIATTR_EXIT_INSTR_OFFSETS
	.align		4
        /*00c8*/ 	.byte	0x04, 0x1c
        /*00ca*/ 	.short	(.L_853 - .L_852)


	//   ....[0]....
.L_852:
        /*00cc*/ 	.word	0x000000f0


	//   ....[1]....
        /*00d0*/ 	.word	0x00000760


	//   ....[2]....
        /*00d4*/ 	.word	0x00000f70


	//   ....[3]....
        /*00d8*/ 	.word	0x000014a0


	//----- nvinfo : EIATTR_CRS_STACK_SIZE
	.align		4
.L_853:
        /*00dc*/ 	.byte	0x04, 0x1e
        /*00de*/ 	.short	(.L_855 - .L_854)
.L_854:
        /*00e0*/ 	.word	0x00000000


	//----- nvinfo : EIATTR_CBANK_PARAM_SIZE
	.align		4
.L_855:
        /*00e4*/ 	.byte	0x03, 0x19
        /*00e6*/ 	.short	0x0058


	//----- nvinfo : EIATTR_PARAM_CBANK
	.align		4
        /*00e8*/ 	.byte	0x04, 0x0a
        /*00ea*/ 	.short	(.L_857 - .L_856)
	.align		4
.L_856:
        /*00ec*/ 	.word	index@(.nv.constant0._ZN2at6native55_GLOBAL__N__6c1c77d0_17_DistanceKernel_cu_928626d3_295131pdist_backward_kernel_cuda_implIfNS1_5distsIfE3twoEEEvPT_PKS6_S9_S9_llllS6_dd)
        /*00f0*/ 	.short	0x0380
        /*00f2*/ 	.short	0x0058


	//----- nvinfo : EIATTR_SW_WAR
	.align		4
.L_857:
        /*00f4*/ 	.byte	0x04, 0x36
        /*00f6*/ 	.short	(.L_859 - .L_858)
.L_858:
        /*00f8*/ 	.word	0x00000008
.L_859:


//--------------------- .nv.info._ZN2at6native55_GLOBAL__N__6c1c77d0_17_DistanceKernel_cu_928626d3_295131pdist_backward_kernel_cuda_implIfNS1_5distsIfE6lt_twoEEEvPT_PKS6_S9_S9_llllS6_dd --------------------------
	.section	.nv.info._ZN2at6native55_GLOBAL__N__6c1c77d0_17_DistanceKernel_cu_928626d3_295131pdist_backward_kernel_cuda_implIfNS1_5distsIfE6lt_twoEEEvPT_PKS6_S9_S9_llllS6_dd,"",@"SHT_CUDA_INFO"
	.sectionflags	@""
	.align	4


	//----- nvinfo : EIATTR_CUDA_API_VERSION
	.align		4
        /*0000*/ 	.byte	0x04, 0x37
        /*0002*/ 	.short	(.L_861 - .L_860)
.L_860:
        /*0004*/ 	.word	0x00000082


	//----- nvinfo : EIATTR_KPARAM_INFO
	.align		4
.L_861:
        /*0008*/ 	.byte	0x04, 0x17
        /*000a*/ 	.short	(.L_863 - .L_862)
.L_862:
        /*000c*/ 	.word	0x00000000
        /*0010*/ 	.short	0x000a
        /*0012*/ 	.short	0x0050
        /*0014*/ 	.byte	0x00, 0xf0, 0x21, 0x00


	//----- nvinfo : EIATTR_KPARAM_INFO
	.align		4
.L_863:
        /*0018*/ 	.byte	0x04, 0x17
        /*001a*/ 	.short	(.L_865 - .L_864)
.L_864:
        /*001c*/ 	.word	0x00000000
        /*0020*/ 	.short	0x0009
        /*0022*/ 	.short	0x0048
        /*0024*/ 	.byte	0x00, 0xf0, 0x21, 0x00


	//----- nvinfo : EIATTR_KPARAM_INFO
	.align		4
.L_865:
        /*0028*/ 	.byte	0x04, 0x17
        /*002a*/ 	.short	(.L_867 - .L_866)
.L_866:
        /*002c*/ 	.word	0x00000000
        /*0030*/ 	.short	0x0008
        /*0032*/ 	.short	0x0040
        /*0034*/ 	.byte	0x00, 0xf0, 0x11, 0x00


	//----- nvinfo : EIATTR_KPARAM_INFO
	.align		4
.L_867:
        /*0038*/ 	.byte	0x04, 0x17
        /*003a*/ 	.short	(.L_869 - .L_868)
.L_868:
        /*003c*/ 	.word	0x00000000
        /*0040*/ 	.short	0x0007
        /*0042*/ 	.short	0x0038
        /*0044*/ 	.byte	0x00, 0xf0, 0x21, 0x00


	//----- nvinfo : EIATTR_KPARAM_INFO
	.align		4
.L_869:
        /*0048*/ 	.byte	0x04, 0x17
        /*004a*/ 	.short	(.L_871 - .L_870)
.L_870:
        /*004c*/ 	.word	0x00000000
        /*0050*/ 	.short	0x0006
        /*0052*/ 	.short	0x0030
        /*0054*/ 	.byte	0x00, 0xf0, 0x21, 0x00


	//----- nvinfo : EIATTR_KPARAM_INFO
	.align		4
.L_871:
        /*0058*/ 	.byte	0x04, 0x17
        /*005a*/ 	.short	(.L_873 - .L_872)
.L_872:
        /*005c*/ 	.word	0x00000000
        /*0060*/ 	.short	0x0005
        /*0062*/ 	.short	0x0028
        /*0064*/ 	.byte	0x00, 0xf0, 0x21, 0x00


	//----- nvinfo : EIATTR_KPARAM_INFO
	.align		4
.L_873:
        /*0068*/ 	.byte	0x04, 0x17
        /*006a*/ 	.short	(.L_875 - .L_874)
.L_874:
        /*006c*/ 	.word	0x00000000
        /*0070*/ 	.short	0x0004
        /*0072*/ 	.short	0x0020
        /*0074*/ 	.byte	0x00, 0xf0, 0x21, 0x00


	//----- nvinfo : EIATTR_KPARAM_INFO
	.align		4
.L_875:
        /*0078*/ 	.byte	0x04, 0x17
        /*007a*/ 	.short	(.L_877 - .L_876)
.L_876:
        /*007c*/ 	.word	0x00000000
        /*0080*/ 	.short	0x0003
        /*0082*/ 	.short	0x0018
        /*0084*/ 	.byte	0x00, 0xf5, 0x21, 0x00


	//----- nvinfo : EIATTR_KPARAM_INFO
	.align		4
.L_877:
        /*0088*/ 	.byte	0x04, 0x17
        /*008a*/ 	.short	(.L_879 - .L_878)
.L_878:
        /*008c*/ 	.word	0x00000000
        /*0090*/ 	.short	0x0002
        /*0092*/ 	.short	0x0010
        /*0094*/ 	.byte	0x00, 0xf5, 0x21, 0x00


	//----- nvinfo : EIATTR_KPARAM_INFO
	.align		4
.L_879:
        /*0098*/ 	.byte	0x04, 0x17
        /*009a*/ 	.short	(.L_881 - .L_880)
.L_880:
        /*009c*/ 	.word	0x00000000
        /*00a0*/ 	.short	0x0001
        /*00a2*/ 	.short	0x0008
        /*00a4*/ 	.byte	0x00, 0xf5, 0x21, 0x00


	//----- nvinfo : EIATTR_KPARAM_INFO
	.align		4
.L_881:
        /*00a8*/ 	.byte	0x04, 0x17
        /*00aa*/ 	.short	(.L_883 - .L_882)
.L_882:
        /*00ac*/ 	.word	0x00000000
        /*00b0*/ 	.short	0x0000
        /*00b2*/ 	.short	0x0000
        /*00b4*/ 	.byte	0x00, 0xf5, 0x21, 0x00


	//----- nvinfo : EIATTR_SPARSE_MMA_MASK
	.align		4
.L_883:
        /*00b8*/ 	.byte	0x03, 0x50
        /*00ba*/ 	.short	0x0000


	//----- nvinfo : EIATTR_MAXREG_COUNT
	.align		4
        /*00bc*/ 	.byte	0x03, 0x1b
        /*00be*/ 	.short	0x00ff


	//----- nvinfo : EIATTR_MERCURY_ISA_VERSION
	.align		4
        /*00c0*/ 	.byte	0x03, 0x5f
        /*00c2*/ 	.short	0x0101


	//----- nvinfo : EIATTR_VRC_CTA_INIT_COUNT
	.align		4
        /*00c4*/ 	.byte	0x02, 0x4a
	.zero		1
	.zero		1


	//----- nvinfo : EIATTR_EXIT_INSTR_OFFSETS
	.align		4
        /*00c8*/ 	.byte	0x04, 0x1c
        /*00ca*/ 	.short	(.L_885 - .L_884)


	//   ....[0]....
.L_884:
        /*00cc*/ 	.word	0x000000f0


	//   ....[1]....
        /*00d0*/ 	.word	0x00000760


	//   ....[2]....
        /*00d4*/ 	.word	0x000010d0


	//   ....[3]....
        /*00d8*/ 	.word	0x00001a70


	//----- nvinfo : EIATTR_CRS_STACK_SIZE
	.align		4
.L_885:
        /*00dc*/ 	.byte	0x04, 0x1e
        /*00de*/ 	.short	(.L_887 - .L_886)
.L_886:
        /*00e0*/ 	.word	0x00000000


	//----- nvinfo : EIATTR_CBANK_PARAM_SIZE
	.align		4
.L_887:
        /*00e4*/ 	.byte	0x03, 0x19
        /*00e6*/ 	.short	0x0058


	//----- nvinfo : EIATTR_PARAM_CBANK
	.align		4
        /*00e8*/ 	.byte	0x04, 0x0a
        /*00ea*/ 	.short	(.L_889 - .L_888)
	.align		4
.L_888:
        /*00ec*/ 	.word	index@(.nv.constant0._ZN2at6native55_GLOBAL__N__6c1c77d0_17_DistanceKernel_cu_928626d3_295131pdist_backward_kernel_cuda_implIfNS1_5distsIfE6lt_twoEEEvPT_PKS6_S9_S9_llllS6_dd)
        /*00f0*/ 	.short	0x0380
        /*00f2*/ 	.short	0x0058


	//----- nvinfo : EIATTR_SW_WAR
	.align		4
.L_889:
        /*00f4*/ 	.byte	0x04, 0x36
        /*00f6*/ 	.short	(.L_891 - .L_890)
.L_890:
        /*00f8*/ 	.word	0x00000008
.L_891:


//--------------------- .nv.info._ZN2at6native55_GLOBAL__N__6c1c77d0_17_DistanceKernel_cu_928626d3_295131pdist_backward_kernel_cuda_implIfNS1_5distsIfE3oneEEEvPT_PKS6_S9_S9_llllS6_dd --------------------------
	.section	.nv.info._ZN2at6native55_GLOBAL__N__6c1c77d0_17_DistanceKernel_cu_928626d3_295131pdist_backward_kernel_cuda_implIfNS1_5distsIfE3oneEEEvPT_PKS6_S9_S9_llllS6_dd,"",@"SHT_CUDA_INFO"
	.sectionflags	@""
	.align	4


	//----- nvinfo : EIATTR_CUDA_API_VERSION
	.align		4
        /*0000*/ 	.byte	0x04, 0x37
        /*0002*/ 	.short	(.L_893 - .L_892)
.L_892:
        /*0004*/ 	.word	0x00000082


	//----- nvinfo : EIATTR_KPARAM_INFO
	.align		4
.L_893:
        /*0008*/ 	.byte	0x04, 0x17
        /*000a*/ 	.short	(.L_895 - .L_894)
.L_894:
        /*000c*/ 	.word	0x00000000
        /*0010*/ 	.short	0x000a
        /*0012*/ 	.short	0x0050
        /*0014*/ 	.byte	0x00, 0xf0, 0x21, 0x00


	//----- nvinfo : EIATTR_KPARAM_INFO
	.align		4
.L_895:
        /*0018*/ 	.byte	0x04, 0x17
        /*001a*/ 	.short	(.L_897 - .L_896)
.L_896:
        /*001c*/ 	.word	0x00000000
        /*0020*/ 	.short	0x0009
        /*0022*/ 	.short	0x0048
        /*0024*/ 	.byte	0x00, 0xf0, 0x21, 0x00


	//----- nvinfo : EIATTR_KPARAM_INFO
	.align		4
.L_897:
        /*0028*/ 	.byte	0x04, 0x17
        /*002a*/ 	.short	(.L_899 - .L_898)
.L_898:
        /*002c*/ 	.word	0x00000000
        /*0030*/ 	.short	0x0008
        /*0032*/ 	.short	0x0040
        /*0034*/ 	.byte	0x00, 0xf0, 0x11, 0x00


	//----- nvinfo : EIATTR_KPARAM_INFO
	.align		4
.L_899:
        /*0038*/ 	.byte	0x04, 0x17
        /*003a*/ 	.short	(.L_901 - .L_900)
.L_900:
        /*003c*/ 	.word	0x00000000
        /*0040*/ 	.short	0x0007
        /*0042*/ 	.short	0x0038
        /*0044*/ 	.byte	0x00, 0xf0, 0x21, 0x00


	//----- nvinfo : EIATTR_KPARAM_INFO
	.align		4
.L_901:
        /*0048*/ 	.byte	0x04, 0x17
        /*004a*/ 	.short	(.L_903 - .L_902)
.L_902:
        /*004c*/ 	.word	0x00000000
        /*0050*/ 	.short	0x0006
        /*0052*/ 	.short	0x0030
        /*0054*/ 	.byte	0x00, 0xf0, 0x21, 0x00


	//----- nvinfo : EIATTR_KPARAM_INFO
	.align		4
.L_903:
        /*0058*/ 	.byte	0x04, 0x17
        /*005a*/ 	.short	(.L_905 - .L_904)
.L_904:
        /*005c*/ 	.word	0x00000000
        /*0060*/ 	.short	0x0005
        /*0062*/ 	.short	0x0028
        /*0064*/ 	.byte	0x00, 0xf0, 0x21, 0x00


	//----- nvinfo : EIATTR_KPARAM_INFO
	.align		4
.L_905:
        /*0068*/ 	.byte	0x04, 0x17
        /*006a*/ 	.short	(.L_907 - .L_906)
.L_906:
        /*006c*/ 	.word	0x00000000
        /*0070*/ 	.short	0x0004
        /*0072*/ 	.short	0x0020
        /*0074*/ 	.byte	0x00, 0xf0, 0x21, 0x00


	//----- nvinfo : EIATTR_KPARAM_INFO
	.align		4
.L_907:
        /*0078*/ 	.byte	0x04, 0x17
        /*007a*/ 	.short	(.L_909 - .L_908)
.L_908:
        /*007c*/ 	.word	0x00000000
        /*0080*/ 	.short	0x0003
        /*0082*/ 	.short	0x0018
        /*0084*/ 	.byte	0x00, 0xf5, 0x21, 0x00


	//----- nvinfo : EIATTR_KPARAM_INFO
	.align		4
.L_909:
        /*0088*/ 	.byte	0x04, 0x17
        /*008a*/ 	.short	(.L_911 - .L_910)
.L_910:
        /*008c*/ 	.word	0x00000000
        /*0090*/ 	.short	0x0002
        /*0092*/ 	.short	0x0010
        /*0094*/ 	.byte	0x00, 0xf5, 0x21, 0x00


	//----- nvinfo : EIATTR_KPARAM_INFO
	.align		4
.L_911:
        /*0098*/ 	.byte	0x04, 0x17
        /*009a*/ 	.short	(.L_913 - .L_912)
.L_912:
        /*009c*/ 	.word	0x00000000
        /*00a0*/ 	.short	0x0001
        /*00a2*/ 	.short	0x0008
        /*00a4*/ 	.byte	0x00, 0xf5, 0x21, 0x00


	//----- nvinfo : EIATTR_KPARAM_INFO
	.align		4
.L_913:
        /*00a8*/ 	.byte	0x04, 0x17
        /*00aa*/ 	.short	(.L_915 - .L_914)
.L_914:
        /*00ac*/ 	.word	0x00000000
        /*00b0*/ 	.short	0x0000
        /*00b2*/ 	.short	0x0000
        /*00b4*/ 	.byte	0x00, 0xf5, 0x21, 0x00


	//----- nvinfo : EIATTR_SPARSE_MMA_MASK
	.align		4
.L_915:
        /*00b8*/ 	.byte	0x03, 0x50
        /*00ba*/ 	.short	0x0000


	//----- nvinfo : EIATTR_MAXREG_COUNT
	.align		4
        /*00bc*/ 	.byte	0x03, 0x1b
        /*00be*/ 	.short	0x00ff


	//----- nvinfo : EIATTR_MERCURY_ISA_VERSION
	.align		4
        /*00c0*/ 	.byte	0x03, 0x5f
        /*00c2*/ 	.short	0x0101


	//----- nvinfo : EIATTR_VRC_CTA_INIT_COUNT
	.align		4
        /*00c4*/ 	.byte	0x02, 0x4a
	.zero		1
	.zero		1


	//----- nvinfo : EIATTR_EXIT_INSTR_OFFSETS
	.align		4
        /*00c8*/ 	.byte	0x04, 0x1c
        /*00ca*/ 	.short	(.L_917 - .L_916)


	//   ....[0]....
.L_916:
        /*00cc*/ 	.word	0x000000f0


	//   ....[1]....
        /*00d0*/ 	.word	0x00000740


	//   ....[2]....
        /*00d4*/ 	.word	0x00000f30


	//   ....[3]....
        /*00d8*/ 	.word	0x00001530


	//----- nvinfo : EIATTR_CRS_STACK_SIZE
	.align		4
.L_917:
        /*00dc*/ 	.byte	0x04, 0x1e
        /*00de*/ 	.short	(.L_919 - .L_918)
.L_918:
        /*00e0*/ 	.word	0x00000000


	//----- nvinfo : EIATTR_CBANK_PARAM_SIZE
	.align		4
.L_919:
        /*00e4*/ 	.byte	0x03, 0x19
        /*00e6*/ 	.short	0x0058


	//----- nvinfo : EIATTR_PARAM_CBANK
	.align		4
        /*00e8*/ 	.byte	0x04, 0x0a
        /*00ea*/ 	.short	(.L_921 - .L_920)
	.align		4
.L_920:
        /*00ec*/ 	.word	index@(.nv.constant0._ZN2at6native55_GLOBAL__N__6c1c77d0_17_DistanceKernel_cu_928626d3_295131pdist_backward_kernel_cuda_implIfNS1_5distsIfE3oneEEEvPT_PKS6_S9_S9_llllS6_dd)
        /*00f0*/ 	.short	0x0380
        /*00f2*/ 	.short	0x0058


	//----- nvinfo : EIATTR_SW_WAR
	.align		4
.L_921:
        /*00f4*/ 	.byte	0x04, 0x36
        /*00f6*/ 	.short	(.L_923 - .L_922)
.L_922:
        /*00f8*/ 	.word	0x00000008
.L_923:


//--------------------- .nv.info._ZN2at6native55_GLOBAL__N__6c1c77d0_17_DistanceKernel_cu_928626d3_295131pdist_backward_kernel_cuda_implIfNS1_5distsIfE1pEEEvPT_PKS6_S9_S9_llllS6_dd --------------------------
	.section	.nv.info._ZN2at6native55_GLOBAL__N__6c1c77d0_17_DistanceKernel_cu_928626d3_295131pdist_backward_kernel_cuda_implIfNS1_5distsIfE1pEEEvPT_PKS6_S9_S9_llllS6_dd,"",@"SHT_CUDA_INFO"
	.sectionflags	@""
	.align	4


	//----- nvinfo : EIATTR_CUDA_API_VERSION
	.align		4
        /*0000*/ 	.byte	0x04, 0x37
        /*0002*/ 	.short	(.L_925 - .L_924)
.L_924:
        /*0004*/ 	.word	0x00000082


	//----- nvinfo : EIATTR_KPARAM_INFO
	.align		4
.L_925:
        /*0008*/ 	.byte	0x04, 0x17
        /*000a*/ 	.short	(.L_927 - .L_926)
.L_926:
        /*000c*/ 	.word	0x00000000
        /*0010*/ 	.short	0x000a
        /*0012*/ 	.short	0x0050
        /*0014*/ 	.byte	0x00, 0xf0, 0x21, 0x00


	//----- nvinfo : EIATTR_KPARAM_INFO
	.align		4
.L_927:
        /*0018*/ 	.byte	0x04, 0x17
        /*001a*/ 	.short	(.L_929 - .L_928)
.L_928:
        /*001c*/ 	.word	0x00000000
        /*0020*/ 	.short	0x0009
        /*0022*/ 	.short	0x0048
        /*0024*/ 	.byte	0x00, 0xf0, 0x21, 0x00


	//----- nvinfo : EIATTR_KPARAM_INFO
	.align		4
.L_929:
        /*0028*/ 	.byte	0x04, 0x17
        /*002a*/ 	.short	(.L_931 - .L_930)
.L_930:
        /*002c*/ 	.word	0x00000000
        /*0030*/ 	.short	0x0008
        /*0032*/ 	.short	0x0040
        /*0034*/ 	.byte	0x00, 0xf0, 0x11, 0x00


	//----- nvinfo : EIATTR_KPARAM_INFO
	.align		4
.L_931:
        /*0038*/ 	.byte	0x04, 0x17
        /*003a*/ 	.short	(.L_933 - .L_932)
.L_932:
        /*003c*/ 	.word	0x00000000
        /*0040*/ 	.short	0x0007
        /*0042*/ 	.short	0x0038
        /*0044*/ 	.byte	0x00, 0xf0, 0x21, 0x00


	//----- nvinfo : EIATTR_KPARAM_INFO
	.align		4
.L_933:
        /*0048*/ 	.byte	0x04, 0x17
        /*004a*/ 	.short	(.L_935 - .L_934)
.L_934:
        /*004c*/ 	.word	0x00000000
        /*0050*/ 	.short	0x0006
        /*0052*/ 	.short	0x0030
        /*0054*/ 	.byte	0x00, 0xf0, 0x21, 0x00


	//----- nvinfo : EIATTR_KPARAM_INFO
	.align		4
.L_935:
        /*0058*/ 	.byte	0x04, 0x17
        /*005a*/ 	.short	(.L_937 - .L_936)
.L_936:
        /*005c*/ 	.word	0x00000000
        /*0060*/ 	.short	0x0005
        /*0062*/ 	.short	0x0028
        /*0064*/ 	.byte	0x00, 0xf0, 0x21, 0x00


	//----- nvinfo : EIATTR_KPARAM_INFO
	.align		4
.L_937:
        /*0068*/ 	.byte	0x04, 0x17
        /*006a*/ 	.short	(.L_939 - .L_938)
.L_938:
        /*006c*/ 	.word	0x00000000
        /*0070*/ 	.short	0x0004
        /*0072*/ 	.short	0x0020
        /*0074*/ 	.byte	0x00, 0xf0, 0x21, 0x00


	//----- nvinfo : EIATTR_KPARAM_INFO
	.align		4
.L_939:
        /*0078*/ 	.byte	0x04, 0x17
        /*007a*/ 	.short	(.L_941 - .L_940)
.L_940:
        /*007c*/ 	.word	0x00000000
        /*0080*/ 	.short	0x0003
        /*0082*/ 	.short	0x0018
        /*0084*/ 	.byte	0x00, 0xf5, 0x21, 0x00


	//----- nvinfo : EIATTR_KPARAM_INFO
	.align		4
.L_941:
        /*0088*/ 	.byte	0x04, 0x17
        /*008a*/ 	.short	(.L_943 - .L_942)
.L_942:
        /*008c*/ 	.word	0x00000000
        /*0090*/ 	.short	0x0002
        /*0092*/ 	.short	0x0010
        /*0094*/ 	.byte	0x00, 0xf5, 0x21, 0x00


	//----- nvinfo : EIATTR_KPARAM_INFO
	.align		4
.L_943:
        /*0098*/ 	.byte	0x04, 0x17
        /*009a*/ 	.short	(.L_945 - .L_944)
.L_944:
        /*009c*/ 	.word	0x00000000
        /*00a0*/ 	.short	0x0001
        /*00a2*/ 	.short	0x0008
        /*00a4*/ 	.byte	0x00, 0xf5, 0x21, 0x00


	//----- nvinfo : EIATTR_KPARAM_INFO
	.align		4
.L_945:
        /*00a8*/ 	.byte	0x04, 0x17
        /*00aa*/ 	.short	(.L_947 - .L_946)
.L_946:
        /*00ac*/ 	.word	0x00000000
        /*00b0*/ 	.short	0x0000
        /*00b2*/ 	.short	0x0000
        /*00b4*/ 	.byte	0x00, 0xf5, 0x21, 0x00


	//----- nvinfo : EIATTR_SPARSE_MMA_MASK
	.align		4
.L_947:
        /*00b8*/ 	.byte	0x03, 0x50
        /*00ba*/ 	.short	0x0000


	//----- nvinfo : EIATTR_MAXREG_COUNT
	.align		4
        /*00bc*/ 	.byte	0x03, 0x1b
        /*00be*/ 	.short	0x00ff


	//----- nvinfo : EIATTR_MERCURY_ISA_VERSION
	.align		4
        /*00c0*/ 	.byte	0x03, 0x5f
        /*00c2*/ 	.short	0x0101


	//----- nvinfo : EIATTR_VRC_CTA_INIT_COUNT
	.align		4
        /*00c4*/ 	.byte	0x02, 0x4a
	.zero		1
	.zero		1


	//----- nvinfo : EIATTR_EXIT_INSTR_OFFSETS
	.align		4
        /*00c8*/ 	.byte	0x04, 0x1c
        /*00ca*/ 	.short	(.L_949 - .L_948)


	//   ....[0]....
.L_948:
        /*00cc*/ 	.word	0x000000f0


	//   ....[1]....
        /*00d0*/ 	.word	0x00000760


	//   ....[2]....
        /*00d4*/ 	.word	0x00001010


	//   ....[3]....
        /*00d8*/ 	.word	0x000016f0


	//----- nvinfo : EIATTR_CRS_STACK_SIZE
	.align		4
.L_949:
        /*00dc*/ 	.byte	0x04, 0x1e
        /*00de*/ 	.short	(.L_951 - .L_950)
.L_950:
        /*00e0*/ 	.word	0x00000000


	//----- nvinfo : EIATTR_CBANK_PARAM_SIZE
	.align		4
.L_951:
        /*00e4*/ 	.byte	0x03, 0x19
        /*00e6*/ 	.short	0x0058


	//----- nvinfo : EIATTR_PARAM_CBANK
	.align		4
        /*00e8*/ 	.byte	0x04, 0x0a
        /*00ea*/ 	.short	(.L_953 - .L_952)
	.align		4
.L_952:
        /*00ec*/ 	.word	index@(.nv.constant0._ZN2at6native55_GLOBAL__N__6c1c77d0_17_DistanceKernel_cu_928626d3_295131pdist_backward_kernel_cuda_implIfNS1_5distsIfE1pEEEvPT_PKS6_S9_S9_llllS6_dd)
        /*00f0*/ 	.short	0x0380
        /*00f2*/ 	.short	0x0058


	//----- nvinfo : EIATTR_SW_WAR
	.align		4
.L_953:
        /*00f4*/ 	.byte	0x04, 0x36
        /*00f6*/ 	.short	(.L_955 - .L_954)
.L_954:
        /*00f8*/ 	.word	0x00000008
.L_955:


//--------------------- .nv.info._ZN2at6native55_GLOBAL__N__6c1c77d0_17_DistanceKernel_cu_928626d3_295131pdist_backward_kernel_cuda_implIdNS1_5distsIdE3infEEEvPT_PKS6_S9_S9_llllS6_dd --------------------------
	.section	.nv.info._ZN2at6native55_GLOBAL__N__6c1c77d0_17_DistanceKernel_cu_928626d3_295131pdist_backward_kernel_cuda_implIdNS1_5distsIdE3infEEEvPT_PKS6_S9_S9_llllS6_dd,"",@"SHT_CUDA_INFO"
	.sectionflags	@""
	.align	4


	//----- nvinfo : EIATTR_CUDA_API_VERSION
	.align		4
        /*0000*/ 	.byte	0x04, 0x37
        /*0002*/ 	.short	(.L_957 - .L_956)
.L_956:
        /*0004*/ 	.word	0x00000082


	//----- nvinfo : EIATTR_KPARAM_INFO
	.align		4
.L_957:
        /*0008*/ 	.byte	0x04, 0x17
        /*000a*/ 	.short	(.L_959 - .L_958)
.L_958:
        /*000c*/ 	.word	0x00000000
        /*0010*/ 	.short	0x000a
        /*0012*/ 	.short	0x0050
        /*0014*/ 	.byte	0x00, 0xf0, 0x21, 0x00


	//----- nvinfo : EIATTR_KPARAM_INFO
	.align		4
.L_959:
        /*0018*/ 	.byte	0x04, 0x17
        /*001a*/ 	.short	(.L_961 - .L_960)
.L_960:
        /*001c*/ 	.word	0x00000000
        /*0020*/ 	.short	0x0009
        /*0022*/ 	.short	0x0048
        /*0024*/ 	.byte	0x00, 0xf0, 0x21, 0x00


	//----- nvinfo : EIATTR_KPARAM_INFO
	.align		4
.L_961:
        /*0028*/ 	.byte	0x04, 0x17
        /*002a*/ 	.short	(.L_963 - .L_962)
.L_962:
        /*002c*/ 	.word	0x00000000
        /*0030*/ 	.short	0x0008
        /*0032*/ 	.short	0x0040
        /*0034*/ 	.byte	0x00, 0xf0, 0x21, 0x00


	//----- nvinfo : EIATTR_KPARAM_INFO
	.align		4
.L_963:
        /*0038*/ 	.byte	0x04, 0x17
        /*003a*/ 	.short	(.L_965 - .L_964)
.L_964:
        /*003c*/ 	.word	0x00000000
        /*0040*/ 	.short	0x0007
        /*0042*/ 	.short	0x0038
        /*0044*/ 	.byte	0x00, 0xf0, 0x21, 0x00


	//----- nvinfo : EIATTR_KPARAM_INFO
	.align		4
.L_965:
        /*0048*/ 	.byte	0x04, 0x17
        /*004a*/ 	.short	(.L_967 - .L_966)
.L_966:
        /*004c*/ 	.word	0x00000000
        /*0050*/ 	.short	0x0006
        /*0052*/ 	.short	0x0030
        /*0054*/ 	.byte	0x00, 0xf0, 0x21, 0x00


	//----- nvinfo : EIATTR_KPARAM_INFO
	.align		4
.L_967:
        /*0058*/ 	.byte	0x04, 0x17
        /*005a*/ 	.short	(.L_969 - .L_968)
.L_968:
        /*005c*/ 	.word	0x00000000
        /*0060*/ 	.short	0x0005
        /*0062*/ 	.short	0x0028
        /*0064*/ 	.byte	0x00, 0xf0, 0x21, 0x00


	//----- nvinfo : EIATTR_KPARAM_INFO
	.align		4
.L_969:
        /*0068*/ 	.byte	0x04, 0x17
        /*006a*/ 	.short	(.L_971 - .L_970)
.L_970:
        /*006c*/ 	.word	0x00000000
        /*0070*/ 	.short	0x0004
        /*0072*/ 	.short	0x0020
        /*0074*/ 	.byte	0x00, 0xf0, 0x21, 0x00


	//----- nvinfo : EIATTR_KPARAM_INFO
	.align		4
.L_971:
        /*0078*/ 	.byte	0x04, 0x17
        /*007a*/ 	.short	(.L_973 - .L_972)
.L_972:
        /*007c*/ 	.word	0x00000000
        /*0080*/ 	.short	0x0003
        /*0082*/ 	.short	0x0018
        /*0084*/ 	.byte	0x00, 0xf5, 0x21, 0x00


	//----- nvinfo : EIATTR_KPARAM_INFO
	.align		4
.L_973:
        /*0088*/ 	.byte	0x04, 0x17
        /*008a*/ 	.short	(.L_975 - .L_974)
.L_974:
        /*008c*/ 	.word	0x00000000
        /*0090*/ 	.short	0x0002
        /*0092*/ 	.short	0x0010
        /*0094*/ 	.byte	0x00, 0xf5, 0x21, 0x00


	//----- nvinfo : EIATTR_KPARAM_INFO
	.align		4
.L_975:
        /*0098*/ 	.byte	0x04, 0x17
        /*009a*/ 	.short	(.L_977 - .L_976)
.L_976:
        /*009c*/ 	.word	0x00000000
        /*00a0*/ 	.short	0x0001
        /*00a2*/ 	.short	0x0008
        /*00a4*/ 	.byte	0x00, 0xf5, 0x21, 0x00


	//----- nvinfo : EIATTR_KPARAM_INFO
	.align		4
.L_977:
        /*00a8*/ 	.byte	0x04, 0x17
        /*00aa*/ 	.short	(.L_979 - .L_978)
.L_978:
        /*00ac*/ 	.word	0x00000000
        /*00b0*/ 	.short	0x0000
        /*00b2*/ 	.short	0x0000
        /*00b4*/ 	.byte	0x00, 0xf5, 0x21, 0x00


	//----- nvinfo : EIATTR_SPARSE_MMA_MASK
	.align		4
.L_979:
        /*00b8*/ 	.byte	0x03, 0x50
        /*00ba*/ 	.short	0x0000


	//----- nvinfo : EIATTR_MAXREG_COUNT
	.align		4
        /*00bc*/ 	.byte	0x03, 0x1b
        /*00be*/ 	.short	0x00ff


	//----- nvinfo : EIATTR_MERCURY_ISA_VERSION
	.align		4
        /*00c0*/ 	.byte	0x03, 0x5f
        /*00c2*/ 	.short	0x0101


	//----- nvinfo : EIATTR_VRC_CTA_INIT_COUNT
	.align		4
        /*00c4*/ 	.byte	0x02, 0x4a
	.zero		1
	.zero		1


	//----- nvinfo : EIATTR_EXIT_INSTR_OFFSETS
	.align		4
        /*00c8*/ 	.byte	0x04, 0x1c
        /*00ca*/ 	.short	(.L_981 - .L_980)


	//   ....[0]....
.L_980:
        /*00cc*/ 	.word	0x000000f0


	//   ....[1]....
        /*00d0*/ 	.word	0x00000760


	//   ....[2]....
        /*00d4*/ 	.word	0x00000fa0


	//   ....[3]....
        /*00d8*/ 	.word	0x000016b0


	//----- nvinfo : EIATTR_CRS_STACK_SIZE
	.align		4
.L_981:
        /*00dc*/ 	.byte	0x04, 0x1e
        /*00de*/ 	.short	(.L_983 - .L_982)
.L_982:
        /*00e0*/ 	.word	0x00000000


	//----- nvinfo : EIATTR_CBANK_PARAM_SIZE
	.align		4
.L_983:
        /*00e4*/ 	.byte	0x03, 0x19
        /*00e6*/ 	.short	0x0058


	//----- nvinfo : EIATTR_PARAM_CBANK
	.align		4
        /*00e8*/ 	.byte	0x04, 0x0a
        /*00ea*/ 	.short	(.L_985 - .L_984)
	.align		4
.L_984:
        /*00ec*/ 	.word	index@(.nv.constant0._ZN2at6native55_GLOBAL__N__6c1c77d0_17_DistanceKernel_cu_928626d3_295131pdist_backward_kernel_cuda_implIdNS1_5distsIdE3infEEEvPT_PKS6_S9_S9_llllS6_dd)
        /*00f0*/ 	.short	0x0380
        /*00f2*/ 	.short	0x0058


	//----- nvinfo : EIATTR_SW_WAR
	.align		4
.L_985:
        /*00f4*/ 	.byte	0x04, 0x36
        /*00f6*/ 	.short	(.L_987 - .L_986)
.L_986:
        /*00f8*/ 	.word	0x00000008
.L_987:


//--------------------- .nv.info._ZN2at6native55_GLOBAL__N__6c1c77d0_17_DistanceKernel_cu_928626d3_295131pdist_backward_kernel_cuda_implIdNS1_5distsIdE3twoEEEvPT_PKS6_S9_S9_llllS6_dd --------------------------
	.section	.nv.info._ZN2at6native55_GLOBAL__N__6c1c77d0_17_DistanceKernel_cu_928626d3_295131pdist_backward_kernel_cuda_implIdNS1_5distsIdE3twoEEEvPT_PKS6_S9_S9_llllS6_dd,"",@"SHT_CUDA_INFO"
	.sectionflags	@""
	.align	4


	//----- nvinfo : EIATTR_CUDA_API_VERSION
	.align		4
        /*0000*/ 	.byte	0x04, 0x37
        /*0002*/ 	.short	(.L_989 - .L_988)
.L_988:
        /*0004*/ 	.word	0x00000082


	//----- nvinfo : EIATTR_KPARAM_INFO
	.align		4
.L_989:
        /*0008*/ 	.byte	0x04, 0x17
        /*000a*/ 	.short	(.L_991 - .L_990)
.L_990:
        /*000c*/ 	.word	0x00000000
        /*0010*/ 	.short	0x000a
        /*0012*/ 	.short	0x0050
        /*0014*/ 	.byte	0x00, 0xf0, 0x21, 0x00


	//----- nvinfo : EIATTR_KPARAM_INFO
	.align		4
.L_991:
        /*0018*/ 	.byte	0x04, 0x17
        /*001a*/ 	.short	(.L_993 - .L_992)
.L_992:
        /*001c*/ 	.word	0x00000000
        /*0020*/ 	.short	0x0009
        /*0022*/ 	.short	0x0048
        /*0024*/ 	.byte	0x00, 0xf0, 0x21, 0x00


	//----- nvinfo : EIATTR_KPARAM_INFO
	.align		4
.L_993:
        /*0028*/ 	.byte	0x04, 0x17
        /*002a*/ 	.short	(.L_995 - .L_994)
.L_994:
        /*002c*/ 	.word	0x00000000
        /*0030*/ 	.short	0x0008
        /*0032*/ 	.short	0x0040
        /*0034*/ 	.byte	0x00, 0xf0, 0x21, 0x00


	//----- nvinfo : EIATTR_KPARAM_INFO
	.align		4
.L_995:
        /*0038*/ 	.byte	0x04, 0x17
        /*003a*/ 	.short	(.L_997 - .L_996)
.L_996:
        /*003c*/ 	.word	0x00000000
        /*0040*/ 	.short	0x0007
        /*0042*/ 	.short	0x0038
        /*0044*/ 	.byte	0x00, 0xf0, 0x21, 0x00


	//----- nvinfo : EIATTR_KPARAM_INFO
	.align		4
.L_997:
        /*0048*/ 	.byte	0x04, 0x17
        /*004a*/ 	.short	(.L_999 - .L_998)
.L_998:
        /*004c*/ 	.word	0x00000000
        /*0050*/ 	.short	0x0006
        /*0052*/ 	.short	0x0030
        /*0054*/ 	.byte	0x00, 0xf0, 0x21, 0x00


	//----- nvinfo : EIATTR_KPARAM_INFO
	.align		4
.L_999:
        /*0058*/ 	.byte	0x04, 0x17
        /*005a*/ 	.short	(.L_1001 - .L_1000)
.L_1000:
        /*005c*/ 	.word	0x00000000
        /*0060*/ 	.short	0x0005
        /*0062*/ 	.short	0x0028
        /*0064*/ 	.byte	0x00, 0xf0, 0x21, 0x00


	//----- nvinfo : EIATTR_KPARAM_INFO
	.align		4
.L_1001:
        /*0068*/ 	.byte	0x04, 0x17
        /*006a*/ 	.short	(.L_1003 - .L_1002)
.L_1002:
        /*006c*/ 	.word	0x00000000
        /*0070*/ 	.short	0x0004
        /*0072*/ 	.short	0x0020
        /*0074*/ 	.byte	0x00, 0xf0, 0x21, 0x00


	//----- nvinfo : EIATTR_KPARAM_INFO
	.align		4
.L_1003:
        /*0078*/ 	.byte	0x04, 0x17
        /*007a*/ 	.short	(.L_1005 - .L_1004)
.L_1004:
        /*007c*/ 	.word	0x00000000
        /*0080*/ 	.short	0x0003
        /*0082*/ 	.short	0x0018
        /*0084*/ 	.byte	0x00, 0xf5, 0x21, 0x00


	//----- nvinfo : EIATTR_KPARAM_INFO
	.align		4
.L_1005:
        /*0088*/ 	.byte	0x04, 0x17
        /*008a*/ 	.short	(.L_1007 - .L_1006)
.L_1006:
        /*008c*/ 	.word	0x00000000
        /*0090*/ 	.short	0x0002
        /*0092*/ 	.short	0x0010
        /*0094*/ 	.byte	0x00, 0xf5, 0x21, 0x00


	//----- nvinfo : EIATTR_KPARAM_INFO
	.align		4
.L_1007:
        /*0098*/ 	.byte	0x04, 0x17
        /*009a*/ 	.short	(.L_1009 - .L_1008)
.L_1008:
        /*009c*/ 	.word	0x00000000
        /*00a0*/ 	.short	0x0001
        /*00a2*/ 	.short	0x0008
        /*00a4*/ 	.byte	0x00, 0xf5, 0x21, 0x00


	//----- nvinfo : EIATTR_KPARAM_INFO
	.align		4
.L_1009:
        /*00a8*/ 	.byte	0x04, 0x17
        /*00aa*/ 	.short	(.L_1011 - .L_1010)
.L_1010:
        /*00ac*/ 	.word	0x00000000
        /*00b0*/ 	.short	0x0000
        /*00b2*/ 	.short	0x0000
        /*00b4*/ 	.byte	0x00, 0xf5, 0x21, 0x00


	//----- nvinfo : EIATTR_SPARSE_MMA_MASK
	.align		4
.L_1011:
        /*00b8*/ 	.byte	0x03, 0x50
        /*00ba*/ 	.short	0x0000


	//----- nvinfo : EIATTR_MAXREG_COUNT
	.align		4
        /*00bc*/ 	.byte	0x03, 0x1b
        /*00be*/ 	.short	0x00ff


	//----- nvinfo : EIATTR_MERCURY_ISA_VERSION
	.align		4
        /*00c0*/ 	.byte	0x03, 0x5f
        /*00c2*/ 	.short	0x0101


	//----- nvinfo : EIATTR_VRC_CTA_INIT_COUNT
	.align		4
        /*00c4*/ 	.byte	0x02, 0x4a
	.zero		1
	.zero		1


	//----- nvinfo : EIATTR_EXIT_INSTR_OFFSETS
	.align		4
        /*00c8*/ 	.byte	0x04, 0x1c
        /*00ca*/ 	.short	(.L_1013 - .L_1012)


	//   ....[0]....
.L_1012:
        /*00cc*/ 	.word	0x000000e0


	//   ....[1]....
        /*00d0*/ 	.word	0x00000750


	//   ....[2]....
        /*00d4*/ 	.word	0x000010b0


	//   ....[3]....
        /*00d8*/ 	.word	0x00001b50


	//----- nvinfo : EIATTR_CRS_STACK_SIZE
	.align		4
.L_1013:
        /*00dc*/ 	.byte	0x04, 0x1e
        /*00de*/ 	.short	(.L_1015 - .L_1014)
.L_1014:
        /*00e0*/ 	.word	0x00000000


	//----- nvinfo : EIATTR_CBANK_PARAM_SIZE
	.align		4
.L_1015:
        /*00e4*/ 	.byte	0x03, 0x19
        /*00e6*/ 	.short	0x0058


	//----- nvinfo : EIATTR_PARAM_CBANK
	.align		4
        /*00e8*/ 	.byte	0x04, 0x0a
        /*00ea*/ 	.short	(.L_1017 - .L_1016)
	.align		4
.L_1016:
        /*00ec*/ 	.word	index@(.nv.constant0._ZN2at6native55_GLOBAL__N__6c1c77d0_17_DistanceKernel_cu_928626d3_295131pdist_backward_kernel_cuda_implIdNS1_5distsIdE3twoEEEvPT_PKS6_S9_S9_llllS6_dd)
        /*00f0*/ 	.short	0x0380
        /*00f2*/ 	.short	0x0058


	//----- nvinfo : EIATTR_SW_WAR
	.align		4
.L_1017:
        /*00f4*/ 	.byte	0x04, 0x36
        /*00f6*/ 	.short	(.L_1019 - .L_1018)
.L_1018:
        /*00f8*/ 	.word	0x00000008
.L_1019:


//--------------------- .nv.info._ZN2at6native55_GLOBAL__N__6c1c77d0_17_DistanceKernel_cu_928626d3_295131pdist_backward_kernel_cuda_implIdNS1_5distsIdE6lt_twoEEEvPT_PKS6_S9_S9_llllS6_dd --------------------------
	.section	.nv.info._ZN2at6native55_GLOBAL__N__6c1c77d0_17_DistanceKernel_cu_928626d3_295131pdist_backward_kernel_cuda_implIdNS1_5distsIdE6lt_twoEEEvPT_PKS6_S9_S9_llllS6_dd,"",@"SHT_CUDA_INFO"
	.sectionflags	@""
	.align	4


	//----- nvinfo : EIATTR_CUDA_API_VERSION
	.align		4
        /*0000*/ 	.byte	0x04, 0x37
        /*0002*/ 	.short	(.L_1021 - .L_1020)
.L_1020:
        /*0004*/ 	.word	0x00000082


	//----- nvinfo : EIATTR_KPARAM_INFO
	.align		4
.L_1021:
        /*0008*/ 	.byte	0x04, 0x17
        /*000a*/ 	.short	(.L_1023 - .L_1022)
.L_1022:
        /*000c*/ 	.word	0x00000000
        /*0010*/ 	.short	0x000a
        /*0012*/ 	.short	0x0050
        /*0014*/ 	.byte	0x00, 0xf0, 0x21, 0x00


	//----- nvinfo : EIATTR_KPARAM_INFO
	.align		4
.L_1023:
        /*0018*/ 	.byte	0x04, 0x17
        /*001a*/ 	.short	(.L_1025 - .L_1024)
.L_1024:
        /*001c*/ 	.word	0x00000000
        /*0020*/ 	.short	0x0009
        /*0022*/ 	.short	0x0048
        /*0024*/ 	.byte	0x00, 0xf0, 0x21, 0x00


	//----- nvinfo : EIATTR_KPARAM_INFO
	.align		4
.L_1025:
        /*0028*/ 	.byte	0x04, 0x17
        /*002a*/ 	.short	(.L_1027 - .L_1026)
.L_1026:
        /*002c*/ 	.word	0x00000000
        /*0030*/ 	.short	0x0008
        /*0032*/ 	.short	0x0040
        /*0034*/ 	.byte	0x00, 0xf0, 0x21, 0x00


	//----- nvinfo : EIATTR_KPARAM_INFO
	.align		4
.L_1027:
        /*0038*/ 	.byte	0x04, 0x17
        /*003a*/ 	.short	(.L_1029 - .L_1028)
.L_1028:
        /*003c*/ 	.word	0x00000000
        /*0040*/ 	.short	0x0007
        /*0042*/ 	.short	0x0038
        /*0044*/ 	.byte	0x00, 0xf0, 0x21, 0x00


	//----- nvinfo : EIATTR_KPARAM_INFO
	.align		4
.L_1029:
        /*0048*/ 	.byte	0x04, 0x17
        /*004a*/ 	.short	(.L_1031 - .L_1030)
.L_1030:
        /*004c*/ 	.word	0x00000000
        /*0050*/ 	.short	0x0006
        /*0052*/ 	.short	0x0030
        /*0054*/ 	.byte	0x00, 0xf0, 0x21, 0x00


	//----- nvinfo : EIATTR_KPARAM_INFO
	.align		4
.L_1031:
        /*0058*/ 	.byte	0x04, 0x17
        /*005a*/ 	.short	(.L_1033 - .L_1032)
.L_1032:
        /*005c*/ 	.word	0x00000000
        /*0060*/ 	.short	0x0005
        /*0062*/ 	.short	0x0028
        /*0064*/ 	.byte	0x00, 0xf0, 0x21, 0x00


	//----- nvinfo : EIATTR_KPARAM_INFO
	.align		4
.L_1033:
        /*0068*/ 	.byte	0x04, 0x17
        /*006a*/ 	.short	(.L_1035 - .L_1034)
.L_1034:
        /*006c*/ 	.word	0x00000000
        /*0070*/ 	.short	0x0004
        /*0072*/ 	.short	0x0020
        /*0074*/ 	.byte	0x00, 0xf0, 0x21, 0x00


	//----- nvinfo : EIATTR_KPARAM_INFO
	.align		4
.L_1035:
        /*0078*/ 	.byte	0x04, 0x17
        /*007a*/ 	.short	(.L_1037 - .L_1036)
.L_1036:
        /*007c*/ 	.word	0x00000000
        /*0080*/ 	.short	0x0003
        /*0082*/ 	.short	0x0018
        /*0084*/ 	.byte	0x00, 0xf5, 0x21, 0x00


	//----- nvinfo : EIATTR_KPARAM_INFO
	.align		4
.L_1037:
        /*0088*/ 	.byte	0x04, 0x17
        /*008a*/ 	.short	(.L_1039 - .L_1038)
.L_1038:
        /*008c*/ 	.word	0x00000000
        /*0090*/ 	.short	0x0002
        /*0092*/ 	.short	0x0010
        /*0094*/ 	.byte	0x00, 0xf5, 0x21, 0x00


	//----- nvinfo : EIATTR_KPARAM_INFO
	.align		4
.L_1039:
        /*0098*/ 	.byte	0x04, 0x17
        /*009a*/ 	.short	(.L_1041 - .L_1040)
.L_1040:
        /*009c*/ 	.word	0x00000000
        /*00a0*/ 	.short	0x0001
        /*00a2*/ 	.short	0x0008
        /*00a4*/ 	.byte	0x00, 0xf5, 0x21, 0x00


	//----- nvinfo : EIATTR_KPARAM_INFO
	.align		4
.L_1041:
        /*00a8*/ 	.byte	0x04, 0x17
        /*00aa*/ 	.short	(.L_1043 - .L_1042)
.L_1042:
        /*00ac*/ 	.word	0x00000000
        /*00b0*/ 	.short	0x0000
        /*00b2*/ 	.short	0x0000
        /*00b4*/ 	.byte	0x00, 0xf5, 0x21, 0x00


	//----- nvinfo : EIATTR_SPARSE_MMA_MASK
	.align		4
.L_1043:
        /*00b8*/ 	.byte	0x03, 0x50
        /*00ba*/ 	.short	0x0000


	//----- nvinfo : EIATTR_MAXREG_COUNT
	.align		4
        /*00bc*/ 	.byte	0x03, 0x1b
        /*00be*/ 	.short	0x00ff


	//----- nvinfo : EIATTR_MERCURY_ISA_VERSION
	.align		4
        /*00c0*/ 	.byte	0x03, 0x5f
        /*00c2*/ 	.short	0x0101


	//----- nvinfo : EIATTR_VRC_CTA_INIT_COUNT
	.align		4
        /*00c4*/ 	.byte	0x02, 0x4a
	.zero		1
	.zero		1


	//----- nvinfo : EIATTR_EXIT_INSTR_OFFSETS
	.align		4
        /*00c8*/ 	.byte	0x04, 0x1c
        /*00ca*/ 	.short	(.L_1045 - .L_1044)


	//   ....[0]....
.L_1044:
        /*00cc*/ 	.word	0x000000e0


	//   ....[1]....
        /*00d0*/ 	.word	0x00000410


	//   ....[2]....
        /*00d4*/ 	.word	0x000015c0


	//----- nvinfo : EIATTR_CRS_STACK_SIZE
	.align		4
.L_1045:
        /*00d8*/ 	.byte	0x04, 0x1e
        /*00da*/ 	.short	(.L_1047 - .L_1046)
.L_1046:
        /*00dc*/ 	.word	0x00000000


	//----- nvinfo : EIATTR_CBANK_PARAM_SIZE
	.align		4
.L_1047:
        /*00e0*/ 	.byte	0x03, 0x19
        /*00e2*/ 	.short	0x0058


	//----- nvinfo : EIATTR_PARAM_CBANK
	.align		4
        /*00e4*/ 	.byte	0x04, 0x0a
        /*00e6*/ 	.short	(.L_1049 - .L_1048)
	.align		4
.L_1048:
        /*00e8*/ 	.word	index@(.nv.constant0._ZN2at6native55_GLOBAL__N__6c1c77d0_17_DistanceKernel_cu_928626d3_295131pdist_backward_kernel_cuda_implIdNS1_5distsIdE6lt_twoEEEvPT_PKS6_S9_S9_llllS6_dd)
        /*00ec*/ 	.short	0x0380
        /*00ee*/ 	.short	0x0058


	//----- nvinfo : EIATTR_SW_WAR
	.align		4
.L_1049:
        /*00f0*/ 	.byte	0x04, 0x36
        /*00f2*/ 	.short	(.L_1051 - .L_1050)
.L_1050:
        /*00f4*/ 	.word	0x00000008
.L_1051:


//--------------------- .nv.info._ZN2at6native55_GLOBAL__N__6c1c77d0_17_DistanceKernel_cu_928626d3_295131pdist_backward_kernel_cuda_implIdNS1_5distsIdE3oneEEEvPT_PKS6_S9_S9_llllS6_dd --------------------------
	.section	.nv.info._ZN2at6native55_GLOBAL__N__6c1c77d0_17_DistanceKernel_cu_928626d3_295131pdist_backward_kernel_cuda_implIdNS1_5distsIdE3oneEEEvPT_PKS6_S9_S9_llllS6_dd,"",@"SHT_CUDA_INFO"
	.sectionflags	@""
	.align	4


	//----- nvinfo : EIATTR_CUDA_API_VERSION
	.align		4
        /*0000*/ 	.byte	0x04, 0x37
        /*0002*/ 	.short	(.L_1053 - .L_1052)
.L_1052:
        /*0004*/ 	.word	0x00000082


	//----- nvinfo : EIATTR_KPARAM_INFO
	.align		4
.L_1053:
        /*0008*/ 	.byte	0x04, 0x17
        /*000a*/ 	.short	(.L_1055 - .L_1054)
.L_1054:
        /*000c*/ 	.word	0x00000000
        /*0010*/ 	.short	0x000a
        /*0012*/ 	.short	0x0050
        /*0014*/ 	.byte	0x00, 0xf0, 0x21, 0x00


	//----- nvinfo : EIATTR_KPARAM_INFO
	.align		4
.L_1055:
        /*0018*/ 	.byte	0x04, 0x17
        /*001a*/ 	.short	(.L_1057 - .L_1056)
.L_1056:
        /*001c*/ 	.word	0x00000000
        /*0020*/ 	.short	0x0009
        /*0022*/ 	.short	0x0048
        /*0024*/ 	.byte	0x00, 0xf0, 0x21, 0x00


	//----- nvinfo : EIATTR_KPARAM_INFO
	.align		4
.L_1057:
        /*0028*/ 	.byte	0x04, 0x17
        /*002a*/ 	.short	(.L_1059 - .L_1058)
.L_1058:
        /*002c*/ 	.word	0x00000000
        /*0030*/ 	.short	0x0008
        /*0032*/ 	.short	0x0040
        /*0034*/ 	.byte	0x00, 0xf0, 0x21, 0x00


	//----- nvinfo : EIATTR_KPARAM_INFO
	.align		4
.L_1059:
        /*0038*/ 	.byte	0x04, 0x17
        /*003a*/ 	.short	(.L_1061 - .L_1060)
.L_1060:
        /*003c*/ 	.word	0x00000000
        /*0040*/ 	.short	0x0007
        /*0042*/ 	.short	0x0038
        /*0044*/ 	.byte	0x00, 0xf0, 0x21, 0x00


	//----- nvinfo : EIATTR_KPARAM_INFO
	.align		4
.L_1061:
        /*0048*/ 	.byte	0x04, 0x17
        /*004a*/ 	.short	(.L_1063 - .L_1062)
.L_1062:
        /*004c*/ 	.word	0x00000000
        /*0050*/ 	.short	0x0006
        /*0052*/ 	.short	0x0030
        /*0054*/ 	.byte	0x00, 0xf0, 0x21, 0x00


	//----- nvinfo : EIATTR_KPARAM_INFO
	.align		4
.L_1063:
        /*0058*/ 	.byte	0x04, 0x17
        /*005a*/ 	.short	(.L_1065 - .L_1064)
.L_1064:
        /*005c*/ 	.word	0x00000000
        /*0060*/ 	.short	0x0005
        /*0062*/ 	.short	0x0028
        /*0064*/ 	.byte	0x00, 0xf0, 0x21, 0x00


	//----- nvinfo : EIATTR_KPARAM_INFO
	.align		4
.L_1065:
        /*0068*/ 	.byte	0x04, 0x17
        /*006a*/ 	.short	(.L_1067 - .L_1066)
.L_1066:
        /*006c*/ 	.word	0x00000000
        /*0070*/ 	.short	0x0004
        /*0072*/ 	.short	0x0020
        /*0074*/ 	.byte	0x00, 0xf0, 0x21, 0x00


	//----- nvinfo : EIATTR_KPARAM_INFO
	.align		4
.L_1067:
        /*0078*/ 	.byte	0x04, 0x17
        /*007a*/ 	.short	(.L_1069 - .L_1068)
.L_1068:
        /*007c*/ 	.word	0x00000000
        /*0080*/ 	.short	0x0003
        /*0082*/ 	.short	0x0018
        /*0084*/ 	.byte	0x00, 0xf5, 0x21, 0x00


	//----- nvinfo : EIATTR_KPARAM_INFO
	.align		4
.L_1069:
        /*0088*/ 	.byte	0x04, 0x17
        /*008a*/ 	.short	(.L_1071 - .L_1070)
.L_1070:
        /*008c*/ 	.word	0x00000000
        /*0090*/ 	.short	0x0002
        /*0092*/ 	.short	0x0010
        /*0094*/ 	.byte	0x00, 0xf5, 0x21, 0x00


	//----- nvinfo : EIATTR_KPARAM_INFO
	.align		4
.L_1071:
        /*0098*/ 	.byte	0x04, 0x17
        /*009a*/ 	.short	(.L_1073 - .L_1072)
.L_1072:
        /*009c*/ 	.word	0x00000000
        /*00a0*/ 	.short	0x0001
        /*00a2*/ 	.short	0x0008
        /*00a4*/ 	.byte	0x00, 0xf5, 0x21, 0x00


	//----- nvinfo : EIATTR_KPARAM_INFO
	.align		4
.L_1073:
        /*00a8*/ 	.byte	0x04, 0x17
        /*00aa*/ 	.short	(.L_1075 - .L_1074)
.L_1074:
        /*00ac*/ 	.word	0x00000000
        /*00b0*/ 	.short	0x0000
        /*00b2*/ 	.short	0x0000
        /*00b4*/ 	.byte	0x00, 0xf5, 0x21, 0x00


	//----- nvinfo : EIATTR_SPARSE_MMA_MASK
	.align		4
.L_1075:
        /*00b8*/ 	.byte	0x03, 0x50
        /*00ba*/ 	.short	0x0000


	//----- nvinfo : EIATTR_MAXREG_COUNT
	.align		4
        /*00bc*/ 	.byte	0x03, 0x1b
        /*00be*/ 	.short	0x00ff


	//----- nvinfo : EIATTR_MERCURY_ISA_VERSION
	.align		4
        /*00c0*/ 	.byte	0x03, 0x5f
        /*00c2*/ 	.short	0x0101


	//----- nvinfo : EIATTR_VRC_CTA_INIT_COUNT
	.align		4
        /*00c4*/ 	.byte	0x02, 0x4a
	.zero		1
	.zero		1


	//----- nvinfo : EIATTR_EXIT_INSTR_OFFSETS
	.align		4
        /*00c8*/ 	.byte	0x04, 0x1c
        /*00ca*/ 	.short	(.L_1077 - .L_1076)


	//   ....[0]....
.L_1076:
        /*00cc*/ 	.word	0x000000f0


	//   ....[1]....
        /*00d0*/ 	.word	0x00000740


	//   ....[2]....
        /*00d4*/ 	.word	0x00000f50


	//   ....[3]....
        /*00d8*/ 	.word	0x00001560


	//----- nvinfo : EIATTR_CRS_STACK_SIZE
	.align		4
.L_1077:
        /*00dc*/ 	.byte	0x04, 0x1e
        /*00de*/ 	.short	(.L_1079 - .L_1078)
.L_1078:
        /*00e0*/ 	.word	0x00000000


	//----- nvinfo : EIATTR_CBANK_PARAM_SIZE
	.align		4
.L_1079:
        /*00e4*/ 	.byte	0x03, 0x19
        /*00e6*/ 	.short	0x0058


	//----- nvinfo : EIATTR_PARAM_CBANK
	.align		4
        /*00e8*/ 	.byte	0x04, 0x0a
        /*00ea*/ 	.short	(.L_1081 - .L_1080)
	.align		4
.L_1080:
        /*00ec*/ 	.word	index@(.nv.constant0._ZN2at6native55_GLOBAL__N__6c1c77d0_17_DistanceKernel_cu_928626d3_295131pdist_backward_kernel_cuda_implIdNS1_5distsIdE3oneEEEvPT_PKS6_S9_S9_llllS6_dd)
        /*00f0*/ 	.short	0x0380
        /*00f2*/ 	.short	0x0058


	//----- nvinfo : EIATTR_SW_WAR
	.align		4
.L_1081:
        /*00f4*/ 	.byte	0x04, 0x36
        /*00f6*/ 	.short	(.L_1083 - .L_1082)
.L_1082:
        /*00f8*/ 	.word	0x00000008
.L_1083:


//--------------------- .nv.info._ZN2at6native55_GLOBAL__N__6c1c77d0_17_DistanceKernel_cu_928626d3_295131pdist_backward_kernel_cuda_implIdNS1_5distsIdE1pEEEvPT_PKS6_S9_S9_llllS6_dd --------------------------
	.section	.nv.info._ZN2at6native55_GLOBAL__N__6c1c77d0_17_DistanceKernel_cu_928626d3_295131pdist_backward_kernel_cuda_implIdNS1_5distsIdE1pEEEvPT_PKS6_S9_S9_llllS6_dd,"",@"SHT_CUDA_INFO"
	.sectionflags	@""
	.align	4


	//----- nvinfo : EIATTR_CUDA_API_VERSION
	.align		4
        /*0000*/ 	.byte	0x04, 0x37
        /*0002*/ 	.short	(.L_1085 - .L_1084)
.L_1084:
        /*0004*/ 	.word	0x00000082


	//----- nvinfo : EIATTR_KPARAM_INFO
	.align		4
.L_1085:
        /*0008*/ 	.byte	0x04, 0x17
        /*000a*/ 	.short	(.L_1087 - .L_1086)
.L_1086:
        /*000c*/ 	.word	0x00000000
        /*0010*/ 	.short	0x000a
        /*0012*/ 	.short	0x0050
        /*0014*/ 	.byte	0x00, 0xf0, 0x21, 0x00


	//----- nvinfo : EIATTR_KPARAM_INFO
	.align		4
.L_1087:
        /*0018*/ 	.byte	0x04, 0x17
        /*001a*/ 	.short	(.L_1089 - .L_1088)
.L_1088:
        /*001c*/ 	.word	0x00000000
        /*0020*/ 	.short	0x0009
        /*0022*/ 	.short	0x0048
        /*0024*/ 	.byte	0x00, 0xf0, 0x21, 0x00


	//----- nvinfo : EIATTR_KPARAM_INFO
	.align		4
.L_1089:
        /*0028*/ 	.byte	0x04, 0x17
        /*002a*/ 	.short	(.L_1091 - .L_1090)
.L_1090:
        /*002c*/ 	.word	0x00000000
        /*0030*/ 	.short	0x0008
        /*0032*/ 	.short	0x0040
        /*0034*/ 	.byte	0x00, 0xf0, 0x21, 0x00


	//----- nvinfo : EIATTR_KPARAM_INFO
	.align		4
.L_1091:
        /*0038*/ 	.byte	0x04, 0x17
        /*003a*/ 	.short	(.L_1093 - .L_1092)
.L_1092:
        /*003c*/ 	.word	0x00000000
        /*0040*/ 	.short	0x0007
        /*0042*/ 	.short	0x0038
        /*0044*/ 	.byte	0x00, 0xf0, 0x21, 0x00


	//----- nvinfo : EIATTR_KPARAM_INFO
	.align		4
.L_1093:
        /*0048*/ 	.byte	0x04, 0x17
        /*004a*/ 	.short	(.L_1095 - .L_1094)
.L_1094:
        /*004c*/ 	.word	0x00000000
        /*0050*/ 	.short	0x0006
        /*0052*/ 	.short	0x0030
        /*0054*/ 	.byte	0x00, 0xf0, 0x21, 0x00


	//----- nvinfo : EIATTR_KPARAM_INFO
	.align		4
.L_1095:
        /*0058*/ 	.byte	0x04, 0x17
        /*005a*/ 	.short	(.L_1097 - .L_1096)
.L_1096:
        /*005c*/ 	.word	0x00000000
        /*0060*/ 	.short	0x0005
        /*0062*/ 	.short	0x0028
        /*0064*/ 	.byte	0x00, 0xf0, 0x21, 0x00


	//----- nvinfo : EIATTR_KPARAM_INFO
	.align		4
.L_1097:
        /*0068*/ 	.byte	0x04, 0x17
        /*006a*/ 	.short	(.L_1099 - .L_1098)
.L_1098:
        /*006c*/ 	.word	0x00000000
        /*0070*/ 	.short	0x0004
        /*0072*/ 	.short	0x0020
        /*0074*/ 	.byte	0x00, 0xf0, 0x21, 0x00


	//----- nvinfo : EIATTR_KPARAM_INFO
	.align		4
.L_1099:
        /*0078*/ 	.byte	0x04, 0x17
        /*007a*/ 	.short	(.L_1101 - .L_1100)
.L_1100:
        /*007c*/ 	.word	0x00000000
        /*0080*/ 	.short	0x0003
        /*0082*/ 	.short	0x0018
        /*0084*/ 	.byte	0x00, 0xf5, 0x21, 0x00


	//----- nvinfo : EIATTR_KPARAM_INFO
	.align		4
.L_1101:
        /*0088*/ 	.byte	0x04, 0x17
        /*008a*/ 	.short	(.L_1103 - .L_1102)
.L_1102:
        /*008c*/ 	.word	0x00000000
        /*0090*/ 	.short	0x0002
        /*0092*/ 	.short	0x0010
        /*0094*/ 	.byte	0x00, 0xf5, 0x21, 0x00


	//----- nvinfo : EIATTR_KPARAM_INFO
	.align		4
.L_1103:
        /*0098*/ 	.byte	0x04, 0x17
        /*009a*/ 	.short	(.L_1105 - .L_1104)
.L_1104:
        /*009c*/ 	.word	0x00000000
        /*00a0*/ 	.short	0x0001
        /*00a2*/ 	.short	0x0008
        /*00a4*/ 	.byte	0x00, 0xf5, 0x21, 0x00


	//----- nvinfo : EIATTR_KPARAM_INFO
	.align		4
.L_1105:
        /*00a8*/ 	.byte	0x04, 0x17
        /*00aa*/ 	.short	(.L_1107 - .L_1106)
.L_1106:
        /*00ac*/ 	.word	0x00000000
        /*00b0*/ 	.short	0x0000
        /*00b2*/ 	.short	0x0000
        /*00b4*/ 	.byte	0x00, 0xf5, 0x21, 0x00


	//----- nvinfo : EIATTR_SPARSE_MMA_MASK
	.align		4
.L_1107:
        /*00b8*/ 	.byte	0x03, 0x50
        /*00ba*/ 	.short	0x0000


	//----- nvinfo : EIATTR_MAXREG_COUNT
	.align		4
        /*00bc*/ 	.byte	0x03, 0x1b
        /*00be*/ 	.short	0x00ff


	//----- nvinfo : EIATTR_MERCURY_ISA_VERSION
	.align		4
        /*00c0*/ 	.byte	0x03, 0x5f
        /*00c2*/ 	.short	0x0101


	//----- nvinfo : EIATTR_VRC_CTA_INIT_COUNT
	.align		4
        /*00c4*/ 	.byte	0x02, 0x4a
	.zero		1
	.zero		1


	//----- nvinfo : EIATTR_EXIT_INSTR_OFFSETS
	.align		4
        /*00c8*/ 	.byte	0x04, 0x1c
        /*00ca*/ 	.short	(.L_1109 - .L_1108)


	//   ....[0]....
.L_1108:
        /*00cc*/ 	.word	0x000000e0


	//   ....[1]....
        /*00d0*/ 	.word	0x000003e0


	//   ....[2]....
        /*00d4*/ 	.word	0x00001830


	//   ....[3]....
        /*00d8*/ 	.word	0x00002cd0


	//----- nvinfo : EIATTR_CRS_STACK_SIZE
	.align		4
.L_1109:
        /*00dc*/ 	.byte	0x04, 0x1e
        /*00de*/ 	.short	(.L_1111 - .L_1110)
.L_1110:
        /*00e0*/ 	.word	0x00000000


	//----- nvinfo : EIATTR_CBANK_PARAM_SIZE
	.align		4
.L_1111:
        /*00e4*/ 	.byte	0x03, 0x19
        /*00e6*/ 	.short	0x0058


	//----- nvinfo : EIATTR_PARAM_CBANK
	.align		4
        /*00e8*/ 	.byte	0x04, 0x0a
        /*00ea*/ 	.short	(.L_1113 - .L_1112)
	.align		4
.L_1112:
        /*00ec*/ 	.word	index@(.nv.constant0._ZN2at6native55_GLOBAL__N__6c1c77d0_17_DistanceKernel_cu_928626d3_295131pdist_backward_kernel_cuda_implIdNS1_5distsIdE1pEEEvPT_PKS6_S9_S9_llllS6_dd)
        /*00f0*/ 	.short	0x0380
        /*00f2*/ 	.short	0x0058


	//----- nvinfo : EIATTR_SW_WAR
	.align		4
.L_1113:
        /*00f4*/ 	.byte	0x04, 0x36
        /*00f6*/ 	.short	(.L_1115 - .L_1114)
.L_1114:
        /*00f8*/ 	.word	0x00000008
.L_1115:


//--------------------- .nv.info._ZN2at6native55_GLOBAL__N__6c1c77d0_17_DistanceKernel_cu_928626d3_295122pdist_kernel_cuda_implIfNS1_5distsIfE3infEEEvPT_PKS6_llS6_dd --------------------------
	.section	.nv.info._ZN2at6native55_GLOBAL__N__6c1c77d0_17_DistanceKernel_cu_928626d3_295122pdist_kernel_cuda_implIfNS1_5distsIfE3infEEEvPT_PKS6_llS6_dd,"",@"SHT_CUDA_INFO"
	.sectionflags	@""
	.align	4


	//----- nvinfo : EIATTR_CUDA_API_VERSION
	.align		4
        /*0000*/ 	.byte	0x04, 0x37
        /*0002*/ 	.short	(.L_1117 - .L_1116)
.L_1116:
        /*0004*/ 	.word	0x00000082


	//----- nvinfo : EIATTR_KPARAM_INFO
	.align		4
.L_1117:
        /*0008*/ 	.byte	0x04, 0x17
        /*000a*/ 	.short	(.L_1119 - .L_1118)
.L_1118:
        /*000c*/ 	.word	0x00000000
        /*0010*/ 	.short	0x0006
        /*0012*/ 	.short	0x0030
        /*0014*/ 	.byte	0x00, 0xf0, 0x21, 0x00


	//----- nvinfo : EIATTR_KPARAM_INFO
	.align		4
.L_1119:
        /*0018*/ 	.byte	0x04, 0x17
        /*001a*/ 	.short	(.L_1121 - .L_1120)
.L_1120:
        /*001c*/ 	.word	0x00000000
        /*0020*/ 	.short	0x0005
        /*0022*/ 	.short	0x0028
        /*0024*/ 	.byte	0x00, 0xf0, 0x21, 0x00


	//----- nvinfo : EIATTR_KPARAM_INFO
	.align		4
.L_1121:
        /*0028*/ 	.byte	0x04, 0x17
        /*002a*/ 	.short	(.L_1123 - .L_1122)
.L_1122:
        /*002c*/ 	.word	0x00000000
        /*0030*/ 	.short	0x0004
        /*0032*/ 	.short	0x0020
        /*0034*/ 	.byte	0x00, 0xf0, 0x11, 0x00


	//----- nvinfo : EIATTR_KPARAM_INFO
	.align		4
.L_1123:
        /*0038*/ 	.byte	0x04, 0x17
        /*003a*/ 	.short	(.L_1125 - .L_1124)
.L_1124:
        /*003c*/ 	.word	0x00000000
        /*0040*/ 	.short	0x0003
        /*0042*/ 	.short	0x0018
        /*0044*/ 	.byte	0x00, 0xf0, 0x21, 0x00


	//----- nvinfo : EIATTR_KPARAM_INFO
	.align		4
.L_1125:
        /*0048*/ 	.byte	0x04, 0x17
        /*004a*/ 	.short	(.L_1127 - .L_1126)
.L_1126:
        /*004c*/ 	.word	0x00000000
        /*0050*/ 	.short	0x0002
        /*0052*/ 	.short	0x0010
        /*0054*/ 	.byte	0x00, 0xf0, 0x21, 0x00


	//----- nvinfo : EIATTR_KPARAM_INFO
	.align		4
.L_1127:
        /*0058*/ 	.byte	0x04, 0x17
        /*005a*/ 	.short	(.L_1129 - .L_1128)
.L_1128:
        /*005c*/ 	.word	0x00000000
        /*0060*/ 	.short	0x0001
        /*0062*/ 	.short	0x0008
        /*0064*/ 	.byte	0x00, 0xf5, 0x21, 0x00


	//----- nvinfo : EIATTR_KPARAM_INFO
	.align		4
.L_1129:
        /*0068*/ 	.byte	0x04, 0x17
        /*006a*/ 	.short	(.L_1131 - .L_1130)
.L_1130:
        /*006c*/ 	.word	0x00000000
        /*0070*/ 	.short	0x0000
        /*0072*/ 	.short	0x0000
        /*0074*/ 	.byte	0x00, 0xf5, 0x21, 0x00


	//----- nvinfo : EIATTR_SPARSE_MMA_MASK
	.align		4
.L_1131:
        /*0078*/ 	.byte	0x03, 0x50
        /*007a*/ 	.short	0x0000


	//----- nvinfo : EIATTR_MAXREG_COUNT
	.align		4
        /*007c*/ 	.byte	0x03, 0x1b
        /*007e*/ 	.short	0x00ff


	//----- nvinfo : EIATTR_NUM_BARRIERS
	.align		4
        /*0080*/ 	.byte	0x02, 0x4c
        /*0082*/ 	.byte	0x01
	.zero		1


	//----- nvinfo : EIATTR_MERCURY_ISA_VERSION
	.align		4
        /*0084*/ 	.byte	0x03, 0x5f
        /*0086*/ 	.short	0x0101


	//----- nvinfo : EIATTR_COOP_GROUP_MASK_REGIDS
	.align		4
        /*0088*/ 	.byte	0x04, 0x29
        /*008a*/ 	.short	(.L_1133 - .L_1132)


	//   ....[0]....
.L_1132:
        /*008c*/ 	.word	0xffffffff


	//   ....[1]....
        /*0090*/ 	.word	0xffffffff


	//   ....[2]....
        /*0094*/ 	.word	0xffffffff


	//   ....[3]....
        /*0098*/ 	.word	0xffffffff


	//   ....[4]....
        /*009c*/ 	.word	0xffffffff


	//   ....[5]....
        /*00a0*/ 	.word	0xffffffff


	//   ....[6]....
        /*00a4*/ 	.word	0xffffffff


	//   ....[7]....
        /*00a8*/ 	.word	0xffffffff


	//   ....[8]....
        /*00ac*/ 	.word	0xffffffff


	//   ....[9]....
        /*00b0*/ 	.word	0xffffffff


	//----- nvinfo : EIATTR_COOP_GROUP_INSTR_OFFSETS
	.align		4
.L_1133:
        /*00b4*/ 	.byte	0x04, 0x28
        /*00b6*/ 	.short	(.L_1135 - .L_1134)


	//   ....[0]....
.L_1134:
        /*00b8*/ 	.word	0x00000de0


	//   ....[1]....
        /*00bc*/ 	.word	0x00000e60


	//   ....[2]....
        /*00c0*/ 	.word	0x00000ea0


	//   ....[3]....
        /*00c4*/ 	.word	0x00000ee0


	//   ....[4]....
        /*00c8*/ 	.word	0x00000f30


	//   ....[5]....
        /*00cc*/ 	.word	0x00000ff0


	//   ....[6]....
        /*00d0*/ 	.word	0x00001030


	//   ....[7]....
        /*00d4*/ 	.word	0x00001060


	//   ....[8]....
        /*00d8*/ 	.word	0x00001090


	//   ....[9]....
        /*00dc*/ 	.word	0x000010c0


	//----- nvinfo : EIATTR_VRC_CTA_INIT_COUNT
	.align		4
.L_1135:
        /*00e0*/ 	.byte	0x02, 0x4a
	.zero		1
	.zero		1


	//----- nvinfo : EIATTR_EXIT_INSTR_OFFSETS
	.align		4
        /*00e4*/ 	.byte	0x04, 0x1c
        /*00e6*/ 	.short	(.L_1137 - .L_1136)


	//   ....[0]....
.L_1136:
        /*00e8*/ 	.word	0x00000fe0


	//   ....[1]....
        /*00ec*/ 	.word	0x000010d0


	//   ....[2]....
        /*00f0*/ 	.word	0x00001160


	//----- nvinfo : EIATTR_CRS_STACK_SIZE
	.align		4
.L_1137:
        /*00f4*/ 	.byte	0x04, 0x1e
        /*00f6*/ 	.short	(.L_1139 - .L_1138)
.L_1138:
        /*00f8*/ 	.word	0x00000000


	//----- nvinfo : EIATTR_CBANK_PARAM_SIZE
	.align		4
.L_1139:
        /*00fc*/ 	.byte	0x03, 0x19
        /*00fe*/ 	.short	0x0038


	//----- nvinfo : EIATTR_PARAM_CBANK
	.align		4
        /*0100*/ 	.byte	0x04, 0x0a
        /*0102*/ 	.short	(.L_1141 - .L_1140)
	.align		4
.L_1140:
        /*0104*/ 	.word	index@(.nv.constant0._ZN2at6native55_GLOBAL__N__6c1c77d0_17_DistanceKernel_cu_928626d3_295122pdist_kernel_cuda_implIfNS1_5distsIfE3infEEEvPT_PKS6_llS6_dd)
        /*0108*/ 	.short	0x0380
        /*010a*/ 	.short	0x0038


	//----- nvinfo : EIATTR_SW_WAR
	.align		4
.L_1141:
        /*010c*/ 	.byte	0x04, 0x36
        /*010e*/ 	.short	(.L_1143 - .L_1142)
.L_1142:
        /*0110*/ 	.word	0x00000008
.L_1143:


//--------------------- .nv.info._ZN2at6native55_GLOBAL__N__6c1c77d0_17_DistanceKernel_cu_928626d3_295122pdist_kernel_cuda_implIfNS1_5distsIfE3twoEEEvPT_PKS6_llS6_dd --------------------------
	.section	.nv.info._ZN2at6native55_GLOBAL__N__6c1c77d0_17_DistanceKernel_cu_928626d3_295122pdist_kernel_cuda_implIfNS1_5distsIfE3twoEEEvPT_PKS6_llS6_dd,"",@"SHT_CUDA_INFO"
	.sectionflags	@""
	.align	4


	//----- nvinfo : EIATTR_CUDA_API_VERSION
	.align		4
        /*0000*/ 	.byte	0x04, 0x37
        /*0002*/ 	.short	(.L_1145 - .L_1144)
.L_1144:
        /*0004*/ 	.word	0x00000082


	//----- nvinfo : EIATTR_KPARAM_INFO
	.align		4
.L_1145:
        /*0008*/ 	.byte	0x04, 0x17
        /*000a*/ 	.short	(.L_1147 - .L_1146)
.L_1146:
        /*000c*/ 	.word	0x00000000
        /*0010*/ 	.short	0x0006
        /*0012*/ 	.short	0x0030
        /*0014*/ 	.byte	0x00, 0xf0, 0x21, 0x00


	//----- nvinfo : EIATTR_KPARAM_INFO
	.align		4
.L_1147:
        /*0018*/ 	.byte	0x04, 0x17
        /*001a*/ 	.short	(.L_1149 - .L_1148)
.L_1148:
        /*001c*/ 	.word	0x00000000
        /*0020*/ 	.short	0x0005
        /*0022*/ 	.short	0x0028
        /*0024*/ 	.byte	0x00, 0xf0, 0x21, 0x00


	//----- nvinfo : EIATTR_KPARAM_INFO
	.align		4
.L_1149:
        /*0028*/ 	.byte	0x04, 0x17
        /*002a*/ 	.short	(.L_1151 - .L_1150)
.L_1150:
        /*002c*/ 	.word	0x00000000
        /*0030*/ 	.short	0x0004
        /*0032*/ 	.short	0x0020
        /*0034*/ 	.byte	0x00, 0xf0, 0x11, 0x00


	//----- nvinfo : EIATTR_KPARAM_INFO
	.align		4
.L_1151:
        /*0038*/ 	.byte	0x04, 0x17
        /*003a*/ 	.short	(.L_1153 - .L_1152)
.L_1152:
        /*003c*/ 	.word	0x00000000
        /*0040*/ 	.short	0x0003
        /*0042*/ 	.short	0x0018
        /*0044*/ 	.byte	0x00, 0xf0, 0x21, 0x00


	//----- nvinfo : EIATTR_KPARAM_INFO
	.align		4
.L_1153:
        /*0048*/ 	.byte	0x04, 0x17
        /*004a*/ 	.short	(.L_1155 - .L_1154)
.L_1154:
        /*004c*/ 	.word	0x00000000
        /*0050*/ 	.short	0x0002
        /*0052*/ 	.short	0x0010
        /*0054*/ 	.byte	0x00, 0xf0, 0x21, 0x00


	//----- nvinfo : EIATTR_KPARAM_INFO
	.align		4
.L_1155:
        /*0058*/ 	.byte	0x04, 0x17
        /*005a*/ 	.short	(.L_1157 - .L_1156)
.L_1156:
        /*005c*/ 	.word	0x00000000
        /*0060*/ 	.short	0x0001
        /*0062*/ 	.short	0x0008
        /*0064*/ 	.byte	0x00, 0xf5, 0x21, 0x00


	//----- nvinfo : EIATTR_KPARAM_INFO
	.align		4
.L_1157:
        /*0068*/ 	.byte	0x04, 0x17
        /*006a*/ 	.short	(.L_1159 - .L_1158)
.L_1158:
        /*006c*/ 	.word	0x00000000
        /*0070*/ 	.short	0x0000
        /*0072*/ 	.short	0x0000
        /*0074*/ 	.byte	0x00, 0xf5, 0x21, 0x00


	//----- nvinfo : EIATTR_SPARSE_MMA_MASK
	.align		4
.L_1159:
        /*0078*/ 	.byte	0x03, 0x50
        /*007a*/ 	.short	0x0000


	//----- nvinfo : EIATTR_MAXREG_COUNT
	.align		4
        /*007c*/ 	.byte	0x03, 0x1b
        /*007e*/ 	.short	0x00ff


	//----- nvinfo : EIATTR_NUM_BARRIERS
	.align		4
        /*0080*/ 	.byte	0x02, 0x4c
        /*0082*/ 	.byte	0x01
	.zero		1


	//----- nvinfo : EIATTR_MERCURY_ISA_VERSION
	.align		4
        /*0084*/ 	.byte	0x03, 0x5f
        /*0086*/ 	.short	0x0101


	//----- nvinfo : EIATTR_COOP_GROUP_MASK_REGIDS
	.align		4
        /*0088*/ 	.byte	0x04, 0x29
        /*008a*/ 	.short	(.L_1161 - .L_1160)


	//   ....[0]....
.L_1160:
        /*008c*/ 	.word	0xffffffff


	//   ....[1]....
        /*0090*/ 	.word	0xffffffff


	//   ....[2]....
        /*0094*/ 	.word	0xffffffff


	//   ....[3]....
        /*0098*/ 	.word	0xffffffff


	//   ....[4]....
        /*009c*/ 	.word	0xffffffff


	//   ....[5]....
        /*00a0*/ 	.word	0xffffffff


	//   ....[6]....
        /*00a4*/ 	.word	0xffffffff


	//   ....[7]....
        /*00a8*/ 	.word	0xffffffff


	//   ....[8]....
        /*00ac*/ 	.word	0xffffffff


	//   ....[9]....
        /*00b0*/ 	.word	0xffffffff


	//----- nvinfo : EIATTR_COOP_GROUP_INSTR_OFFSETS
	.align		4
.L_1161:
        /*00b4*/ 	.byte	0x04, 0x28
        /*00b6*/ 	.short	(.L_1163 - .L_1162)


	//   ....[0]....
.L_1162:
        /*00b8*/ 	.word	0x00000dc0


	//   ....[1]....
        /*00bc*/ 	.word	0x00000e50


	//   ....[2]....
        /*00c0*/ 	.word	0x00000e90


	//   ....[3]....
        /*00c4*/ 	.word	0x00000ec0


	//   ....[4]....
        /*00c8*/ 	.word	0x00000f10


	//   ....[5]....
        /*00cc*/ 	.word	0x00000f80


	//   ....[6]....
        /*00d0*/ 	.word	0x00000fb0


	//   ....[7]....
        /*00d4*/ 	.word	0x00000fd0


	//   ....[8]....
        /*00d8*/ 	.word	0x00000ff0


	//   ....[9]....
        /*00dc*/ 	.word	0x00001010


	//----- nvinfo : EIATTR_VRC_CTA_INIT_COUNT
	.align		4
.L_1163:
        /*00e0*/ 	.byte	0x02, 0x4a
	.zero		1
	.zero		1


	//----- nvinfo : EIATTR_EXIT_INSTR_OFFSETS
	.align		4
        /*00e4*/ 	.byte	0x04, 0x1c
        /*00e6*/ 	.short	(.L_1165 - .L_1164)


	//   ....[0]....
.L_1164:
        /*00e8*/ 	.word	0x00000f70


	//   ....[1]....
        /*00ec*/ 	.word	0x00001020


	//   ....[2]....
        /*00f0*/ 	.word	0x000010b0


	//----- nvinfo : EIATTR_CRS_STACK_SIZE
	.align		4
.L_1165:
        /*00f4*/ 	.byte	0x04, 0x1e
        /*00f6*/ 	.short	(.L_1167 - .L_1166)
.L_1166:
        /*00f8*/ 	.word	0x00000000


	//----- nvinfo : EIATTR_CBANK_PARAM_SIZE
	.align		4
.L_1167:
        /*00fc*/ 	.byte	0x03, 0x19
        /*00fe*/ 	.short	0x0038


	//----- nvinfo : EIATTR_PARAM_CBANK
	.align		4
        /*0100*/ 	.byte	0x04, 0x0a
        /*0102*/ 	.short	(.L_1169 - .L_1168)
	.align		4
.L_1168:
        /*0104*/ 	.word	index@(.nv.constant0._ZN2at6native55_GLOBAL__N__6c1c77d0_17_DistanceKernel_cu_928626d3_295122pdist_kernel_cuda_implIfNS1_5distsIfE3twoEEEvPT_PKS6_llS6_dd)
        /*0108*/ 	.short	0x0380
        /*010a*/ 	.short	0x0038


	//----- nvinfo : EIATTR_SW_WAR
	.align		4
.L_1169:
        /*010c*/ 	.byte	0x04, 0x36
        /*010e*/ 	.short	(.L_1171 - .L_1170)
.L_1170:
        /*0110*/ 	.word	0x00000008
.L_1171:


//--------------------- .nv.info._ZN2at6native55_GLOBAL__N__6c1c77d0_17_DistanceKernel_cu_928626d3_295122pdist_kernel_cuda_implIfNS1_5distsIfE3oneEEEvPT_PKS6_llS6_dd --------------------------
	.section	.nv.info._ZN2at6native55_GLOBAL__N__6c1c77d0_17_DistanceKernel_cu_928626d3_295122pdist_kernel_cuda_implIfNS1_5distsIfE3oneEEEvPT_PKS6_llS6_dd,"",@"SHT_CUDA_INFO"
	.sectionflags	@""
	.align	4


	//----- nvinfo : EIATTR_CUDA_API_VERSION
	.align		4
        /*0000*/ 	.byte	0x04, 0x37
        /*0002*/ 	.short	(.L_1173 - .L_1172)
.L_1172:
        /*0004*/ 	.word	0x00000082


	//----- nvinfo : EIATTR_KPARAM_INFO
	.align		4
.L_1173:
        /*0008*/ 	.byte	0x04, 0x17
        /*000a*/ 	.short	(.L_1175 - .L_1174)
.L_1174:
        /*000c*/ 	.word	0x00000000
        /*0010*/ 	.short	0x0006
        /*0012*/ 	.short	0x0030
        /*0014*/ 	.byte	0x00, 0xf0, 0x21, 0x00


	//----- nvinfo : EIATTR_KPARAM_INFO
	.align		4
.L_1175:
        /*0018*/ 	.byte	0x04, 0x17
        /*001a*/ 	.short	(.L_1177 - .L_1176)
.L_1176:
        /*001c*/ 	.word	0x00000000
        /*0020*/ 	.short	0x0005
        /*0022*/ 	.short	0x0028
        /*0024*/ 	.byte	0x00, 0xf0, 0x21, 0x00


	//----- nvinfo : EIATTR_KPARAM_INFO
	.align		4
.L_1177:
        /*0028*/ 	.byte	0x04, 0x17
        /*002a*/ 	.short	(.L_1179 - .L_1178)
.L_1178:
        /*002c*/ 	.word	0x00000000
        /*0030*/ 	.short	0x0004
        /*0032*/ 	.short	0x0020
        /*0034*/ 	.byte	0x00, 0xf0, 0x11, 0x00


	//----- nvinfo : EIATTR_KPARAM_INFO
	.align		4
.L_1179:
        /*0038*/ 	.byte	0x04, 0x17
        /*003a*/ 	.short	(.L_1181 - .L_1180)
.L_1180:
        /*003c*/ 	.word	0x00000000
        /*0040*/ 	.short	0x0003
        /*0042*/ 	.short	0x0018
        /*0044*/ 	.byte	0x00, 0xf0, 0x21, 0x00


	//----- nvinfo : EIATTR_KPARAM_INFO
	.align		4
.L_1181:
        /*0048*/ 	.byte	0x04, 0x17
        /*004a*/ 	.short	(.L_1183 - .L_1182)
.L_1182:
        /*004c*/ 	.word	0x00000000
        /*0050*/ 	.short	0x0002
        /*0052*/ 	.short	0x0010
        /*0054*/ 	.byte	0x00, 0xf0, 0x21, 0x00


	//----- nvinfo : EIATTR_KPARAM_INFO
	.align		4
.L_1183:
        /*0058*/ 	.byte	0x04, 0x17
        /*005a*/ 	.short	(.L_1185 - .L_1184)
.L_1184:
        /*005c*/ 	.word	0x00000000
        /*0060*/ 	.short	0x0001
        /*0062*/ 	.short	0x0008
        /*0064*/ 	.byte	0x00, 0xf5, 0x21, 0x00


	//----- nvinfo : EIATTR_KPARAM_INFO
	.align		4
.L_1185:
        /*0068*/ 	.byte	0x04, 0x17
        /*006a*/ 	.short	(.L_1187 - .L_1186)
.L_1186:
        /*006c*/ 	.word	0x00000000
        /*0070*/ 	.short	0x0000
        /*0072*/ 	.short	0x0000
        /*0074*/ 	.byte	0x00, 0xf5, 0x21, 0x00


	//----- nvinfo : EIATTR_SPARSE_MMA_MASK
	.align		4
.L_1187:
        /*0078*/ 	.byte	0x03, 0x50
        /*007a*/ 	.short	0x0000


	//----- nvinfo : EIATTR_MAXREG_COUNT
	.align		4
        /*007c*/ 	.byte	0x03, 0x1b
        /*007e*/ 	.short	0x00ff


	//----- nvinfo : EIATTR_NUM_BARRIERS
	.align		4
        /*0080*/ 	.byte	0x02, 0x4c
        /*0082*/ 	.byte	0x01
	.zero		1


	//----- nvinfo : EIATTR_MERCURY_ISA_VERSION
	.align		4
        /*0084*/ 	.byte	0x03, 0x5f
        /*0086*/ 	.short	0x0101


	//----- nvinfo : EIATTR_COOP_GROUP_MASK_REGIDS
	.align		4
        /*0088*/ 	.byte	0x04, 0x29
        /*008a*/ 	.short	(.L_1189 - .L_1188)


	//   ....[0]....
.L_1188:
        /*008c*/ 	.word	0xffffffff


	//   ....[1]....
        /*0090*/ 	.word	0xffffffff


	//   ....[2]....
        /*0094*/ 	.word	0xffffffff


	//   ....[3]....
        /*0098*/ 	.word	0xffffffff


	//   ....[4]....
        /*009c*/ 	.word	0xffffffff


	//   ....[5]....
        /*00a0*/ 	.word	0xffffffff


	//   ....[6]....
        /*00a4*/ 	.word	0xffffffff


	//   ....[7]....
        /*00a8*/ 	.word	0xffffffff


	//   ....[8]....
        /*00ac*/ 	.word	0xffffffff


	//   ....[9]....
        /*00b0*/ 	.word	0xffffffff


	//----- nvinfo : EIATTR_COOP_GROUP_INSTR_OFFSETS
	.align		4
.L_1189:
        /*00b4*/ 	.byte	0x04, 0x28
        /*00b6*/ 	.short	(.L_1191 - .L_1190)


	//   ....[0]....
.L_1190:
        /*00b8*/ 	.word	0x00000dc0


	//   ....[1]....
        /*00bc*/ 	.word	0x00000e50


	//   ....[2]....
        /*00c0*/ 	.word	0x00000e90


	//   ....[3]....
        /*00c4*/ 	.word	0x00000ec0


	//   ....[4]....
        /*00c8*/ 	.word	0x00000f10


	//   ....[5]....
        /*00cc*/ 	.word	0x00000f80


	//   ....[6]....
        /*00d0*/ 	.word	0x00000fb0


	//   ....[7]....
        /*00d4*/ 	.word	0x00000fd0


	//   ....[8]....
        /*00d8*/ 	.word	0x00000ff0


	//   ....[9]....
        /*00dc*/ 	.word	0x00001010


	//----- nvinfo : EIATTR_VRC_CTA_INIT_COUNT
	.align		4
.L_1191:
        /*00e0*/ 	.byte	0x02, 0x4a
	.zero		1
	.zero		1


	//----- nvinfo : EIATTR_EXIT_INSTR_OFFSETS
	.align		4
        /*00e4*/ 	.byte	0x04, 0x1c
        /*00e6*/ 	.short	(.L_1193 - .L_1192)


	//   ....[0]....
.L_1192:
        /*00e8*/ 	.word	0x00000f70


	//   ....[1]....
        /*00ec*/ 	.word	0x00001020


	//   ....[2]....
        /*00f0*/ 	.word	0x000010a0


	//----- nvinfo : EIATTR_CRS_STACK_SIZE
	.align		4
.L_1193:
        /*00f4*/ 	.byte	0x04, 0x1e
        /*00f6*/ 	.short	(.L_1195 - .L_1194)
.L_1194:
        /*00f8*/ 	.word	0x00000000


	//----- nvinfo : EIATTR_CBANK_PARAM_SIZE
	.align		4
.L_1195:
        /*00fc*/ 	.byte	0x03, 0x19
        /*00fe*/ 	.short	0x0038


	//----- nvinfo : EIATTR_PARAM_CBANK
	.align		4
        /*0100*/ 	.byte	0x04, 0x0a
        /*0102*/ 	.short	(.L_1197 - .L_1196)
	.align		4
.L_1196:
        /*0104*/ 	.word	index@(.nv.constant0._ZN2at6native55_GLOBAL__N__6c1c77d0_17_DistanceKernel_cu_928626d3_295122pdist_kernel_cuda_implIfNS1_5distsIfE3oneEEEvPT_PKS6_llS6_dd)
        /*0108*/ 	.short	0x0380
        /*010a*/ 	.short	0x0038


	//----- nvinfo : EIATTR_SW_WAR
	.align		4
.L_1197:
        /*010c*/ 	.byte	0x04, 0x36
        /*010e*/ 	.short	(.L_1199 - .L_1198)
.L_1198:
        /*0110*/ 	.word	0x00000008
.L_1199:


//--------------------- .nv.info._ZN2at6native55_GLOBAL__N__6c1c77d0_17_DistanceKernel_cu_928626d3_295122pdist_kernel_cuda_implIfNS1_5distsIfE4zeroEEEvPT_PKS6_llS6_dd --------------------------
	.section	.nv.info._ZN2at6native55_GLOBAL__N__6c1c77d0_17_DistanceKernel_cu_928626d3_295122pdist_kernel_cuda_implIfNS1_5distsIfE4zeroEEEvPT_PKS6_llS6_dd,"",@"SHT_CUDA_INFO"
	.sectionflags	@""
	.align	4


	//----- nvinfo : EIATTR_CUDA_API_VERSION
	.align		4
        /*0000*/ 	.byte	0x04, 0x37
        /*0002*/ 	.short	(.L_1201 - .L_1200)
.L_1200:
        /*0004*/ 	.word	0x00000082


	//----- nvinfo : EIATTR_KPARAM_INFO
	.align		4
.L_1201:
        /*0008*/ 	.byte	0x04, 0x17
        /*000a*/ 	.short	(.L_1203 - .L_1202)
.L_1202:
        /*000c*/ 	.word	0x00000000
        /*0010*/ 	.short	0x0006
        /*0012*/ 	.short	0x0030
        /*0014*/ 	.byte	0x00, 0xf0, 0x21, 0x00


	//----- nvinfo : EIATTR_KPARAM_INFO
	.align		4
.L_1203:
        /*0018*/ 	.byte	0x04, 0x17
        /*001a*/ 	.short	(.L_1205 - .L_1204)
.L_1204:
        /*001c*/ 	.word	0x00000000
        /*0020*/ 	.short	0x0005
        /*0022*/ 	.short	0x0028
        /*0024*/ 	.byte	0x00, 0xf0, 0x21, 0x00


	//----- nvinfo : EIATTR_KPARAM_INFO
	.align		4
.L_1205:
        /*0028*/ 	.byte	0x04, 0x17
        /*002a*/ 	.short	(.L_1207 - .L_1206)
.L_1206:
        /*002c*/ 	.word	0x00000000
        /*0030*/ 	.short	0x0004
        /*0032*/ 	.short	0x0020
        /*0034*/ 	.byte	0x00, 0xf0, 0x11, 0x00


	//----- nvinfo : EIATTR_KPARAM_INFO
	.align		4
.L_1207:
        /*0038*/ 	.byte	0x04, 0x17
        /*003a*/ 	.short	(.L_1209 - .L_1208)
.L_1208:
        /*003c*/ 	.word	0x00000000
        /*0040*/ 	.short	0x0003
        /*0042*/ 	.short	0x0018
        /*0044*/ 	.byte	0x00, 0xf0, 0x21, 0x00


	//----- nvinfo : EIATTR_KPARAM_INFO
	.align		4
.L_1209:
        /*0048*/ 	.byte	0x04, 0x17
        /*004a*/ 	.short	(.L_1211 - .L_1210)
.L_1210:
        /*004c*/ 	.word	0x00000000
        /*0050*/ 	.short	0x0002
        /*0052*/ 	.short	0x0010
        /*0054*/ 	.byte	0x00, 0xf0, 0x21, 0x00


	//----- nvinfo : EIATTR_KPARAM_INFO
	.align		4
.L_1211:
        /*0058*/ 	.byte	0x04, 0x17
        /*005a*/ 	.short	(.L_1213 - .L_1212)
.L_1212:
        /*005c*/ 	.word	0x00000000
        /*0060*/ 	.short	0x0001
        /*0062*/ 	.short	0x0008
        /*0064*/ 	.byte	0x00, 0xf5, 0x21, 0x00


	//----- nvinfo : EIATTR_KPARAM_INFO
	.align		4
.L_1213:
        /*0068*/ 	.byte	0x04, 0x17
        /*006a*/ 	.short	(.L_1215 - .L_1214)
.L_1214:
        /*006c*/ 	.word	0x00000000
        /*0070*/ 	.short	0x0000
        /*0072*/ 	.short	0x0000
        /*0074*/ 	.byte	0x00, 0xf5, 0x21, 0x00


	//----- nvinfo : EIATTR_SPARSE_MMA_MASK
	.align		4
.L_1215:
        /*0078*/ 	.byte	0x03, 0x50
        /*007a*/ 	.short	0x0000


	//----- nvinfo : EIATTR_MAXREG_COUNT
	.align		4
        /*007c*/ 	.byte	0x03, 0x1b
        /*007e*/ 	.short	0x00ff


	//----- nvinfo : EIATTR_NUM_BARRIERS
	.align		4
        /*0080*/ 	.byte	0x02, 0x4c
        /*0082*/ 	.byte	0x01
	.zero		1


	//----- nvinfo : EIATTR_MERCURY_ISA_VERSION
	.align		4
        /*0084*/ 	.byte	0x03, 0x5f
        /*0086*/ 	.short	0x0101


	//----- nvinfo : EIATTR_COOP_GROUP_MASK_REGIDS
	.align		4
        /*0088*/ 	.byte	0x04, 0x29
        /*008a*/ 	.short	(.L_1217 - .L_1216)


	//   ....[0]....
.L_1216:
        /*008c*/ 	.word	0xffffffff


	//   ....[1]....
        /*0090*/ 	.word	0xffffffff


	//   ....[2]....
        /*0094*/ 	.word	0xffffffff


	//   ....[3]....
        /*0098*/ 	.word	0xffffffff


	//   ....[4]....
        /*009c*/ 	.word	0xffffffff


	//   ....[5]....
        /*00a0*/ 	.word	0xffffffff


	//   ....[6]....
        /*00a4*/ 	.word	0xffffffff


	//   ....[7]....
        /*00a8*/ 	.word	0xffffffff


	//   ....[8]....
        /*00ac*/ 	.word	0xffffffff


	//   ....[9]....
        /*00b0*/ 	.word	0xffffffff


	//----- nvinfo : EIATTR_COOP_GROUP_INSTR_OFFSETS
	.align		4
.L_1217:
        /*00b4*/ 	.byte	0x04, 0x28
        /*00b6*/ 	.short	(.L_1219 - .L_1218)


	//   ....[0]....
.L_1218:
        /*00b8*/ 	.word	0x00001040


	//   ....[1]....
        /*00bc*/ 	.word	0x000010d0


	//   ....[2]....
        /*00c0*/ 	.word	0x00001110


	//   ....[3]....
        /*00c4*/ 	.word	0x00001140


	//   ....[4]....
        /*00c8*/ 	.word	0x00001170


	//   ....[5]....
        /*00cc*/ 	.word	0x00001200


	//   ....[6]....
        /*00d0*/ 	.word	0x00001230


	//   ....[7]....
        /*00d4*/ 	.word	0x00001250


	//   ....[8]....
        /*00d8*/ 	.word	0x00001270


	//   ....[9]....
        /*00dc*/ 	.word	0x00001290


	//----- nvinfo : EIATTR_VRC_CTA_INIT_COUNT
	.align		4
.L_1219:
        /*00e0*/ 	.byte	0x02, 0x4a
	.zero		1
	.zero		1


	//----- nvinfo : EIATTR_EXIT_INSTR_OFFSETS
	.align		4
        /*00e4*/ 	.byte	0x04, 0x1c
        /*00e6*/ 	.short	(.L_1221 - .L_1220)


	//   ....[0]....
.L_1220:
        /*00e8*/ 	.word	0x000011f0


	//   ....[1]....
        /*00ec*/ 	.word	0x000012a0


	//   ....[2]....
        /*00f0*/ 	.word	0x00001320


	//----- nvinfo : EIATTR_CRS_STACK_SIZE
	.align		4
.L_1221:
        /*00f4*/ 	.byte	0x04, 0x1e
        /*00f6*/ 	.short	(.L_1223 - .L_1222)
.L_1222:
        /*00f8*/ 	.word	0x00000000


	//----- nvinfo : EIATTR_CBANK_PARAM_SIZE
	.align		4
.L_1223:
        /*00fc*/ 	.byte	0x03, 0x19
        /*00fe*/ 	.short	0x0038


	//----- nvinfo : EIATTR_PARAM_CBANK
	.align		4
        /*0100*/ 	.byte	0x04, 0x0a
        /*0102*/ 	.short	(.L_1225 - .L_1224)
	.align		4
.L_1224:
        /*0104*/ 	.word	index@(.nv.constant0._ZN2at6native55_GLOBAL__N__6c1c77d0_17_DistanceKernel_cu_928626d3_295122pdist_kernel_cuda_implIfNS1_5distsIfE4zeroEEEvPT_PKS6_llS6_dd)
        /*0108*/ 	.short	0x0380
        /*010a*/ 	.short	0x0038


	//----- nvinfo : EIATTR_SW_WAR
	.align		4
.L_1225:
        /*010c*/ 	.byte	0x04, 0x36
        /*010e*/ 	.short	(.L_1227 - .L_1226)
.L_1226:
        /*0110*/ 	.word	0x00000008
.L_1227:


//--------------------- .nv.info._ZN2at6native55_GLOBAL__N__6c1c77d0_17_DistanceKernel_cu_928626d3_295122pdist_kernel_cuda_implIfNS1_5distsIfE1pEEEvPT_PKS6_llS6_dd --------------------------
	.section	.nv.info._ZN2at6native55_GLOBAL__N__6c1c77d0_17_DistanceKernel_cu_928626d3_295122pdist_kernel_cuda_implIfNS1_5distsIfE1pEEEvPT_PKS6_llS6_dd,"",@"SHT_CUDA_INFO"
	.sectionflags	@""
	.align	4


	//----- nvinfo : EIATTR_CUDA_API_VERSION
	.align		4
        /*0000*/ 	.byte	0x04, 0x37
        /*0002*/ 	.short	(.L_1229 - .L_1228)
.L_1228:
        /*0004*/ 	.word	0x00000082


	//----- nvinfo : EIATTR_KPARAM_INFO
	.align		4
.L_1229:
        /*0008*/ 	.byte	0x04, 0x17
        /*000a*/ 	.short	(.L_1231 - .L_1230)
.L_1230:
        /*000c*/ 	.word	0x00000000
        /*0010*/ 	.short	0x0006
        /*0012*/ 	.short	0x0030
        /*0014*/ 	.byte	0x00, 0xf0, 0x21, 0x00


	//----- nvinfo : EIATTR_KPARAM_INFO
	.align		4
.L_1231:
        /*0018*/ 	.byte	0x04, 0x17
        /*001a*/ 	.short	(.L_1233 - .L_1232)
.L_1232:
        /*001c*/ 	.word	0x00000000
        /*0020*/ 	.short	0x0005
        /*0022*/ 	.short	0x0028
        /*0024*/ 	.byte	0x00, 0xf0, 0x21, 0x00


	//----- nvinfo : EIATTR_KPARAM_INFO
	.align		4
.L_1233:
        /*0028*/ 	.byte	0x04, 0x17
        /*002a*/ 	.short	(.L_1235 - .L_1234)
.L_1234:
        /*002c*/ 	.word	0x00000000
        /*0030*/ 	.short	0x0004
        /*0032*/ 	.short	0x0020
        /*0034*/ 	.byte	0x00, 0xf0, 0x11, 0x00


	//----- nvinfo : EIATTR_KPARAM_INFO
	.align		4
.L_1235:
        /*0038*/ 	.byte	0x04, 0x17
        /*003a*/ 	.short	(.L_1237 - .L_1236)
.L_1236:
        /*003c*/ 	.word	0x00000000
        /*0040*/ 	.short	0x0003
        /*0042*/ 	.short	0x0018
        /*0044*/ 	.byte	0x00, 0xf0, 0x21, 0x00


	//----- nvinfo : EIATTR_KPARAM_INFO
	.align		4
.L_1237:
        /*0048*/ 	.byte	0x04, 0x17
        /*004a*/ 	.short	(.L_1239 - .L_1238)
.L_1238:
        /*004c*/ 	.word	0x00000000
        /*0050*/ 	.short	0x0002
        /*0052*/ 	.short	0x0010
        /*0054*/ 	.byte	0x00, 0xf0, 0x21, 0x00


	//----- nvinfo : EIATTR_KPARAM_INFO
	.align		4
.L_1239:
        /*0058*/ 	.byte	0x04, 0x17
        /*005a*/ 	.short	(.L_1241 - .L_1240)
.L_1240:
        /*005c*/ 	.word	0x00000000
        /*0060*/ 	.short	0x0001
        /*0062*/ 	.short	0x0008
        /*0064*/ 	.byte	0x00, 0xf5, 0x21, 0x00


	//----- nvinfo : EIATTR_KPARAM_INFO
	.align		4
.L_1241:
        /*0068*/ 	.byte	0x04, 0x17
        /*006a*/ 	.short	(.L_1243 - .L_1242)
.L_1242:
        /*006c*/ 	.word	0x00000000
        /*0070*/ 	.short	0x0000
        /*0072*/ 	.short	0x0000
        /*0074*/ 	.byte	0x00, 0xf5, 0x21, 0x00


	//----- nvinfo : EIATTR_SPARSE_MMA_MASK
	.align		4
.L_1243:
        /*0078*/ 	.byte	0x03, 0x50
        /*007a*/ 	.short	0x0000


	//----- nvinfo : EIATTR_MAXREG_COUNT
	.align		4
        /*007c*/ 	.byte	0x03, 0x1b
        /*007e*/ 	.short	0x00ff


	//----- nvinfo : EIATTR_NUM_BARRIERS
	.align		4
        /*0080*/ 	.byte	0x02, 0x4c
        /*0082*/ 	.byte	0x01
	.zero		1


	//----- nvinfo : EIATTR_MERCURY_ISA_VERSION
	.align		4
        /*0084*/ 	.byte	0x03, 0x5f
        /*0086*/ 	.short	0x0101


	//----- nvinfo : EIATTR_COOP_GROUP_MASK_REGIDS
	.align		4
        /*0088*/ 	.byte	0x04, 0x29
        /*008a*/ 	.short	(.L_1245 - .L_1244)


	//   ....[0]....
.L_1244:
        /*008c*/ 	.word	0xffffffff


	//   ....[1]....
        /*0090*/ 	.word	0xffffffff


	//   ....[2]....
        /*0094*/ 	.word	0xffffffff


	//   ....[3]....
        /*0098*/ 	.word	0xffffffff


	//   ....[4]....
        /*009c*/ 	.word	0xffffffff


	//   ....[5]....
        /*00a0*/ 	.word	0xffffffff


	//   ....[6]....
        /*00a4*/ 	.word	0xffffffff


	//   ....[7]....
        /*00a8*/ 	.word	0xffffffff


	//   ....[8]....
        /*00ac*/ 	.word	0xffffffff


	//   ....[9]....
        /*00b0*/ 	.word	0xffffffff


	//----- nvinfo : EIATTR_COOP_GROUP_INSTR_OFFSETS
	.align		4
.L_1245:
        /*00b4*/ 	.byte	0x04, 0x28
        /*00b6*/ 	.short	(.L_1247 - .L_1246)


	//   ....[0]....
.L_1246:
        /*00b8*/ 	.word	0x00000e70


	//   ....[1]....
        /*00bc*/ 	.word	0x00000f00


	//   ....[2]....
        /*00c0*/ 	.word	0x00000f40


	//   ....[3]....
        /*00c4*/ 	.word	0x00000f70


	//   ....[4]....
        /*00c8*/ 	.word	0x00000fc0


	//   ....[5]....
        /*00cc*/ 	.word	0x00001030


	//   ....[6]....
        /*00d0*/ 	.word	0x00001060


	//   ....[7]....
        /*00d4*/ 	.word	0x00001080


	//   ....[8]....
        /*00d8*/ 	.word	0x000010a0


	//   ....[9]....
        /*00dc*/ 	.word	0x000010c0


	//----- nvinfo : EIATTR_VRC_CTA_INIT_COUNT
	.align		4
.L_1247:
        /*00e0*/ 	.byte	0x02, 0x4a
	.zero		1
	.zero		1


	//----- nvinfo : EIATTR_EXIT_INSTR_OFFSETS
	.align		4
        /*00e4*/ 	.byte	0x04, 0x1c
        /*00e6*/ 	.short	(.L_1249 - .L_1248)


	//   ....[0]....
.L_1248:
        /*00e8*/ 	.word	0x00001020


	//   ....[1]....
        /*00ec*/ 	.word	0x000010d0


	//   ....[2]....
        /*00f0*/ 	.word	0x00001170


	//----- nvinfo : EIATTR_CRS_STACK_SIZE
	.align		4
.L_1249:
        /*00f4*/ 	.byte	0x04, 0x1e
        /*00f6*/ 	.short	(.L_1251 - .L_1250)
.L_1250:
        /*00f8*/ 	.word	0x00000000


	//----- nvinfo : EIATTR_CBANK_PARAM_SIZE
	.align		4
.L_1251:
        /*00fc*/ 	.byte	0x03, 0x19
        /*00fe*/ 	.short	0x0038


	//----- nvinfo : EIATTR_PARAM_CBANK
	.align		4
        /*0100*/ 	.byte	0x04, 0x0a
        /*0102*/ 	.short	(.L_1253 - .L_1252)
	.align		4
.L_1252:
        /*0104*/ 	.word	index@(.nv.constant0._ZN2at6native55_GLOBAL__N__6c1c77d0_17_DistanceKernel_cu_928626d3_295122pdist_kernel_cuda_implIfNS1_5distsIfE1pEEEvPT_PKS6_llS6_dd)
        /*0108*/ 	.short	0x0380
        /*010a*/ 	.short	0x0038


	//----- nvinfo : EIATTR_SW_WAR
	.align		4
.L_1253:
        /*010c*/ 	.byte	0x04, 0x36
        /*010e*/ 	.short	(.L_1255 - .L_1254)
.L_1254:
        /*0110*/ 	.word	0x00000008
.L_1255:


//--------------------- .nv.info._ZN2at6native55_GLOBAL__N__6c1c77d0_17_DistanceKernel_cu_928626d3_295122pdist_kernel_cuda_implIdNS1_5distsIdE3infEEEvPT_PKS6_llS6_dd --------------------------
	.section	.nv.info._ZN2at6native55_GLOBAL__N__6c1c77d0_17_DistanceKernel_cu_928626d3_295122pdist_kernel_cuda_implIdNS1_5distsIdE3infEEEvPT_PKS6_llS6_dd,"",@"SHT_CUDA_INFO"
	.sectionflags	@""
	.align	4


	//----- nvinfo : EIATTR_CUDA_API_VERSION
	.align		4
        /*0000*/ 	.byte	0x04, 0x37
        /*0002*/ 	.short	(.L_1257 - .L_1256)
.L_1256:
        /*0004*/ 	.word	0x00000082


	//----- nvinfo : EIATTR_KPARAM_INFO
	.align		4
.L_1257:
        /*0008*/ 	.byte	0x04, 0x17
        /*000a*/ 	.short	(.L_1259 - .L_1258)
.L_1258:
        /*000c*/ 	.word	0x00000000
        /*0010*/ 	.short	0x0006
        /*0012*/ 	.short	0x0030
        /*0014*/ 	.byte	0x00, 0xf0, 0x21, 0x00


	//----- nvinfo : EIATTR_KPARAM_INFO
	.align		4
.L_1259:
        /*0018*/ 	.byte	0x04, 0x17
        /*001a*/ 	.short	(.L_1261 - .L_1260)
.L_1260:
        /*001c*/ 	.word	0x00000000
        /*0020*/ 	.short	0x0005
        /*0022*/ 	.short	0x0028
        /*0024*/ 	.byte	0x00, 0xf0, 0x21, 0x00


	//----- nvinfo : EIATTR_KPARAM_INFO
	.align		4
.L_1261:
        /*0028*/ 	.byte	0x04, 0x17
        /*002a*/ 	.short	(.L_1263 - .L_1262)
.L_1262:
        /*002c*/ 	.word	0x00000000
        /*0030*/ 	.short	0x0004
        /*0032*/ 	.short	0x0020
        /*0034*/ 	.byte	0x00, 0xf0, 0x21, 0x00


	//----- nvinfo : EIATTR_KPARAM_INFO
	.align		4
.L_1263:
        /*0038*/ 	.byte	0x04, 0x17
        /*003a*/ 	.short	(.L_1265 - .L_1264)
.L_1264:
        /*003c*/ 	.word	0x00000000
        /*0040*/ 	.short	0x0003
        /*0042*/ 	.short	0x0018
        /*0044*/ 	.byte	0x00, 0xf0, 0x21, 0x00


	//----- nvinfo : EIATTR_KPARAM_INFO
	.align		4
.L_1265:
        /*0048*/ 	.byte	0x04, 0x17
        /*004a*/ 	.short	(.L_1267 - .L_1266)
.L_1266:
        /*004c*/ 	.word	0x00000000
        /*0050*/ 	.short	0x0002
        /*0052*/ 	.short	0x0010
        /*0054*/ 	.byte	0x00, 0xf0, 0x21, 0x00


	//----- nvinfo : EIATTR_KPARAM_INFO
	.align		4
.L_1267:
        /*0058*/ 	.byte	0x04, 0x17
        /*005a*/ 	.short	(.L_1269 - .L_1268)
.L_1268:
        /*005c*/ 	.word	0x00000000
        /*0060*/ 	.short	0x0001
        /*0062*/ 	.short	0x0008
        /*0064*/ 	.byte	0x00, 0xf5, 0x21, 0x00


	//----- nvinfo : EIATTR_KPARAM_INFO
	.align		4
.L_1269:
        /*0068*/ 	.byte	0x04, 0x17
        /*006a*/ 	.short	(.L_1271 - .L_1270)
.L_1270:
        /*006c*/ 	.word	0x00000000
        /*0070*/ 	.short	0x0000
        /*0072*/ 	.short	0x0000
        /*0074*/ 	.byte	0x00, 0xf5, 0x21, 0x00


	//----- nvinfo : EIATTR_SPARSE_MMA_MASK
	.align		4
.L_1271:
        /*0078*/ 	.byte	0x03, 0x50
        /*007a*/ 	.short	0x0000


	//----- nvinfo : EIATTR_MAXREG_COUNT
	.align		4
        /*007c*/ 	.byte	0x03, 0x1b
        /*007e*/ 	.short	0x00ff


	//----- nvinfo : EIATTR_NUM_BARRIERS
	.align		4
        /*0080*/ 	.byte	0x02, 0x4c
        /*0082*/ 	.byte	0x01
	.zero		1


	//----- nvinfo : EIATTR_MERCURY_ISA_VERSION
	.align		4
        /*0084*/ 	.byte	0x03, 0x5f
        /*0086*/ 	.short	0x0101


	//----- nvinfo : EIATTR_COOP_GROUP_MASK_REGIDS
	.align		4
        /*0088*/ 	.byte	0x04, 0x29
        /*008a*/ 	.short	(.L_1273 - .L_1272)


	//   ....[0]....
.L_1272:
        /*008c*/ 	.word	0xffffffff


	//   ....[1]....
        /*0090*/ 	.word	0xffffffff


	//   ....[2]....
        /*0094*/ 	.word	0xffffffff


	//   ....[3]....
        /*0098*/ 	.word	0xffffffff


	//   ....[4]....
        /*009c*/ 	.word	0xffffffff


	//   ....[5]....
        /*00a0*/ 	.word	0xffffffff


	//   ....[6]....
        /*00a4*/ 	.word	0xffffffff


	//   ....[7]....
        /*00a8*/ 	.word	0xffffffff


	//   ....[8]....
        /*00ac*/ 	.word	0xffffffff


	//   ....[9]....
        /*00b0*/ 	.word	0xffffffff


	//   ....[10]....
        /*00b4*/ 	.word	0xffffffff


	//   ....[11]....
        /*00b8*/ 	.word	0xffffffff


	//   ....[12]....
        /*00bc*/ 	.word	0xffffffff


	//   ....[13]....
        /*00c0*/ 	.word	0xffffffff


	//   ....[14]....
        /*00c4*/ 	.word	0xffffffff


	//   ....[15]....
        /*00c8*/ 	.word	0xffffffff


	//   ....[16]....
        /*00cc*/ 	.word	0xffffffff


	//   ....[17]....
        /*00d0*/ 	.word	0xffffffff


	//   ....[18]....
        /*00d4*/ 	.word	0xffffffff


	//   ....[19]....
        /*00d8*/ 	.word	0xffffffff


	//----- nvinfo : EIATTR_COOP_GROUP_INSTR_OFFSETS
	.align		4
.L_1273:
        /*00dc*/ 	.byte	0x04, 0x28
        /*00de*/ 	.short	(.L_1275 - .L_1274)


	//   ....[0]....
.L_1274:
        /*00e0*/ 	.word	0x00000ea0


	//   ....[1]....
        /*00e4*/ 	.word	0x00000ee0


	//   ....[2]....
        /*00e8*/ 	.word	0x00000f50


	//   ....[3]....
        /*00ec*/ 	.word	0x00000f60


	//   ....[4]....
        /*00f0*/ 	.word	0x00000fa0


	//   ....[5]....
        /*00f4*/ 	.word	0x00000fb0


	//   ....[6]....
        /*00f8*/ 	.word	0x00001010


	//   ....[7]....
        /*00fc*/ 	.word	0x00001020


	//   ....[8]....
        /*0100*/ 	.word	0x00001070


	//   ....[9]....
        /*0104*/ 	.word	0x000010a0


	//   ....[10]....
        /*0108*/ 	.word	0x00001160


	//   ....[11]....
        /*010c*/ 	.word	0x00001180


	//   ....[12]....
        /*0110*/ 	.word	0x000011c0


	//   ....[13]....
        /*0114*/ 	.word	0x000011d0


	//   ....[14]....
        /*0118*/ 	.word	0x00001210


	//   ....[15]....
        /*011c*/ 	.word	0x00001220


	//   ....[16]....
        /*0120*/ 	.word	0x00001260


	//   ....[17]....
        /*0124*/ 	.word	0x00001270


	//   ....[18]....
        /*0128*/ 	.word	0x000012b0


	//   ....[19]....
        /*012c*/ 	.word	0x000012c0


	//----- nvinfo : EIATTR_VRC_CTA_INIT_COUNT
	.align		4
.L_1275:
        /*0130*/ 	.byte	0x02, 0x4a
	.zero		1
	.zero		1


	//----- nvinfo : EIATTR_EXIT_INSTR_OFFSETS
	.align		4
        /*0134*/ 	.byte	0x04, 0x1c
        /*0136*/ 	.short	(.L_1277 - .L_1276)


	//   ....[0]....
.L_1276:
        /*0138*/ 	.word	0x00001150


	//   ....[1]....
        /*013c*/ 	.word	0x000012d0


	//   ....[2]....
        /*0140*/ 	.word	0x00001350


	//----- nvinfo : EIATTR_CRS_STACK_SIZE
	.align		4
.L_1277:
        /*0144*/ 	.byte	0x04, 0x1e
        /*0146*/ 	.short	(.L_1279 - .L_1278)
.L_1278:
        /*0148*/ 	.word	0x00000000


	//----- nvinfo : EIATTR_CBANK_PARAM_SIZE
	.align		4
.L_1279:
        /*014c*/ 	.byte	0x03, 0x19
        /*014e*/ 	.short	0x0038


	//----- nvinfo : EIATTR_PARAM_CBANK
	.align		4
        /*0150*/ 	.byte	0x04, 0x0a
        /*0152*/ 	.short	(.L_1281 - .L_1280)
	.align		4
.L_1280:
        /*0154*/ 	.word	index@(.nv.constant0._ZN2at6native55_GLOBAL__N__6c1c77d0_17_DistanceKernel_cu_928626d3_295122pdist_kernel_cuda_implIdNS1_5distsIdE3infEEEvPT_PKS6_llS6_dd)
        /*0158*/ 	.short	0x0380
        /*015a*/ 	.short	0x0038


	//----- nvinfo : EIATTR_SW_WAR
	.align		4
.L_1281:
        /*015c*/ 	.byte	0x04, 0x36
        /*015e*/ 	.short	(.L_1283 - .L_1282)
.L_1282:
        /*0160*/ 	.word	0x00000008
.L_1283:


//--------------------- .nv.info._ZN2at6native55_GLOBAL__N__6c1c77d0_17_DistanceKernel_cu_928626d3_295122pdist_kernel_cuda_implIdNS1_5distsIdE3twoEEEvPT_PKS6_llS6_dd --------------------------
	.section	.nv.info._ZN2at6native55_GLOBAL__N__6c1c77d0_17_DistanceKernel_cu_928626d3_295122pdist_kernel_cuda_implIdNS1_5distsIdE3twoEEEvPT_PKS6_llS6_dd,"",@"SHT_CUDA_INFO"
	.sectionflags	@""
	.align	4


	//----- nvinfo : EIATTR_CUDA_API_VERSION
	.align		4
        /*0000*/ 	.byte	0x04, 0x37
        /*0002*/ 	.short	(.L_1285 - .L_1284)
.L_1284:
        /*0004*/ 	.word	0x00000082


	//----- nvinfo : EIATTR_KPARAM_INFO
	.align		4
.L_1285:
        /*0008*/ 	.byte	0x04, 0x17
        /*000a*/ 	.short	(.L_1287 - .L_1286)
.L_1286:
        /*000c*/ 	.word	0x00000000
        /*0010*/ 	.short	0x0006
        /*0012*/ 	.short	0x0030
        /*0014*/ 	.byte	0x00, 0xf0, 0x21, 0x00


	//----- nvinfo : EIATTR_KPARAM_INFO
	.align		4
.L_1287:
        /*0018*/ 	.byte	0x04, 0x17
        /*001a*/ 	.short	(.L_1289 - .L_1288)
.L_1288:
        /*001c*/ 	.word	0x00000000
        /*0020*/ 	.short	0x0005
        /*0022*/ 	.short	0x0028
        /*0024*/ 	.byte	0x00, 0xf0, 0x21, 0x00


	//----- nvinfo : EIATTR_KPARAM_INFO
	.align		4
.L_1289:
        /*0028*/ 	.byte	0x04, 0x17
        /*002a*/ 	.short	(.L_1291 - .L_1290)
.L_1290:
        /*002c*/ 	.word	0x00000000
        /*0030*/ 	.short	0x0004
        /*0032*/ 	.short	0x0020
        /*0034*/ 	.byte	0x00, 0xf0, 0x21, 0x00


	//----- nvinfo : EIATTR_KPARAM_INFO
	.align		4
.L_1291:
        /*0038*/ 	.byte	0x04, 0x17
        /*003a*/ 	.short	(.L_1293 - .L_1292)
.L_1292:
        /*003c*/ 	.word	0x00000000
        /*0040*/ 	.short	0x0003
        /*0042*/ 	.short	0x0018
        /*0044*/ 	.byte	0x00, 0xf0, 0x21, 0x00


	//----- nvinfo : EIATTR_KPARAM_INFO
	.align		4
.L_1293:
        /*0048*/ 	.byte	0x04, 0x17
        /*004a*/ 	.short	(.L_1295 - .L_1294)
.L_1294:
        /*004c*/ 	.word	0x00000000
        /*0050*/ 	.short	0x0002
        /*0052*/ 	.short	0x0010
        /*0054*/ 	.byte	0x00, 0xf0, 0x21, 0x00


	//----- nvinfo : EIATTR_KPARAM_INFO
	.align		4
.L_1295:
        /*0058*/ 	.byte	0x04, 0x17
        /*005a*/ 	.short	(.L_1297 - .L_1296)
.L_1296:
        /*005c*/ 	.word	0x00000000
        /*0060*/ 	.short	0x0001
        /*0062*/ 	.short	0x0008
        /*0064*/ 	.byte	0x00, 0xf5, 0x21, 0x00


	//----- nvinfo : EIATTR_KPARAM_INFO
	.align		4
.L_1297:
        /*0068*/ 	.byte	0x04, 0x17
        /*006a*/ 	.short	(.L_1299 - .L_1298)
.L_1298:
        /*006c*/ 	.word	0x00000000
        /*0070*/ 	.short	0x0000
        /*0072*/ 	.short	0x0000
        /*0074*/ 	.byte	0x00, 0xf5, 0x21, 0x00


	//----- nvinfo : EIATTR_SPARSE_MMA_MASK
	.align		4
.L_1299:
        /*0078*/ 	.byte	0x03, 0x50
        /*007a*/ 	.short	0x0000


	//----- nvinfo : EIATTR_MAXREG_COUNT
	.align		4
        /*007c*/ 	.byte	0x03, 0x1b
        /*007e*/ 	.short	0x00ff


	//----- nvinfo : EIATTR_NUM_BARRIERS
	.align		4
        /*0080*/ 	.byte	0x02, 0x4c
        /*0082*/ 	.byte	0x01
	.zero		1


	//----- nvinfo : EIATTR_MERCURY_ISA_VERSION
	.align		4
        /*0084*/ 	.byte	0x03, 0x5f
        /*0086*/ 	.short	0x0101


	//----- nvinfo : EIATTR_COOP_GROUP_MASK_REGIDS
	.align		4
        /*0088*/ 	.byte	0x04, 0x29
        /*008a*/ 	.short	(.L_1301 - .L_1300)


	//   ....[0]....
.L_1300:
        /*008c*/ 	.word	0xffffffff


	//   ....[1]....
        /*0090*/ 	.word	0xffffffff


	//   ....[2]....
        /*0094*/ 	.word	0xffffffff


	//   ....[3]....
        /*0098*/ 	.word	0xffffffff


	//   ....[4]....
        /*009c*/ 	.word	0xffffffff


	//   ....[5]....
        /*00a0*/ 	.word	0xffffffff


	//   ....[6]....
        /*00a4*/ 	.word	0xffffffff


	//   ....[7]....
        /*00a8*/ 	.word	0xffffffff


	//   ....[8]....
        /*00ac*/ 	.word	0xffffffff


	//   ....[9]....
        /*00b0*/ 	.word	0xffffffff


	//   ....[10]....
        /*00b4*/ 	.word	0xffffffff


	//   ....[11]....
        /*00b8*/ 	.word	0xffffffff


	//   ....[12]....
        /*00bc*/ 	.word	0xffffffff


	//   ....[13]....
        /*00c0*/ 	.word	0xffffffff


	//   ....[14]....
        /*00c4*/ 	.word	0xffffffff


	//   ....[15]....
        /*00c8*/ 	.word	0xffffffff


	//   ....[16]....
        /*00cc*/ 	.word	0xffffffff


	//   ....[17]....
        /*00d0*/ 	.word	0xffffffff


	//   ....[18]....
        /*00d4*/ 	.word	0xffffffff


	//   ....[19]....
        /*00d8*/ 	.word	0xffffffff


	//----- nvinfo : EIATTR_COOP_GROUP_INSTR_OFFSETS
	.align		4
.L_1301:
        /*00dc*/ 	.byte	0x04, 0x28
        /*00de*/ 	.short	(.L_1303 - .L_1302)


	//   ....[0]....
.L_1302:
        /*00e0*/ 	.word	0x00000de0


	//   ....[1]....
        /*00e4*/ 	.word	0x00000e20


	//   ....[2]....
        /*00e8*/ 	.word	0x00000e80


	//   ....[3]....
        /*00ec*/ 	.word	0x00000e90


	//   ....[4]....
        /*00f0*/ 	.word	0x00000eb0


	//   ....[5]....
        /*00f4*/ 	.word	0x00000ec0


	//   ....[6]....
        /*00f8*/ 	.word	0x00000f00


	//   ....[7]....
        /*00fc*/ 	.word	0x00000f10


	//   ....[8]....
        /*0100*/ 	.word	0x00000f60


	//   ....[9]....
        /*0104*/ 	.word	0x00000f80


	//   ....[10]....
        /*0108*/ 	.word	0x00001000


	//   ....[11]....
        /*010c*/ 	.word	0x00001020


	//   ....[12]....
        /*0110*/ 	.word	0x00001040


	//   ....[13]....
        /*0114*/ 	.word	0x00001050


	//   ....[14]....
        /*0118*/ 	.word	0x00001070


	//   ....[15]....
        /*011c*/ 	.word	0x00001080


	//   ....[16]....
        /*0120*/ 	.word	0x000010a0


	//   ....[17]....
        /*0124*/ 	.word	0x000010b0


	//   ....[18]....
        /*0128*/ 	.word	0x000010d0


	//   ....[19]....
        /*012c*/ 	.word	0x000010e0


	//----- nvinfo : EIATTR_VRC_CTA_INIT_COUNT
	.align		4
.L_1303:
        /*0130*/ 	.byte	0x02, 0x4a
	.zero		1
	.zero		1


	//----- nvinfo : EIATTR_EXIT_INSTR_OFFSETS
	.align		4
        /*0134*/ 	.byte	0x04, 0x1c
        /*0136*/ 	.short	(.L_1305 - .L_1304)


	//   ....[0]....
.L_1304:
        /*0138*/ 	.word	0x00000ff0


	//   ....[1]....
        /*013c*/ 	.word	0x00001100


	//   ....[2]....
        /*0140*/ 	.word	0x000012e0


	//----- nvinfo : EIATTR_CRS_STACK_SIZE
	.align		4
.L_1305:
        /*0144*/ 	.byte	0x04, 0x1e
        /*0146*/ 	.short	(.L_1307 - .L_1306)
.L_1306:
        /*0148*/ 	.word	0x00000000


	//----- nvinfo : EIATTR_CBANK_PARAM_SIZE
	.align		4
.L_1307:
        /*014c*/ 	.byte	0x03, 0x19
        /*014e*/ 	.short	0x0038


	//----- nvinfo : EIATTR_PARAM_CBANK
	.align		4
        /*0150*/ 	.byte	0x04, 0x0a
        /*0152*/ 	.short	(.L_1309 - .L_1308)
	.align		4
.L_1308:
        /*0154*/ 	.word	index@(.nv.constant0._ZN2at6native55_GLOBAL__N__6c1c77d0_17_DistanceKernel_cu_928626d3_295122pdist_kernel_cuda_implIdNS1_5distsIdE3twoEEEvPT_PKS6_llS6_dd)
        /*0158*/ 	.short	0x0380
        /*015a*/ 	.short	0x0038


	//----- nvinfo : EIATTR_SW_WAR
	.align		4
.L_1309:
        /*015c*/ 	.byte	0x04, 0x36
        /*015e*/ 	.short	(.L_1311 - .L_1310)
.L_1310:
        /*0160*/ 	.word	0x00000008
.L_1311:


//--------------------- .nv.info._ZN2at6native55_GLOBAL__N__6c1c77d0_17_DistanceKernel_cu_928626d3_295122pdist_kernel_cuda_implIdNS1_5distsIdE3oneEEEvPT_PKS6_llS6_dd --------------------------
	.section	.nv.info._ZN2at6native55_GLOBAL__N__6c1c77d0_17_DistanceKernel_cu_928626d3_295122pdist_kernel_cuda_implIdNS1_5distsIdE3oneEEEvPT_PKS6_llS6_dd,"",@"SHT_CUDA_INFO"
	.sectionflags	@""
	.align	4


	//----- nvinfo : EIATTR_CUDA_API_VERSION
	.align		4
        /*0000*/ 	.byte	0x04, 0x37
        /*0002*/ 	.short	(.L_1313 - .L_1312)
.L_1312:
        /*0004*/ 	.word	0x00000082


	//----- nvinfo : EIATTR_KPARAM_INFO
	.align		4
.L_1313:
        /*0008*/ 	.byte	0x04, 0x17
        /*000a*/ 	.short	(.L_1315 - .L_1314)
.L_1314:
        /*000c*/ 	.word	0x00000000
        /*0010*/ 	.short	0x0006
        /*0012*/ 	.short	0x0030
        /*0014*/ 	.byte	0x00, 0xf0, 0x21, 0x00


	//----- nvinfo : EIATTR_KPARAM_INFO
	.align		4
.L_1315:
        /*0018*/ 	.byte	0x04, 0x17
        /*001a*/ 	.short	(.L_1317 - .L_1316)
.L_1316:
        /*001c*/ 	.word	0x00000000
        /*0020*/ 	.short	0x0005
        /*0022*/ 	.short	0x0028
        /*0024*/ 	.byte	0x00, 0xf0, 0x21, 0x00


	//----- nvinfo : EIATTR_KPARAM_INFO
	.align		4
.L_1317:
        /*0028*/ 	.byte	0x04, 0x17
        /*002a*/ 	.short	(.L_1319 - .L_1318)
.L_1318:
        /*002c*/ 	.word	0x00000000
        /*0030*/ 	.short	0x0004
        /*0032*/ 	.short	0x0020
        /*0034*/ 	.byte	0x00, 0xf0, 0x21, 0x00


	//----- nvinfo : EIATTR_KPARAM_INFO
	.align		4
.L_1319:
        /*0038*/ 	.byte	0x04, 0x17
        /*003a*/ 	.short	(.L_1321 - .L_1320)
.L_1320:
        /*003c*/ 	.word	0x00000000
        /*0040*/ 	.short	0x0003
        /*0042*/ 	.short	0x0018
        /*0044*/ 	.byte	0x00, 0xf0, 0x21, 0x00


	//----- nvinfo : EIATTR_KPARAM_INFO
	.align		4
.L_1321:
        /*0048*/ 	.byte	0x04, 0x17
        /*004a*/ 	.short	(.L_1323 - .L_1322)
.L_1322:
        /*004c*/ 	.word	0x00000000
        /*0050*/ 	.short	0x0002
        /*0052*/ 	.short	0x0010
        /*0054*/ 	.byte	0x00, 0xf0, 0x21, 0x00


	//----- nvinfo : EIATTR_KPARAM_INFO
	.align		4
.L_1323:
        /*0058*/ 	.byte	0x04, 0x17
        /*005a*/ 	.short	(.L_1325 - .L_1324)
.L_1324:
        /*005c*/ 	.word	0x00000000
        /*0060*/ 	.short	0x0001
        /*0062*/ 	.short	0x0008
        /*0064*/ 	.byte	0x00, 0xf5, 0x21, 0x00


	//----- nvinfo : EIATTR_KPARAM_INFO
	.align		4
.L_1325:
        /*0068*/ 	.byte	0x04, 0x17
        /*006a*/ 	.short	(.L_1327 - .L_1326)
.L_1326:
        /*006c*/ 	.word	0x00000000
        /*0070*/ 	.short	0x0000
        /*0072*/ 	.short	0x0000
        /*0074*/ 	.byte	0x00, 0xf5, 0x21, 0x00


	//----- nvinfo : EIATTR_SPARSE_MMA_MASK
	.align		4
.L_1327:
        /*0078*/ 	.byte	0x03, 0x50
        /*007a*/ 	.short	0x0000


	//----- nvinfo : EIATTR_MAXREG_COUNT
	.align		4
        /*007c*/ 	.byte	0x03, 0x1b
        /*007e*/ 	.short	0x00ff


	//----- nvinfo : EIATTR_NUM_BARRIERS
	.align		4
        /*0080*/ 	.byte	0x02, 0x4c
        /*0082*/ 	.byte	0x01
	.zero		1


	//----- nvinfo : EIATTR_MERCURY_ISA_VERSION
	.align		4
        /*0084*/ 	.byte	0x03, 0x5f
        /*0086*/ 	.short	0x0101


	//----- nvinfo : EIATTR_COOP_GROUP_MASK_REGIDS
	.align		4
        /*0088*/ 	.byte	0x04, 0x29
        /*008a*/ 	.short	(.L_1329 - .L_1328)


	//   ....[0]....
.L_1328:
        /*008c*/ 	.word	0xffffffff


	//   ....[1]....
        /*0090*/ 	.word	0xffffffff


	//   ....[2]....
        /*0094*/ 	.word	0xffffffff


	//   ....[3]....
        /*0098*/ 	.word	0xffffffff


	//   ....[4]....
        /*009c*/ 	.word	0xffffffff


	//   ....[5]....
        /*00a0*/ 	.word	0xffffffff


	//   ....[6]....
        /*00a4*/ 	.word	0xffffffff


	//   ....[7]....
        /*00a8*/ 	.word	0xffffffff


	//   ....[8]....
        /*00ac*/ 	.word	0xffffffff


	//   ....[9]....
        /*00b0*/ 	.word	0xffffffff


	//   ....[10]....
        /*00b4*/ 	.word	0xffffffff


	//   ....[11]....
        /*00b8*/ 	.word	0xffffffff


	//   ....[12]....
        /*00bc*/ 	.word	0xffffffff


	//   ....[13]....
        /*00c0*/ 	.word	0xffffffff


	//   ....[14]....
        /*00c4*/ 	.word	0xffffffff


	//   ....[15]....
        /*00c8*/ 	.word	0xffffffff


	//   ....[16]....
        /*00cc*/ 	.word	0xffffffff


	//   ....[17]....
        /*00d0*/ 	.word	0xffffffff


	//   ....[18]....
        /*00d4*/ 	.word	0xffffffff


	//   ....[19]....
        /*00d8*/ 	.word	0xffffffff


	//----- nvinfo : EIATTR_COOP_GROUP_INSTR_OFFSETS
	.align		4
.L_1329:
        /*00dc*/ 	.byte	0x04, 0x28
        /*00de*/ 	.short	(.L_1331 - .L_1330)


	//   ....[0]....
.L_1330:
        /*00e0*/ 	.word	0x00000db0


	//   ....[1]....
        /*00e4*/ 	.word	0x00000df0


	//   ....[2]....
        /*00e8*/ 	.word	0x00000e50


	//   ....[3]....
        /*00ec*/ 	.word	0x00000e60


	//   ....[4]....
        /*00f0*/ 	.word	0x00000e80


	//   ....[5]....
        /*00f4*/ 	.word	0x00000e90


	//   ....[6]....
        /*00f8*/ 	.word	0x00000ed0


	//   ....[7]....
        /*00fc*/ 	.word	0x00000ee0


	//   ....[8]....
        /*0100*/ 	.word	0x00000f30


	//   ....[9]....
        /*0104*/ 	.word	0x00000f50


	//   ....[10]....
        /*0108*/ 	.word	0x00000fd0


	//   ....[11]....
        /*010c*/ 	.word	0x00000ff0


	//   ....[12]....
        /*0110*/ 	.word	0x00001010


	//   ....[13]....
        /*0114*/ 	.word	0x00001020


	//   ....[14]....
        /*0118*/ 	.word	0x00001040


	//   ....[15]....
        /*011c*/ 	.word	0x00001050


	//   ....[16]....
        /*0120*/ 	.word	0x00001070


	//   ....[17]....
        /*0124*/ 	.word	0x00001080


	//   ....[18]....
        /*0128*/ 	.word	0x000010a0


	//   ....[19]....
        /*012c*/ 	.word	0x000010b0


	//----- nvinfo : EIATTR_VRC_CTA_INIT_COUNT
	.align		4
.L_1331:
        /*0130*/ 	.byte	0x02, 0x4a
	.zero		1
	.zero		1


	//----- nvinfo : EIATTR_EXIT_INSTR_OFFSETS
	.align		4
        /*0134*/ 	.byte	0x04, 0x1c
        /*0136*/ 	.short	(.L_1333 - .L_1332)


	//   ....[0]....
.L_1332:
        /*0138*/ 	.word	0x00000fc0


	//   ....[1]....
        /*013c*/ 	.word	0x000010c0


	//   ....[2]....
        /*0140*/ 	.word	0x00001120


	//----- nvinfo : EIATTR_CRS_STACK_SIZE
	.align		4
.L_1333:
        /*0144*/ 	.byte	0x04, 0x1e
        /*0146*/ 	.short	(.L_1335 - .L_1334)
.L_1334:
        /*0148*/ 	.word	0x00000000


	//----- nvinfo : EIATTR_CBANK_PARAM_SIZE
	.align		4
.L_1335:
        /*014c*/ 	.byte	0x03, 0x19
        /*014e*/ 	.short	0x0038


	//----- nvinfo : EIATTR_PARAM_CBANK
	.align		4
        /*0150*/ 	.byte	0x04, 0x0a
        /*0152*/ 	.short	(.L_1337 - .L_1336)
	.align		4
.L_1336:
        /*0154*/ 	.word	index@(.nv.constant0._ZN2at6native55_GLOBAL__N__6c1c77d0_17_DistanceKernel_cu_928626d3_295122pdist_kernel_cuda_implIdNS1_5distsIdE3oneEEEvPT_PKS6_llS6_dd)
        /*0158*/ 	.short	0x0380
        /*015a*/ 	.short	0x0038


	//----- nvinfo : EIATTR_SW_WAR
	.align		4
.L_1337:
        /*015c*/ 	.byte	0x04, 0x36
        /*015e*/ 	.short	(.L_1339 - .L_1338)
.L_1338:
        /*0160*/ 	.word	0x00000008
.L_1339:


//--------------------- .nv.info._ZN2at6native55_GLOBAL__N__6c1c77d0_17_DistanceKernel_cu_928626d3_295122pdist_kernel_cuda_implIdNS1_5distsIdE4zeroEEEvPT_PKS6_llS6_dd --------------------------
	.section	.nv.info._ZN2at6native55_GLOBAL__N__6c1c77d0_17_DistanceKernel_cu_928626d3_295122pdist_kernel_cuda_implIdNS1_5distsIdE4zeroEEEvPT_PKS6_llS6_dd,"",@"SHT_CUDA_INFO"
	.sectionflags	@""
	.align	4


	//----- nvinfo : EIATTR_CUDA_API_VERSION
	.align		4
        /*0000*/ 	.byte	0x04, 0x37
        /*0002*/ 	.short	(.L_1341 - .L_1340)
.L_1340:
        /*0004*/ 	.word	0x00000082


	//----- nvinfo : EIATTR_KPARAM_INFO
	.align		4
.L_1341:
        /*0008*/ 	.byte	0x04, 0x17
        /*000a*/ 	.short	(.L_1343 - .L_1342)
.L_1342:
        /*000c*/ 	.word	0x00000000
        /*0010*/ 	.short	0x0006
        /*0012*/ 	.short	0x0030
        /*0014*/ 	.byte	0x00, 0xf0, 0x21, 0x00


	//----- nvinfo : EIATTR_KPARAM_INFO
	.align		4
.L_1343:
        /*0018*/ 	.byte	0x04, 0x17
        /*001a*/ 	.short	(.L_1345 - .L_1344)
.L_1344:
        /*001c*/ 	.word	0x00000000
        /*0020*/ 	.short	0x0005
        /*0022*/ 	.short	0x0028
        /*0024*/ 	.byte	0x00, 0xf0, 0x21, 0x00


	//----- nvinfo : EIATTR_KPARAM_INFO
	.align		4
.L_1345:
        /*0028*/ 	.byte	0x04, 0x17
        /*002a*/ 	.short	(.L_1347 - .L_1346)
.L_1346:
        /*002c*/ 	.word	0x00000000
        /*0030*/ 	.short	0x0004
        /*0032*/ 	.short	0x0020
        /*0034*/ 	.byte	0x00, 0xf0, 0x21, 0x00


	//----- nvinfo : EIATTR_KPARAM_INFO
	.align		4
.L_1347:
        /*0038*/ 	.byte	0x04, 0x17
        /*003a*/ 	.short	(.L_1349 - .L_1348)
.L_1348:
        /*003c*/ 	.word	0x00000000
        /*0040*/ 	.short	0x0003
        /*0042*/ 	.short	0x0018
        /*0044*/ 	.byte	0x00, 0xf0, 0x21, 0x00


	//----- nvinfo : EIATTR_KPARAM_INFO
	.align		4
.L_1349:
        /*0048*/ 	.byte	0x04, 0x17
        /*004a*/ 	.short	(.L_1351 - .L_1350)
.L_1350:
        /*004c*/ 	.word	0x00000000
        /*0050*/ 	.short	0x0002
        /*0052*/ 	.short	0x0010
        /*0054*/ 	.byte	0x00, 0xf0, 0x21, 0x00


	//----- nvinfo : EIATTR_KPARAM_INFO
	.align		4
.L_1351:
        /*0058*/ 	.byte	0x04, 0x17
        /*005a*/ 	.short	(.L_1353 - .L_1352)
.L_1352:
        /*005c*/ 	.word	0x00000000
        /*0060*/ 	.short	0x0001
        /*0062*/ 	.short	0x0008
        /*0064*/ 	.byte	0x00, 0xf5, 0x21, 0x00


	//----- nvinfo : EIATTR_KPARAM_INFO
	.align		4
.L_1353:
        /*0068*/ 	.byte	0x04, 0x17
        /*006a*/ 	.short	(.L_1355 - .L_1354)
.L_1354:
        /*006c*/ 	.word	0x00000000
        /*0070*/ 	.short	0x0000
        /*0072*/ 	.short	0x0000
        /*0074*/ 	.byte	0x00, 0xf5, 0x21, 0x00


	//----- nvinfo : EIATTR_SPARSE_MMA_MASK
	.align		4
.L_1355:
        /*0078*/ 	.byte	0x03, 0x50
        /*007a*/ 	.short	0x0000


	//----- nvinfo : EIATTR_MAXREG_COUNT
	.align		4
        /*007c*/ 	.byte	0x03, 0x1b
        /*007e*/ 	.short	0x00ff


	//----- nvinfo : EIATTR_NUM_BARRIERS
	.align		4
        /*0080*/ 	.byte	0x02, 0x4c
        /*0082*/ 	.byte	0x01
	.zero		1


	//----- nvinfo : EIATTR_MERCURY_ISA_VERSION
	.align		4
        /*0084*/ 	.byte	0x03, 0x5f
        /*0086*/ 	.short	0x0101


	//----- nvinfo : EIATTR_COOP_GROUP_MASK_REGIDS
	.align		4
        /*0088*/ 	.byte	0x04, 0x29
        /*008a*/ 	.short	(.L_1357 - .L_1356)


	//   ....[0]....
.L_1356:
        /*008c*/ 	.word	0xffffffff


	//   ....[1]....
        /*0090*/ 	.word	0xffffffff


	//   ....[2]....
        /*0094*/ 	.word	0xffffffff


	//   ....[3]....
        /*0098*/ 	.word	0xffffffff


	//   ....[4]....
        /*009c*/ 	.word	0xffffffff


	//   ....[5]....
        /*00a0*/ 	.word	0xffffffff


	//   ....[6]....
        /*00a4*/ 	.word	0xffffffff


	//   ....[7]....
        /*00a8*/ 	.word	0xffffffff


	//   ....[8]....
        /*00ac*/ 	.word	0xffffffff


	//   ....[9]....
        /*00b0*/ 	.word	0xffffffff


	//   ....[10]....
        /*00b4*/ 	.word	0xffffffff


	//   ....[11]....
        /*00b8*/ 	.word	0xffffffff


	//   ....[12]....
        /*00bc*/ 	.word	0xffffffff


	//   ....[13]....
        /*00c0*/ 	.word	0xffffffff


	//   ....[14]....
        /*00c4*/ 	.word	0xffffffff


	//   ....[15]....
        /*00c8*/ 	.word	0xffffffff


	//   ....[16]....
        /*00cc*/ 	.word	0xffffffff


	//   ....[17]....
        /*00d0*/ 	.word	0xffffffff


	//   ....[18]....
        /*00d4*/ 	.word	0xffffffff


	//   ....[19]....
        /*00d8*/ 	.word	0xffffffff


	//----- nvinfo : EIATTR_COOP_GROUP_INSTR_OFFSETS
	.align		4
.L_1357:
        /*00dc*/ 	.byte	0x04, 0x28
        /*00de*/ 	.short	(.L_1359 - .L_1358)


	//   ....[0]....
.L_1358:
        /*00e0*/ 	.word	0x00001020


	//   ....[1]....
        /*00e4*/ 	.word	0x00001070


	//   ....[2]....
        /*00e8*/ 	.word	0x000010c0


	//   ....[3]....
        /*00ec*/ 	.word	0x000010d0


	//   ....[4]....
        /*00f0*/ 	.word	0x00001110


	//   ....[5]....
        /*00f4*/ 	.word	0x00001120


	//   ....[6]....
        /*00f8*/ 	.word	0x00001160


	//   ....[7]....
        /*00fc*/ 	.word	0x00001170


	//   ....[8]....
        /*0100*/ 	.word	0x000011a0


	//   ....[9]....
        /*0104*/ 	.word	0x000011b0


	//   ....[10]....
        /*0108*/ 	.word	0x00001230


	//   ....[11]....
        /*010c*/ 	.word	0x00001250


	//   ....[12]....
        /*0110*/ 	.word	0x00001270


	//   ....[13]....
        /*0114*/ 	.word	0x00001280


	//   ....[14]....
        /*0118*/ 	.word	0x000012a0


	//   ....[15]....
        /*011c*/ 	.word	0x000012b0


	//   ....[16]....
        /*0120*/ 	.word	0x000012d0


	//   ....[17]....
        /*0124*/ 	.word	0x000012e0


	//   ....[18]....
        /*0128*/ 	.word	0x00001300


	//   ....[19]....
        /*012c*/ 	.word	0x00001310


	//----- nvinfo : EIATTR_VRC_CTA_INIT_COUNT
	.align		4
.L_1359:
        /*0130*/ 	.byte	0x02, 0x4a
	.zero		1
	.zero		1


	//----- nvinfo : EIATTR_EXIT_INSTR_OFFSETS
	.align		4
        /*0134*/ 	.byte	0x04, 0x1c
        /*0136*/ 	.short	(.L_1361 - .L_1360)


	//   ....[0]....
.L_1360:
        /*0138*/ 	.word	0x00001220


	//   ....[1]....
        /*013c*/ 	.word	0x00001320


	//   ....[2]....
        /*0140*/ 	.word	0x000013a0


	//----- nvinfo : EIATTR_CRS_STACK_SIZE
	.align		4
.L_1361:
        /*0144*/ 	.byte	0x04, 0x1e
        /*0146*/ 	.short	(.L_1363 - .L_1362)
.L_1362:
        /*0148*/ 	.word	0x00000000


	//----- nvinfo : EIATTR_CBANK_PARAM_SIZE
	.align		4
.L_1363:
        /*014c*/ 	.byte	0x03, 0x19
        /*014e*/ 	.short	0x0038


	//----- nvinfo : EIATTR_PARAM_CBANK
	.align		4
        /*0150*/ 	.byte	0x04, 0x0a
        /*0152*/ 	.short	(.L_1365 - .L_1364)
	.align		4
.L_1364:
        /*0154*/ 	.word	index@(.nv.constant0._ZN2at6native55_GLOBAL__N__6c1c77d0_17_DistanceKernel_cu_928626d3_295122pdist_kernel_cuda_implIdNS1_5distsIdE4zeroEEEvPT_PKS6_llS6_dd)
        /*0158*/ 	.short	0x0380
        /*015a*/ 	.short	0x0038


	//----- nvinfo : EIATTR_SW_WAR
	.align		4
.L_1365:
        /*015c*/ 	.byte	0x04, 0x36
        /*015e*/ 	.short	(.L_1367 - .L_1366)
.L_1366:
        /*0160*/ 	.word	0x00000008
.L_1367:


//--------------------- .nv.info._ZN2at6native55_GLOBAL__N__6c1c77d0_17_DistanceKernel_cu_928626d3_295122pdist_kernel_cuda_implIdNS1_5distsIdE1pEEEvPT_PKS6_llS6_dd --------------------------
	.section	.nv.info._ZN2at6native55_GLOBAL__N__6c1c77d0_17_DistanceKernel_cu_928626d3_295122pdist_kernel_cuda_implIdNS1_5distsIdE1pEEEvPT_PKS6_llS6_dd,"",@"SHT_CUDA_INFO"
	.sectionflags	@""
	.align	4


	//----- nvinfo : EIATTR_CUDA_API_VERSION
	.align		4
        /*0000*/ 	.byte	0x04, 0x37
        /*0002*/ 	.short	(.L_1369 - .L_1368)
.L_1368:
        /*0004*/ 	.word	0x00000082


	//----- nvinfo : EIATTR_KPARAM_INFO
	.align		4
.L_1369:
        /*0008*/ 	.byte	0x04, 0x17
        /*000a*/ 	.short	(.L_1371 - .L_1370)
.L_1370:
        /*000c*/ 	.word	0x00000000
        /*0010*/ 	.short	0x0006
        /*0012*/ 	.short	0x0030
        /*0014*/ 	.byte	0x00, 0xf0, 0x21, 0x00


	//----- nvinfo : EIATTR_KPARAM_INFO
	.align		4
.L_1371:
        /*0018*/ 	.byte	0x04, 0x17
        /*001a*/ 	.short	(.L_1373 - .L_1372)
.L_1372:
        /*001c*/ 	.word	0x00000000
        /*0020*/ 	.short	0x0005
        /*0022*/ 	.short	0x0028
        /*0024*/ 	.byte	0x00, 0xf0, 0x21, 0x00


	//----- nvinfo : EIATTR_KPARAM_INFO
	.align		4
.L_1373:
        /*0028*/ 	.byte	0x04, 0x17
        /*002a*/ 	.short	(.L_1375 - .L_1374)
.L_1374:
        /*002c*/ 	.word	0x00000000
        /*0030*/ 	.short	0x0004
        /*0032*/ 	.short	0x0020
        /*0034*/ 	.byte	0x00, 0xf0, 0x21, 0x00


	//----- nvinfo : EIATTR_KPARAM_INFO
	.align		4
.L_1375:
        /*0038*/ 	.byte	0x04, 0x17
        /*003a*/ 	.short	(.L_1377 - .L_1376)
.L_1376:
        /*003c*/ 	.word	0x00000000
        /*0040*/ 	.short	0x0003
        /*0042*/ 	.short	0x0018
        /*0044*/ 	.byte	0x00, 0xf0, 0x21, 0x00


	//----- nvinfo : EIATTR_KPARAM_INFO
	.align		4
.L_1377:
        /*0048*/ 	.byte	0x04, 0x17
        /*004a*/ 	.short	(.L_1379 - .L_1378)
.L_1378:
        /*004c*/ 	.word	0x00000000
        /*0050*/ 	.short	0x0002
        /*0052*/ 	.short	0x0010
        /*0054*/ 	.byte	0x00, 0xf0, 0x21, 0x00


	//----- nvinfo : EIATTR_KPARAM_INFO
	.align		4
.L_1379:
        /*0058*/ 	.byte	0x04, 0x17
        /*005a*/ 	.short	(.L_1381 - .L_1380)
.L_1380:
        /*005c*/ 	.word	0x00000000
        /*0060*/ 	.short	0x0001
        /*0062*/ 	.short	0x0008
        /*0064*/ 	.byte	0x00, 0xf5, 0x21, 0x00


	//----- nvinfo : EIATTR_KPARAM_INFO
	.align		4
.L_1381:
        /*0068*/ 	.byte	0x04, 0x17
        /*006a*/ 	.short	(.L_1383 - .L_1382)
.L_1382:
        /*006c*/ 	.word	0x00000000
        /*0070*/ 	.short	0x0000
        /*0072*/ 	.short	0x0000
        /*0074*/ 	.byte	0x00, 0xf5, 0x21, 0x00


	//----- nvinfo : EIATTR_SPARSE_MMA_MASK
	.align		4
.L_1383:
        /*0078*/ 	.byte	0x03, 0x50
        /*007a*/ 	.short	0x0000


	//----- nvinfo : EIATTR_MAXREG_COUNT
	.align		4
        /*007c*/ 	.byte	0x03, 0x1b
        /*007e*/ 	.short	0x00ff


	//----- nvinfo : EIATTR_NUM_BARRIERS
	.align		4
        /*0080*/ 	.byte	0x02, 0x4c
        /*0082*/ 	.byte	0x01
	.zero		1


	//----- nvinfo : EIATTR_MERCURY_ISA_VERSION
	.align		4
        /*0084*/ 	.byte	0x03, 0x5f
        /*0086*/ 	.short	0x0101


	//----- nvinfo : EIATTR_COOP_GROUP_MASK_REGIDS
	.align		4
        /*0088*/ 	.byte	0x04, 0x29
        /*008a*/ 	.short	(.L_1385 - .L_1384)


	//   ....[0]....
.L_1384:
        /*008c*/ 	.word	0xffffffff


	//   ....[1]....
        /*0090*/ 	.word	0xffffffff


	//   ....[2]....
        /*0094*/ 	.word	0xffffffff


	//   ....[3]....
        /*0098*/ 	.word	0xffffffff


	//   ....[4]....
        /*009c*/ 	.word	0xffffffff


	//   ....[5]....
        /*00a0*/ 	.word	0xffffffff


	//   ....[6]....
        /*00a4*/ 	.word	0xffffffff


	//   ....[7]....
        /*00a8*/ 	.word	0xffffffff


	//   ....[8]....
        /*00ac*/ 	.word	0xffffffff


	//   ....[9]....
        /*00b0*/ 	.word	0xffffffff


	//   ....[10]....
        /*00b4*/ 	.word	0xffffffff


	//   ....[11]....
        /*00b8*/ 	.word	0xffffffff


	//   ....[12]....
        /*00bc*/ 	.word	0xffffffff


	//   ....[13]....
        /*00c0*/ 	.word	0xffffffff


	//   ....[14]....
        /*00c4*/ 	.word	0xffffffff


	//   ....[15]....
        /*00c8*/ 	.word	0xffffffff


	//   ....[16]....
        /*00cc*/ 	.word	0xffffffff


	//   ....[17]....
        /*00d0*/ 	.word	0xffffffff


	//   ....[18]....
        /*00d4*/ 	.word	0xffffffff


	//   ....[19]....
        /*00d8*/ 	.word	0xffffffff


	//----- nvinfo : EIATTR_COOP_GROUP_INSTR_OFFSETS
	.align		4
.L_1385:
        /*00dc*/ 	.byte	0x04, 0x28
        /*00de*/ 	.short	(.L_1387 - .L_1386)


	//   ....[0]....
.L_1386:
        /*00e0*/ 	.word	0x00001840


	//   ....[1]....
        /*00e4*/ 	.word	0x00001890


	//   ....[2]....
        /*00e8*/ 	.word	0x000018d0


	//   ....[3]....
        /*00ec*/ 	.word	0x000018e0


	//   ....[4]....
        /*00f0*/ 	.word	0x00001900


	//   ....[5]....
        /*00f4*/ 	.word	0x00001910


	//   ....[6]....
        /*00f8*/ 	.word	0x00001950


	//   ....[7]....
        /*00fc*/ 	.word	0x00001960


	//   ....[8]....
        /*0100*/ 	.word	0x000019b0


	//   ....[9]....
        /*0104*/ 	.word	0x000019d0


	//   ....[10]....
        /*0108*/ 	.word	0x00001a50


	//   ....[11]....
        /*010c*/ 	.word	0x00001a70


	//   ....[12]....
        /*0110*/ 	.word	0x00001a90


	//   ....[13]....
        /*0114*/ 	.word	0x00001aa0


	//   ....[14]....
        /*0118*/ 	.word	0x00001ac0


	//   ....[15]....
        /*011c*/ 	.word	0x00001ad0


	//   ....[16]....
        /*0120*/ 	.word	0x00001af0


	//   ....[17]....
        /*0124*/ 	.word	0x00001b00


	//   ....[18]....
        /*0128*/ 	.word	0x00001b20


	//   ....[19]....
        /*012c*/ 	.word	0x00001b30


	//----- nvinfo : EIATTR_VRC_CTA_INIT_COUNT
	.align		4
.L_1387:
        /*0130*/ 	.byte	0x02, 0x4a
	.zero		1
	.zero		1


	//----- nvinfo : EIATTR_EXIT_INSTR_OFFSETS
	.align		4
        /*0134*/ 	.byte	0x04, 0x1c
        /*0136*/ 	.short	(.L_1389 - .L_1388)


	//   ....[0]....
.L_1388:
        /*0138*/ 	.word	0x00001a40


	//   ....[1]....
        /*013c*/ 	.word	0x00001b40


	//   ....[2]....
        /*0140*/ 	.word	0x00002120


	//----- nvinfo : EIATTR_CRS_STACK_SIZE
	.align		4
.L_1389:
        /*0144*/ 	.byte	0x04, 0x1e
        /*0146*/ 	.short	(.L_1391 - .L_1390)
.L_1390:
        /*0148*/ 	.word	0x00000000


	//----- nvinfo : EIATTR_CBANK_PARAM_SIZE
	.align		4
.L_1391:
        /*014c*/ 	.byte	0x03, 0x19
        /*014e*/ 	.short	0x0038


	//----- nvinfo : EIATTR_PARAM_CBANK
	.align		4
        /*0150*/ 	.byte	0x04, 0x0a
        /*0152*/ 	.short	(.L_1393 - .L_1392)
	.align		4
.L_1392:
        /*0154*/ 	.word	index@(.nv.constant0._ZN2at6native55_GLOBAL__N__6c1c77d0_17_DistanceKernel_cu_928626d3_295122pdist_kernel_cuda_implIdNS1_5distsIdE1pEEEvPT_PKS6_llS6_dd)
        /*0158*/ 	.short	0x0380
        /*015a*/ 	.short	0x0038


	//----- nvinfo : EIATTR_SW_WAR
	.align		4
.L_1393:
        /*015c*/ 	.byte	0x04, 0x36
        /*015e*/ 	.short	(.L_1395 - .L_1394)
.L_1394:
        /*0160*/ 	.word	0x00000008
.L_1395:


//--------------------- .nv.info._ZN2at6native55_GLOBAL__N__6c1c77d0_17_DistanceKernel_cu_928626d3_295122cdist_kernel_cuda_implIfNS1_5distsIfE3infEEEvPT_PKS6_S9_S6_lllll --------------------------
	.section	.nv.info._ZN2at6native55_GLOBAL__N__6c1c77d0_17_DistanceKernel_cu_928626d3_295122cdist_kernel_cuda_implIfNS1_5distsIfE3infEEEvPT_PKS6_S9_S6_lllll,"",@"SHT_CUDA_INFO"
	.sectionflags	@""
	.align	4


	//----- nvinfo : EIATTR_CUDA_API_VERSION
	.align		4
        /*0000*/ 	.byte	0x04, 0x37
        /*0002*/ 	.short	(.L_1397 - .L_1396)
.L_1396:
        /*0004*/ 	.word	0x00000082


	//----- nvinfo : EIATTR_KPARAM_INFO
	.align		4
.L_1397:
        /*0008*/ 	.byte	0x04, 0x17
        /*000a*/ 	.short	(.L_1399 - .L_1398)
.L_1398:
        /*000c*/ 	.word	0x00000000
        /*0010*/ 	.short	0x0008
        /*0012*/ 	.short	0x0040
        /*0014*/ 	.byte	0x00, 0xf0, 0x21, 0x00


	//----- nvinfo : EIATTR_KPARAM_INFO
	.align		4
.L_1399:
        /*0018*/ 	.byte	0x04, 0x17
        /*001a*/ 	.short	(.L_1401 - .L_1400)
.L_1400:
        /*001c*/ 	.word	0x00000000
        /*0020*/ 	.short	0x0007
        /*0022*/ 	.short	0x0038
        /*0024*/ 	.byte	0x00, 0xf0, 0x21, 0x00


	//----- nvinfo : EIATTR_KPARAM_INFO
	.align		4
.L_1401:
        /*0028*/ 	.byte	0x04, 0x17
        /*002a*/ 	.short	(.L_1403 - .L_1402)
.L_1402:
        /*002c*/ 	.word	0x00000000
        /*0030*/ 	.short	0x0006
        /*0032*/ 	.short	0x0030
        /*0034*/ 	.byte	0x00, 0xf0, 0x21, 0x00


	//----- nvinfo : EIATTR_KPARAM_INFO
	.align		4
.L_1403:
        /*0038*/ 	.byte	0x04, 0x17
        /*003a*/ 	.short	(.L_1405 - .L_1404)
.L_1404:
        /*003c*/ 	.word	0x00000000
        /*0040*/ 	.short	0x0005
        /*0042*/ 	.short	0x0028
        /*0044*/ 	.byte	0x00, 0xf0, 0x21, 0x00


	//----- nvinfo : EIATTR_KPARAM_INFO
	.align		4
.L_1405:
        /*0048*/ 	.byte	0x04, 0x17
        /*004a*/ 	.short	(.L_1407 - .L_1406)
.L_1406:
        /*004c*/ 	.word	0x00000000
        /*0050*/ 	.short	0x0004
        /*0052*/ 	.short	0x0020
        /*0054*/ 	.byte	0x00, 0xf0, 0x21, 0x00


	//----- nvinfo : EIATTR_KPARAM_INFO
	.align		4
.L_1407:
        /*0058*/ 	.byte	0x04, 0x17
        /*005a*/ 	.short	(.L_1409 - .L_1408)
.L_1408:
        /*005c*/ 	.word	0x00000000
        /*0060*/ 	.short	0x0003
        /*0062*/ 	.short	0x0018
        /*0064*/ 	.byte	0x00, 0xf0, 0x11, 0x00


	//----- nvinfo : EIATTR_KPARAM_INFO
	.align		4
.L_1409:
        /*0068*/ 	.byte	0x04, 0x17
        /*006a*/ 	.short	(.L_1411 - .L_1410)
.L_1410:
        /*006c*/ 	.word	0x00000000
        /*0070*/ 	.short	0x0002
        /*0072*/ 	.short	0x0010
        /*0074*/ 	.byte	0x00, 0xf5, 0x21, 0x00


	//----- nvinfo : EIATTR_KPARAM_INFO
	.align		4
.L_1411:
        /*0078*/ 	.byte	0x04, 0x17
        /*007a*/ 	.short	(.L_1413 - .L_1412)
.L_1412:
        /*007c*/ 	.word	0x00000000
        /*0080*/ 	.short	0x0001
        /*0082*/ 	.short	0x0008
        /*0084*/ 	.byte	0x00, 0xf5, 0x21, 0x00


	//----- nvinfo : EIATTR_KPARAM_INFO
	.align		4
.L_1413:
        /*0088*/ 	.byte	0x04, 0x17
        /*008a*/ 	.short	(.L_1415 - .L_1414)
.L_1414:
        /*008c*/ 	.word	0x00000000
        /*0090*/ 	.short	0x0000
        /*0092*/ 	.short	0x0000
        /*0094*/ 	.byte	0x00, 0xf5, 0x21, 0x00


	//----- nvinfo : EIATTR_SPARSE_MMA_MASK
	.align		4
.L_1415:
        /*0098*/ 	.byte	0x03, 0x50
        /*009a*/ 	.short	0x0000


	//----- nvinfo : EIATTR_MAXREG_COUNT
	.align		4
        /*009c*/ 	.byte	0x03, 0x1b
        /*009e*/ 	.short	0x00ff


	//----- nvinfo : EIATTR_NUM_BARRIERS
	.align		4
        /*00a0*/ 	.byte	0x02, 0x4c
        /*00a2*/ 	.byte	0x01
	.zero		1


	//----- nvinfo : EIATTR_MERCURY_ISA_VERSION
	.align		4
        /*00a4*/ 	.byte	0x03, 0x5f
        /*00a6*/ 	.short	0x0101


	//----- nvinfo : EIATTR_COOP_GROUP_MASK_REGIDS
	.align		4
        /*00a8*/ 	.byte	0x04, 0x29
        /*00aa*/ 	.short	(.L_1417 - .L_1416)


	//   ....[0]....
.L_1416:
        /*00ac*/ 	.word	0xffffffff


	//   ....[1]....
        /*00b0*/ 	.word	0xffffffff


	//   ....[2]....
        /*00b4*/ 	.word	0xffffffff


	//   ....[3]....
        /*00b8*/ 	.word	0xffffffff


	//   ....[4]....
        /*00bc*/ 	.word	0xffffffff


	//   ....[5]....
        /*00c0*/ 	.word	0xffffffff


	//   ....[6]....
        /*00c4*/ 	.word	0xffffffff


	//   ....[7]....
        /*00c8*/ 	.word	0xffffffff


	//   ....[8]....
        /*00cc*/ 	.word	0xffffffff


	//   ....[9]....
        /*00d0*/ 	.word	0xffffffff


	//----- nvinfo : EIATTR_COOP_GROUP_INSTR_OFFSETS
	.align		4
.L_1417:
        /*00d4*/ 	.byte	0x04, 0x28
        /*00d6*/ 	.short	(.L_1419 - .L_1418)


	//   ....[0]....
.L_1418:
        /*00d8*/ 	.word	0x000011b0


	//   ....[1]....
        /*00dc*/ 	.word	0x00001230


	//   ....[2]....
        /*00e0*/ 	.word	0x00001270


	//   ....[3]....
        /*00e4*/ 	.word	0x000012b0


	//   ....[4]....
        /*00e8*/ 	.word	0x00001300


	//   ....[5]....
        /*00ec*/ 	.word	0x000013c0


	//   ....[6]....
        /*00f0*/ 	.word	0x00001400


	//   ....[7]....
        /*00f4*/ 	.word	0x00001430


	//   ....[8]....
        /*00f8*/ 	.word	0x00001460


	//   ....[9]....
        /*00fc*/ 	.word	0x00001490


	//----- nvinfo : EIATTR_VRC_CTA_INIT_COUNT
	.align		4
.L_1419:
        /*0100*/ 	.byte	0x02, 0x4a
	.zero		1
	.zero		1


	//----- nvinfo : EIATTR_EXIT_INSTR_OFFSETS
	.align		4
        /*0104*/ 	.byte	0x04, 0x1c
        /*0106*/ 	.short	(.L_1421 - .L_1420)


	//   ....[0]....
.L_1420:
        /*0108*/ 	.word	0x000013b0


	//   ....[1]....
        /*010c*/ 	.word	0x000014a0


	//   ....[2]....
        /*0110*/ 	.word	0x00001530


	//----- nvinfo : EIATTR_CRS_STACK_SIZE
	.align		4
.L_1421:
        /*0114*/ 	.byte	0x04, 0x1e
        /*0116*/ 	.short	(.L_1423 - .L_1422)
.L_1422:
        /*0118*/ 	.word	0x00000000


	//----- nvinfo : EIATTR_CBANK_PARAM_SIZE
	.align		4
.L_1423:
        /*011c*/ 	.byte	0x03, 0x19
        /*011e*/ 	.short	0x0048


	//----- nvinfo : EIATTR_PARAM_CBANK
	.align		4
        /*0120*/ 	.byte	0x04, 0x0a
        /*0122*/ 	.short	(.L_1425 - .L_1424)
	.align		4
.L_1424:
        /*0124*/ 	.word	index@(.nv.constant0._ZN2at6native55_GLOBAL__N__6c1c77d0_17_DistanceKernel_cu_928626d3_295122cdist_kernel_cuda_implIfNS1_5distsIfE3infEEEvPT_PKS6_S9_S6_lllll)
        /*0128*/ 	.short	0x0380
        /*012a*/ 	.short	0x0048


	//----- nvinfo : EIATTR_SW_WAR
	.align		4
.L_1425:
        /*012c*/ 	.byte	0x04, 0x36
        /*012e*/ 	.short	(.L_1427 - .L_1426)
.L_1426:
        /*0130*/ 	.word	0x00000008
.L_1427:


//--------------------- .nv.info._ZN2at6native55_GLOBAL__N__6c1c77d0_17_DistanceKernel_cu_928626d3_295122cdist_kernel_cuda_implIfNS1_5distsIfE3twoEEEvPT_PKS6_S9_S6_lllll --------------------------
	.section	.nv.info._ZN2at6native55_GLOBAL__N__6c1c77d0_17_DistanceKernel_cu_928626d3_295122cdist_kernel_cuda_implIfNS1_5distsIfE3twoEEEvPT_PKS6_S9_S6_lllll,"",@"SHT_CUDA_INFO"
	.sectionflags	@""
	.align	4


	//----- nvinfo : EIATTR_CUDA_API_VERSION
	.align		4
        /*0000*/ 	.byte	0x04, 0x37
        /*0002*/ 	.short	(.L_1429 - .L_1428)
.L_1428:
        /*0004*/ 	.word	0x00000082


	//----- nvinfo : EIATTR_KPARAM_INFO
	.align		4
.L_1429:
        /*0008*/ 	.byte	0x04, 0x17
        /*000a*/ 	.short	(.L_1431 - .L_1430)
.L_1430:
        /*000c*/ 	.word	0x00000000
        /*0010*/ 	.short	0x0008
        /*0012*/ 	.short	0x0040
        /*0014*/ 	.byte	0x00, 0xf0, 0x21, 0x00


	//----- nvinfo : EIATTR_KPARAM_INFO
	.align		4
.L_1431:
        /*0018*/ 	.byte	0x04, 0x17
        /*001a*/ 	.short	(.L_1433 - .L_1432)
.L_1432:
        /*001c*/ 	.word	0x00000000
        /*0020*/ 	.short	0x0007
        /*0022*/ 	.short	0x0038
        /*0024*/ 	.byte	0x00, 0xf0, 0x21, 0x00


	//----- nvinfo : EIATTR_KPARAM_INFO
	.align		4
.L_1433:
        /*0028*/ 	.byte	0x04, 0x17
        /*002a*/ 	.short	(.L_1435 - .L_1434)
.L_1434:
        /*002c*/ 	.word	0x00000000
        /*0030*/ 	.short	0x0006
        /*0032*/ 	.short	0x0030
        /*0034*/ 	.byte	0x00, 0xf0, 0x21, 0x00


	//----- nvinfo : EIATTR_KPARAM_INFO
	.align		4
.L_1435:
        /*0038*/ 	.byte	0x04, 0x17
        /*003a*/ 	.short	(.L_1437 - .L_1436)
.L_1436:
        /*003c*/ 	.word	0x00000000
        /*0040*/ 	.short	0x0005
        /*0042*/ 	.short	0x0028
        /*0044*/ 	.byte	0x00, 0xf0, 0x21, 0x00


	//----- nvinfo : EIATTR_KPARAM_INFO
	.align		4
.L_1437:
        /*0048*/ 	.byte	0x04, 0x17
        /*004a*/ 	.short	(.L_1439 - .L_1438)
.L_1438:
        /*004c*/ 	.word	0x00000000
        /*0050*/ 	.short	0x0004
        /*0052*/ 	.short	0x0020
        /*0054*/ 	.byte	0x00, 0xf0, 0x21, 0x00


	//----- nvinfo : EIATTR_KPARAM_INFO
	.align		4
.L_1439:
        /*0058*/ 	.byte	0x04, 0x17
        /*005a*/ 	.short	(.L_1441 - .L_1440)
.L_1440:
        /*005c*/ 	.word	0x00000000
        /*0060*/ 	.short	0x0003
        /*0062*/ 	.short	0x0018
        /*0064*/ 	.byte	0x00, 0xf0, 0x11, 0x00


	//----- nvinfo : EIATTR_KPARAM_INFO
	.align		4
.L_1441:
        /*0068*/ 	.byte	0x04, 0x17
        /*006a*/ 	.short	(.L_1443 - .L_1442)
.L_1442:
        /*006c*/ 	.word	0x00000000
        /*0070*/ 	.short	0x0002
        /*0072*/ 	.short	0x0010
        /*0074*/ 	.byte	0x00, 0xf5, 0x21, 0x00


	//----- nvinfo : EIATTR_KPARAM_INFO
	.align		4
.L_1443:
        /*0078*/ 	.byte	0x04, 0x17
        /*007a*/ 	.short	(.L_1445 - .L_1444)
.L_1444:
        /*007c*/ 	.word	0x00000000
        /*0080*/ 	.short	0x0001
        /*0082*/ 	.short	0x0008
        /*0084*/ 	.byte	0x00, 0xf5, 0x21, 0x00


	//----- nvinfo : EIATTR_KPARAM_INFO
	.align		4
.L_1445:
        /*0088*/ 	.byte	0x04, 0x17
        /*008a*/ 	.short	(.L_1447 - .L_1446)
.L_1446:
        /*008c*/ 	.word	0x00000000
        /*0090*/ 	.short	0x0000
        /*0092*/ 	.short	0x0000
        /*0094*/ 	.byte	0x00, 0xf5, 0x21, 0x00


	//----- nvinfo : EIATTR_SPARSE_MMA_MASK
	.align		4
.L_1447:
        /*0098*/ 	.byte	0x03, 0x50
        /*009a*/ 	.short	0x0000


	//----- nvinfo : EIATTR_MAXREG_COUNT
	.align		4
        /*009c*/ 	.byte	0x03, 0x1b
        /*009e*/ 	.short	0x00ff


	//----- nvinfo : EIATTR_NUM_BARRIERS
	.align		4
        /*00a0*/ 	.byte	0x02, 0x4c
        /*00a2*/ 	.byte	0x01
	.zero		1


	//----- nvinfo : EIATTR_MERCURY_ISA_VERSION
	.align		4
        /*00a4*/ 	.byte	0x03, 0x5f
        /*00a6*/ 	.short	0x0101


	//----- nvinfo : EIATTR_COOP_GROUP_MASK_REGIDS
	.align		4
        /*00a8*/ 	.byte	0x04, 0x29
        /*00aa*/ 	.short	(.L_1449 - .L_1448)


	//   ....[0]....
.L_1448:
        /*00ac*/ 	.word	0xffffffff


	//   ....[1]....
        /*00b0*/ 	.word	0xffffffff


	//   ....[2]....
        /*00b4*/ 	.word	0xffffffff


	//   ....[3]....
        /*00b8*/ 	.word	0xffffffff


	//   ....[4]....
        /*00bc*/ 	.word	0xffffffff


	//   ....[5]....
        /*00c0*/ 	.word	0xffffffff


	//   ....[6]....
        /*00c4*/ 	.word	0xffffffff


	//   ....[7]....
        /*00c8*/ 	.word	0xffffffff


	//   ....[8]....
        /*00cc*/ 	.word	0xffffffff


	//   ....[9]....
        /*00d0*/ 	.word	0xffffffff


	//----- nvinfo : EIATTR_COOP_GROUP_INSTR_OFFSETS
	.align		4
.L_1449:
        /*00d4*/ 	.byte	0x04, 0x28
        /*00d6*/ 	.short	(.L_1451 - .L_1450)


	//   ....[0]....
.L_1450:
        /*00d8*/ 	.word	0x000011a0


	//   ....[1]....
        /*00dc*/ 	.word	0x00001200


	//   ....[2]....
        /*00e0*/ 	.word	0x00001230


	//   ....[3]....
        /*00e4*/ 	.word	0x00001280


	//   ....[4]....
        /*00e8*/ 	.word	0x000012d0


	//   ....[5]....
        /*00ec*/ 	.word	0x00001360


	//   ....[6]....
        /*00f0*/ 	.word	0x00001390


	//   ....[7]....
        /*00f4*/ 	.word	0x000013b0


	//   ....[8]....
        /*00f8*/ 	.word	0x000013d0


	//   ....[9]....
        /*00fc*/ 	.word	0x000013f0


	//----- nvinfo : EIATTR_VRC_CTA_INIT_COUNT
	.align		4
.L_1451:
        /*0100*/ 	.byte	0x02, 0x4a
	.zero		1
	.zero		1


	//----- nvinfo : EIATTR_EXIT_INSTR_OFFSETS
	.align		4
        /*0104*/ 	.byte	0x04, 0x1c
        /*0106*/ 	.short	(.L_1453 - .L_1452)


	//   ....[0]....
.L_1452:
        /*0108*/ 	.word	0x00001350


	//   ....[1]....
        /*010c*/ 	.word	0x00001400


	//   ....[2]....
        /*0110*/ 	.word	0x00001490


	//----- nvinfo : EIATTR_CRS_STACK_SIZE
	.align		4
.L_1453:
        /*0114*/ 	.byte	0x04, 0x1e
        /*0116*/ 	.short	(.L_1455 - .L_1454)
.L_1454:
        /*0118*/ 	.word	0x00000000


	//----- nvinfo : EIATTR_CBANK_PARAM_SIZE
	.align		4
.L_1455:
        /*011c*/ 	.byte	0x03, 0x19
        /*011e*/ 	.short	0x0048


	//----- nvinfo : EIATTR_PARAM_CBANK
	.align		4
        /*0120*/ 	.byte	0x04, 0x0a
        /*0122*/ 	.short	(.L_1457 - .L_1456)
	.align		4
.L_1456:
        /*0124*/ 	.word	index@(.nv.constant0._ZN2at6native55_GLOBAL__N__6c1c77d0_17_DistanceKernel_cu_928626d3_295122cdist_kernel_cuda_implIfNS1_5distsIfE3twoEEEvPT_PKS6_S9_S6_lllll)
        /*0128*/ 	.short	0x0380
        /*012a*/ 	.short	0x0048


	//----- nvinfo : EIATTR_SW_WAR
	.align		4
.L_1457:
        /*012c*/ 	.byte	0x04, 0x36
        /*012e*/ 	.short	(.L_1459 - .L_1458)
.L_1458:
        /*0130*/ 	.word	0x00000008
.L_1459:


//--------------------- .nv.info._ZN2at6native55_GLOBAL__N__6c1c77d0_17_DistanceKernel_cu_928626d3_295122cdist_kernel_cuda_implIfNS1_5distsIfE3oneEEEvPT_PKS6_S9_S6_lllll --------------------------
	.section	.nv.info._ZN2at6native55_GLOBAL__N__6c1c77d0_17_DistanceKernel_cu_928626d3_295122cdist_kernel_cuda_implIfNS1_5distsIfE3oneEEEvPT_PKS6_S9_S6_lllll,"",@"SHT_CUDA_INFO"
	.sectionflags	@""
	.align	4


	//----- nvinfo : EIATTR_CUDA_API_VERSION
	.align		4
        /*0000*/ 	.byte	0x04, 0x37
        /*0002*/ 	.short	(.L_1461 - .L_1460)
.L_1460:
        /*0004*/ 	.word	0x00000082


	//----- nvinfo : EIATTR_KPARAM_INFO
	.align		4
.L_1461:
        /*0008*/ 	.byte	0x04, 0x17
        /*000a*/ 	.short	(.L_1463 - .L_1462)
.L_1462:
        /*000c*/ 	.word	0x00000000
        /*0010*/ 	.short	0x0008
        /*0012*/ 	.short	0x0040
        /*0014*/ 	.byte	0x00, 0xf0, 0x21, 0x00


	//----- nvinfo : EIATTR_KPARAM_INFO
	.align		4
.L_1463:
        /*0018*/ 	.byte	0x04, 0x17
        /*001a*/ 	.short	(.L_1465 - .L_1464)
.L_1464:
        /*001c*/ 	.word	0x00000000
        /*0020*/ 	.short	0x0007
        /*0022*/ 	.short	0x0038
        /*0024*/ 	.byte	0x00, 0xf0, 0x21, 0x00


	//----- nvinfo : EIATTR_KPARAM_INFO
	.align		4
.L_1465:
        /*0028*/ 	.byte	0x04, 0x17
        /*002a*/ 	.short	(.L_1467 - .L_1466)
.L_1466:
        /*002c*/ 	.word	0x00000000
        /*0030*/ 	.short	0x0006
        /*0032*/ 	.short	0x0030
        /*0034*/ 	.byte	0x00, 0xf0, 0x21, 0x00


	//----- nvinfo : EIATTR_KPARAM_INFO
	.align		4
.L_1467:
        /*0038*/ 	.byte	0x04, 0x17
        /*003a*/ 	.short	(.L_1469 - .L_1468)
.L_1468:
        /*003c*/ 	.word	0x00000000
        /*0040*/ 	.short	0x0005
        /*0042*/ 	.short	0x0028
        /*0044*/ 	.byte	0x00, 0xf0, 0x21, 0x00


	//----- nvinfo : EIATTR_KPARAM_INFO
	.align		4
.L_1469:
        /*0048*/ 	.byte	0x04, 0x17
        /*004a*/ 	.short	(.L_1471 - .L_1470)
.L_1470:
        /*004c*/ 	.word	0x00000000
        /*0050*/ 	.short	0x0004
        /*0052*/ 	.short	0x0020
        /*0054*/ 	.byte	0x00, 0xf0, 0x21, 0x00


	//----- nvinfo : EIATTR_KPARAM_INFO
	.align		4
.L_1471:
        /*0058*/ 	.byte	0x04, 0x17
        /*005a*/ 	.short	(.L_1473 - .L_1472)
.L_1472:
        /*005c*/ 	.word	0x00000000
        /*0060*/ 	.short	0x0003
        /*0062*/ 	.short	0x0018
        /*0064*/ 	.byte	0x00, 0xf0, 0x11, 0x00


	//----- nvinfo : EIATTR_KPARAM_INFO
	.align		4
.L_1473:
        /*0068*/ 	.byte	0x04, 0x17
        /*006a*/ 	.short	(.L_1475 - .L_1474)
.L_1474:
        /*006c*/ 	.word	0x00000000
        /*0070*/ 	.short	0x0002
        /*0072*/ 	.short	0x0010
        /*0074*/ 	.byte	0x00, 0xf5, 0x21, 0x00


	//----- nvinfo : EIATTR_KPARAM_INFO
	.align		4
.L_1475:
        /*0078*/ 	.byte	0x04, 0x17
        /*007a*/ 	.short	(.L_1477 - .L_1476)
.L_1476:
        /*007c*/ 	.word	0x00000000
        /*0080*/ 	.short	0x0001
        /*0082*/ 	.short	0x0008
        /*0084*/ 	.byte	0x00, 0xf5, 0x21, 0x00


	//----- nvinfo : EIATTR_KPARAM_INFO
	.align		4
.L_1477:
        /*0088*/ 	.byte	0x04, 0x17
        /*008a*/ 	.short	(.L_1479 - .L_1478)
.L_1478:
        /*008c*/ 	.word	0x00000000
        /*0090*/ 	.short	0x0000
        /*0092*/ 	.short	0x0000
        /*0094*/ 	.byte	0x00, 0xf5, 0x21, 0x00


	//----- nvinfo : EIATTR_SPARSE_MMA_MASK
	.align		4
.L_1479:
        /*0098*/ 	.byte	0x03, 0x50
        /*009a*/ 	.short	0x0000


	//----- nvinfo : EIATTR_MAXREG_COUNT
	.align		4
        /*009c*/ 	.byte	0x03, 0x1b
        /*009e*/ 	.short	0x00ff


	//----- nvinfo : EIATTR_NUM_BARRIERS
	.align		4
        /*00a0*/ 	.byte	0x02, 0x4c
        /*00a2*/ 	.byte	0x01
	.zero		1


	//----- nvinfo : EIATTR_MERCURY_ISA_VERSION
	.align		4
        /*00a4*/ 	.byte	0x03, 0x5f
        /*00a6*/ 	.short	0x0101


	//----- nvinfo : EIATTR_COOP_GROUP_MASK_REGIDS
	.align		4
        /*00a8*/ 	.byte	0x04, 0x29
        /*00aa*/ 	.short	(.L_1481 - .L_1480)


	//   ....[0]....
.L_1480:
        /*00ac*/ 	.word	0xffffffff


	//   ....[1]....
        /*00b0*/ 	.word	0xffffffff


	//   ....[2]....
        /*00b4*/ 	.word	0xffffffff


	//   ....[3]....
        /*00b8*/ 	.word	0xffffffff


	//   ....[4]....
        /*00bc*/ 	.word	0xffffffff


	//   ....[5]....
        /*00c0*/ 	.word	0xffffffff


	//   ....[6]....
        /*00c4*/ 	.word	0xffffffff


	//   ....[7]....
        /*00c8*/ 	.word	0xffffffff


	//   ....[8]....
        /*00cc*/ 	.word	0xffffffff


	//   ....[9]....
        /*00d0*/ 	.word	0xffffffff


	//----- nvinfo : EIATTR_COOP_GROUP_INSTR_OFFSETS
	.align		4
.L_1481:
        /*00d4*/ 	.byte	0x04, 0x28
        /*00d6*/ 	.short	(.L_1483 - .L_1482)


	//   ....[0]....
.L_1482:
        /*00d8*/ 	.word	0x000011a0


	//   ....[1]....
        /*00dc*/ 	.word	0x00001200


	//   ....[2]....
        /*00e0*/ 	.word	0x00001230


	//   ....[3]....
        /*00e4*/ 	.word	0x00001280


	//   ....[4]....
        /*00e8*/ 	.word	0x000012d0


	//   ....[5]....
        /*00ec*/ 	.word	0x00001360


	//   ....[6]....
        /*00f0*/ 	.word	0x00001390


	//   ....[7]....
        /*00f4*/ 	.word	0x000013b0


	//   ....[8]....
        /*00f8*/ 	.word	0x000013d0


	//   ....[9]....
        /*00fc*/ 	.word	0x000013f0


	//----- nvinfo : EIATTR_VRC_CTA_INIT_COUNT
	.align		4
.L_1483:
        /*0100*/ 	.byte	0x02, 0x4a
	.zero		1
	.zero		1


	//----- nvinfo : EIATTR_EXIT_INSTR_OFFSETS
	.align		4
        /*0104*/ 	.byte	0x04, 0x1c
        /*0106*/ 	.short	(.L_1485 - .L_1484)


	//   ....[0]....
.L_1484:
        /*0108*/ 	.word	0x00001350


	//   ....[1]....
        /*010c*/ 	.word	0x00001400


	//   ....[2]....
        /*0110*/ 	.word	0x00001480


	//----- nvinfo : EIATTR_CRS_STACK_SIZE
	.align		4
.L_1485:
        /*0114*/ 	.byte	0x04, 0x1e
        /*0116*/ 	.short	(.L_1487 - .L_1486)
.L_1486:
        /*0118*/ 	.word	0x00000000


	//----- nvinfo : EIATTR_CBANK_PARAM_SIZE
	.align		4
.L_1487:
        /*011c*/ 	.byte	0x03, 0x19
        /*011e*/ 	.short	0x0048


	//----- nvinfo : EIATTR_PARAM_CBANK
	.align		4
        /*0120*/ 	.byte	0x04, 0x0a
        /*0122*/ 	.short	(.L_1489 - .L_1488)
	.align		4
.L_1488:
        /*0124*/ 	.word	index@(.nv.constant0._ZN2at6native55_GLOBAL__N__6c1c77d0_17_DistanceKernel_cu_928626d3_295122cdist_kernel_cuda_implIfNS1_5distsIfE3oneEEEvPT_PKS6_S9_S6_lllll)
        /*0128*/ 	.short	0x0380
        /*012a*/ 	.short	0x0048


	//----- nvinfo : EIATTR_SW_WAR
	.align		4
.L_1489:
        /*012c*/ 	.byte	0x04, 0x36
        /*012e*/ 	.short	(.L_1491 - .L_1490)
.L_1490:
        /*0130*/ 	.word	0x00000008
.L_1491:


//--------------------- .nv.info._ZN2at6native55_GLOBAL__N__6c1c77d0_17_DistanceKernel_cu_928626d3_295122cdist_kernel_cuda_implIfNS1_5distsIfE4zeroEEEvPT_PKS6_S9_S6_lllll --------------------------
	.section	.nv.info._ZN2at6native55_GLOBAL__N__6c1c77d0_17_DistanceKernel_cu_928626d3_295122cdist_kernel_cuda_implIfNS1_5distsIfE4zeroEEEvPT_PKS6_S9_S6_lllll,"",@"SHT_CUDA_INFO"
	.sectionflags	@""
	.align	4


	//----- nvinfo : EIATTR_CUDA_API_VERSION
	.align		4
        /*0000*/ 	.byte	0x04, 0x37
        /*0002*/ 	.short	(.L_1493 - .L_1492)
.L_1492:
        /*0004*/ 	.word	0x00000082


	//----- nvinfo : EIATTR_KPARAM_INFO
	.align		4
.L_1493:
        /*0008*/ 	.byte	0x04, 0x17
        /*000a*/ 	.short	(.L_1495 - .L_1494)
.L_1494:
        /*000c*/ 	.word	0x00000000
        /*0010*/ 	.short	0x0008
        /*0012*/ 	.short	0x0040
        /*0014*/ 	.byte	0x00, 0xf0, 0x21, 0x00


	//----- nvinfo : EIATTR_KPARAM_INFO
	.align		4
.L_1495:
        /*0018*/ 	.byte	0x04, 0x17
        /*001a*/ 	.short	(.L_1497 - .L_1496)
.L_1496:
        /*001c*/ 	.word	0x00000000
        /*0020*/ 	.short	0x0007
        /*0022*/ 	.short	0x0038
        /*0024*/ 	.byte	0x00, 0xf0, 0x21, 0x00


	//----- nvinfo : EIATTR_KPARAM_INFO
	.align		4
.L_1497:
        /*0028*/ 	.byte	0x04, 0x17
        /*002a*/ 	.short	(.L_1499 - .L_1498)
.L_1498:
        /*002c*/ 	.word	0x00000000
        /*0030*/ 	.short	0x0006
        /*0032*/ 	.short	0x0030
        /*0034*/ 	.byte	0x00, 0xf0, 0x21, 0x00


	//----- nvinfo : EIATTR_KPARAM_INFO
	.align		4
.L_1499:
        /*0038*/ 	.byte	0x04, 0x17
        /*003a*/ 	.short	(.L_1501 - .L_1500)
.L_1500:
        /*003c*/ 	.word	0x00000000
        /*0040*/ 	.short	0x0005
        /*0042*/ 	.short	0x0028
        /*0044*/ 	.byte	0x00, 0xf0, 0x21, 0x00


	//----- nvinfo : EIATTR_KPARAM_INFO
	.align		4
.L_1501:
        /*0048*/ 	.byte	0x04, 0x17
        /*004a*/ 	.short	(.L_1503 - .L_1502)
.L_1502:
        /*004c*/ 	.word	0x00000000
        /*0050*/ 	.short	0x0004
        /*0052*/ 	.short	0x0020
        /*0054*/ 	.byte	0x00, 0xf0, 0x21, 0x00


	//----- nvinfo : EIATTR_KPARAM_INFO
	.align		4
.L_1503:
        /*0058*/ 	.byte	0x04, 0x17
        /*005a*/ 	.short	(.L_1505 - .L_1504)
.L_1504:
        /*005c*/ 	.word	0x00000000
        /*0060*/ 	.short	0x0003
        /*0062*/ 	.short	0x0018
        /*0064*/ 	.byte	0x00, 0xf0, 0x11, 0x00


	//----- nvinfo : EIATTR_KPARAM_INFO
	.align		4
.L_1505:
        /*0068*/ 	.byte	0x04, 0x17
        /*006a*/ 	.short	(.L_1507 - .L_1506)
.L_1506:
        /*006c*/ 	.word	0x00000000
        /*0070*/ 	.short	0x0002
        /*0072*/ 	.short	0x0010
        /*0074*/ 	.byte	0x00, 0xf5, 0x21, 0x00


	//----- nvinfo : EIATTR_KPARAM_INFO
	.align		4
.L_1507:
        /*0078*/ 	.byte	0x04, 0x17
        /*007a*/ 	.short	(.L_1509 - .L_1508)
.L_1508:
        /*007c*/ 	.word	0x00000000
        /*0080*/ 	.short	0x0001
        /*0082*/ 	.short	0x0008
        /*0084*/ 	.byte	0x00, 0xf5, 0x21, 0x00


	//----- nvinfo : EIATTR_KPARAM_INFO
	.align		4
.L_1509:
        /*0088*/ 	.byte	0x04, 0x17
        /*008a*/ 	.short	(.L_1511 - .L_1510)
.L_1510:
        /*008c*/ 	.word	0x00000000
        /*0090*/ 	.short	0x0000
        /*0092*/ 	.short	0x0000
        /*0094*/ 	.byte	0x00, 0xf5, 0x21, 0x00


	//----- nvinfo : EIATTR_SPARSE_MMA_MASK
	.align		4
.L_1511:
        /*0098*/ 	.byte	0x03, 0x50
        /*009a*/ 	.short	0x0000


	//----- nvinfo : EIATTR_MAXREG_COUNT
	.align		4
        /*009c*/ 	.byte	0x03, 0x1b
        /*009e*/ 	.short	0x00ff


	//----- nvinfo : EIATTR_NUM_BARRIERS
	.align		4
        /*00a0*/ 	.byte	0x02, 0x4c
        /*00a2*/ 	.byte	0x01
	.zero		1


	//----- nvinfo : EIATTR_MERCURY_ISA_VERSION
	.align		4
        /*00a4*/ 	.byte	0x03, 0x5f
        /*00a6*/ 	.short	0x0101


	//----- nvinfo : EIATTR_COOP_GROUP_MASK_REGIDS
	.align		4
        /*00a8*/ 	.byte	0x04, 0x29
        /*00aa*/ 	.short	(.L_1513 - .L_1512)


	//   ....[0]....
.L_1512:
        /*00ac*/ 	.word	0xffffffff


	//   ....[1]....
        /*00b0*/ 	.word	0xffffffff


	//   ....[2]....
        /*00b4*/ 	.word	0xffffffff


	//   ....[3]....
        /*00b8*/ 	.word	0xffffffff


	//   ....[4]....
        /*00bc*/ 	.word	0xffffffff


	//   ....[5]....
        /*00c0*/ 	.word	0xffffffff


	//   ....[6]....
        /*00c4*/ 	.word	0xffffffff


	//   ....[7]....
        /*00c8*/ 	.word	0xffffffff


	//   ....[8]....
        /*00cc*/ 	.word	0xffffffff


	//   ....[9]....
        /*00d0*/ 	.word	0xffffffff


	//----- nvinfo : EIATTR_COOP_GROUP_INSTR_OFFSETS
	.align		4
.L_1513:
        /*00d4*/ 	.byte	0x04, 0x28
        /*00d6*/ 	.short	(.L_1515 - .L_1514)


	//   ....[0]....
.L_1514:
        /*00d8*/ 	.word	0x00001390


	//   ....[1]....
        /*00dc*/ 	.word	0x00001400


	//   ....[2]....
        /*00e0*/ 	.word	0x00001440


	//   ....[3]....
        /*00e4*/ 	.word	0x00001490


	//   ....[4]....
        /*00e8*/ 	.word	0x000014d0


	//   ....[5]....
        /*00ec*/ 	.word	0x00001550


	//   ....[6]....
        /*00f0*/ 	.word	0x00001580


	//   ....[7]....
        /*00f4*/ 	.word	0x000015a0


	//   ....[8]....
        /*00f8*/ 	.word	0x000015c0


	//   ....[9]....
        /*00fc*/ 	.word	0x000015e0


	//----- nvinfo : EIATTR_VRC_CTA_INIT_COUNT
	.align		4
.L_1515:
        /*0100*/ 	.byte	0x02, 0x4a
	.zero		1
	.zero		1


	//----- nvinfo : EIATTR_EXIT_INSTR_OFFSETS
	.align		4
        /*0104*/ 	.byte	0x04, 0x1c
        /*0106*/ 	.short	(.L_1517 - .L_1516)


	//   ....[0]....
.L_1516:
        /*0108*/ 	.word	0x00001540


	//   ....[1]....
        /*010c*/ 	.word	0x000015f0


	//   ....[2]....
        /*0110*/ 	.word	0x00001670


	//----- nvinfo : EIATTR_CRS_STACK_SIZE
	.align		4
.L_1517:
        /*0114*/ 	.byte	0x04, 0x1e
        /*0116*/ 	.short	(.L_1519 - .L_1518)
.L_1518:
        /*0118*/ 	.word	0x00000000


	//----- nvinfo : EIATTR_CBANK_PARAM_SIZE
	.align		4
.L_1519:
        /*011c*/ 	.byte	0x03, 0x19
        /*011e*/ 	.short	0x0048


	//----- nvinfo : EIATTR_PARAM_CBANK
	.align		4
        /*0120*/ 	.byte	0x04, 0x0a
        /*0122*/ 	.short	(.L_1521 - .L_1520)
	.align		4
.L_1520:
        /*0124*/ 	.word	index@(.nv.constant0._ZN2at6native55_GLOBAL__N__6c1c77d0_17_DistanceKernel_cu_928626d3_295122cdist_kernel_cuda_implIfNS1_5distsIfE4zeroEEEvPT_PKS6_S9_S6_lllll)
        /*0128*/ 	.short	0x0380
        /*012a*/ 	.short	0x0048


	//----- nvinfo : EIATTR_SW_WAR
	.align		4
.L_1521:
        /*012c*/ 	.byte	0x04, 0x36
        /*012e*/ 	.short	(.L_1523 - .L_1522)
.L_1522:
        /*0130*/ 	.word	0x00000008
.L_1523:


//--------------------- .nv.info._ZN2at6native55_GLOBAL__N__6c1c77d0_17_DistanceKernel_cu_928626d3_295122cdist_kernel_cuda_implIfNS1_5distsIfE1pEEEvPT_PKS6_S9_S6_lllll --------------------------
	.section	.nv.info._ZN2at6native55_GLOBAL__N__6c1c77d0_17_DistanceKernel_cu_928626d3_295122cdist_kernel_cuda_implIfNS1_5distsIfE1pEEEvPT_PKS6_S9_S6_lllll,"",@"SHT_CUDA_INFO"
	.sectionflags	@""
	.align	4


	//----- nvinfo : EIATTR_CUDA_API_VERSION
	.align		4
        /*0000*/ 	.byte	0x04, 0x37
        /*0002*/ 	.short	(.L_1525 - .L_1524)
.L_1524:
        /*0004*/ 	.word	0x00000082


	//----- nvinfo : EIATTR_KPARAM_INFO
	.align		4
.L_1525:
        /*0008*/ 	.byte	0x04, 0x17
        /*000a*/ 	.short	(.L_1527 - .L_1526)
.L_1526:
        /*000c*/ 	.word	0x00000000
        /*0010*/ 	.short	0x0008
        /*0012*/ 	.short	0x0040
        /*0014*/ 	.byte	0x00, 0xf0, 0x21, 0x00


	//----- nvinfo : EIATTR_KPARAM_INFO
	.align		4
.L_1527:
        /*0018*/ 	.byte	0x04, 0x17
        /*001a*/ 	.short	(.L_1529 - .L_1528)
.L_1528:
        /*001c*/ 	.word	0x00000000
        /*0020*/ 	.short	0x0007
        /*0022*/ 	.short	0x0038
        /*0024*/ 	.byte	0x00, 0xf0, 0x21, 0x00


	//----- nvinfo : EIATTR_KPARAM_INFO
	.align		4
.L_1529:
        /*0028*/ 	.byte	0x04, 0x17
        /*002a*/ 	.short	(.L_1531 - .L_1530)
.L_1530:
        /*002c*/ 	.word	0x00000000
        /*0030*/ 	.short	0x0006
        /*0032*/ 	.short	0x0030
        /*0034*/ 	.byte	0x00, 0xf0, 0x21, 0x00


	//----- nvinfo : EIATTR_KPARAM_INFO
	.align		4
.L_1531:
        /*0038*/ 	.byte	0x04, 0x17
        /*003a*/ 	.short	(.L_1533 - .L_1532)
.L_1532:
        /*003c*/ 	.word	0x00000000
        /*0040*/ 	.short	0x0005
        /*0042*/ 	.short	0x0028
        /*0044*/ 	.byte	0x00, 0xf0, 0x21, 0x00


	//----- nvinfo : EIATTR_KPARAM_INFO
	.align		4
.L_1533:
        /*0048*/ 	.byte	0x04, 0x17
        /*004a*/ 	.short	(.L_1535 - .L_1534)
.L_1534:
        /*004c*/ 	.word	0x00000000
        /*0050*/ 	.short	0x0004
        /*0052*/ 	.short	0x0020
        /*0054*/ 	.byte	0x00, 0xf0, 0x21, 0x00


	//----- nvinfo : EIATTR_KPARAM_INFO
	.align		4
.L_1535:
        /*0058*/ 	.byte	0x04, 0x17
        /*005a*/ 	.short	(.L_1537 - .L_1536)
.L_1536:
        /*005c*/ 	.word	0x00000000
        /*0060*/ 	.short	0x0003
        /*0062*/ 	.short	0x0018
        /*0064*/ 	.byte	0x00, 0xf0, 0x11, 0x00


	//----- nvinfo : EIATTR_KPARAM_INFO
	.align		4
.L_1537:
        /*0068*/ 	.byte	0x04, 0x17
        /*006a*/ 	.short	(.L_1539 - .L_1538)
.L_1538:
        /*006c*/ 	.word	0x00000000
        /*0070*/ 	.short	0x0002
        /*0072*/ 	.short	0x0010
        /*0074*/ 	.byte	0x00, 0xf5, 0x21, 0x00


	//----- nvinfo : EIATTR_KPARAM_INFO
	.align		4
.L_1539:
        /*0078*/ 	.byte	0x04, 0x17
        /*007a*/ 	.short	(.L_1541 - .L_1540)
.L_1540:
        /*007c*/ 	.word	0x00000000
        /*0080*/ 	.short	0x0001
        /*0082*/ 	.short	0x0008
        /*0084*/ 	.byte	0x00, 0xf5, 0x21, 0x00


	//----- nvinfo : EIATTR_KPARAM_INFO
	.align		4
.L_1541:
        /*0088*/ 	.byte	0x04, 0x17
        /*008a*/ 	.short	(.L_1543 - .L_1542)
.L_1542:
        /*008c*/ 	.word	0x00000000
        /*0090*/ 	.short	0x0000
        /*0092*/ 	.short	0x0000
        /*0094*/ 	.byte	0x00, 0xf5, 0x21, 0x00


	//----- nvinfo : EIATTR_SPARSE_MMA_MASK
	.align		4
.L_1543:
        /*0098*/ 	.byte	0x03, 0x50
        /*009a*/ 	.short	0x0000


	//----- nvinfo : EIATTR_MAXREG_COUNT
	.align		4
        /*009c*/ 	.byte	0x03, 0x1b
        /*009e*/ 	.short	0x00ff


	//----- nvinfo : EIATTR_NUM_BARRIERS
	.align		4
        /*00a0*/ 	.byte	0x02, 0x4c
        /*00a2*/ 	.byte	0x01
	.zero		1


	//----- nvinfo : EIATTR_MERCURY_ISA_VERSION
	.align		4
        /*00a4*/ 	.byte	0x03, 0x5f
        /*00a6*/ 	.short	0x0101


	//----- nvinfo : EIATTR_COOP_GROUP_MASK_REGIDS
	.align		4
        /*00a8*/ 	.byte	0x04, 0x29
        /*00aa*/ 	.short	(.L_1545 - .L_1544)


	//   ....[0]....
.L_1544:
        /*00ac*/ 	.word	0xffffffff


	//   ....[1]....
        /*00b0*/ 	.word	0xffffffff


	//   ....[2]....
        /*00b4*/ 	.word	0xffffffff


	//   ....[3]....
        /*00b8*/ 	.word	0xffffffff


	//   ....[4]....
        /*00bc*/ 	.word	0xffffffff


	//   ....[5]....
        /*00c0*/ 	.word	0xffffffff


	//   ....[6]....
        /*00c4*/ 	.word	0xffffffff


	//   ....[7]....
        /*00c8*/ 	.word	0xffffffff


	//   ....[8]....
        /*00cc*/ 	.word	0xffffffff


	//   ....[9]....
        /*00d0*/ 	.word	0xffffffff


	//----- nvinfo : EIATTR_COOP_GROUP_INSTR_OFFSETS
	.align		4
.L_1545:
        /*00d4*/ 	.byte	0x04, 0x28
        /*00d6*/ 	.short	(.L_1547 - .L_1546)


	//   ....[0]....
.L_1546:
        /*00d8*/ 	.word	0x00001150


	//   ....[1]....
        /*00dc*/ 	.word	0x000011b0


	//   ....[2]....
        /*00e0*/ 	.word	0x000011d0


	//   ....[3]....
        /*00e4*/ 	.word	0x00001210


	//   ....[4]....
        /*00e8*/ 	.word	0x00001260


	//   ....[5]....
        /*00ec*/ 	.word	0x00001310


	//   ....[6]....
        /*00f0*/ 	.word	0x00001340


	//   ....[7]....
        /*00f4*/ 	.word	0x00001360


	//   ....[8]....
        /*00f8*/ 	.word	0x00001380


	//   ....[9]....
        /*00fc*/ 	.word	0x000013a0


	//----- nvinfo : EIATTR_VRC_CTA_INIT_COUNT
	.align		4
.L_1547:
        /*0100*/ 	.byte	0x02, 0x4a
	.zero		1
	.zero		1


	//----- nvinfo : EIATTR_EXIT_INSTR_OFFSETS
	.align		4
        /*0104*/ 	.byte	0x04, 0x1c
        /*0106*/ 	.short	(.L_1549 - .L_1548)


	//   ....[0]....
.L_1548:
        /*0108*/ 	.word	0x00001300


	//   ....[1]....
        /*010c*/ 	.word	0x000013b0


	//   ....[2]....
        /*0110*/ 	.word	0x00001480


	//----- nvinfo : EIATTR_CRS_STACK_SIZE
	.align		4
.L_1549:
        /*0114*/ 	.byte	0x04, 0x1e
        /*0116*/ 	.short	(.L_1551 - .L_1550)
.L_1550:
        /*0118*/ 	.word	0x00000000


	//----- nvinfo : EIATTR_CBANK_PARAM_SIZE
	.align		4
.L_1551:
        /*011c*/ 	.byte	0x03, 0x19
        /*011e*/ 	.short	0x0048


	//----- nvinfo : EIATTR_PARAM_CBANK
	.align		4
        /*0120*/ 	.byte	0x04, 0x0a
        /*0122*/ 	.short	(.L_1553 - .L_1552)
	.align		4
.L_1552:
        /*0124*/ 	.word	index@(.nv.constant0._ZN2at6native55_GLOBAL__N__6c1c77d0_17_DistanceKernel_cu_928626d3_295122cdist_kernel_cuda_implIfNS1_5distsIfE1pEEEvPT_PKS6_S9_S6_lllll)
        /*0128*/ 	.short	0x0380
        /*012a*/ 	.short	0x0048


	//----- nvinfo : EIATTR_SW_WAR
	.align		4
.L_1553:
        /*012c*/ 	.byte	0x04, 0x36
        /*012e*/ 	.short	(.L_1555 - .L_1554)
.L_1554:
        /*0130*/ 	.word	0x00000008
.L_1555:


//--------------------- .nv.info._ZN2at6native55_GLOBAL__N__6c1c77d0_17_DistanceKernel_cu_928626d3_295122cdist_kernel_cuda_implIdNS1_5distsIdE3infEEEvPT_PKS6_S9_S6_lllll --------------------------
	.section	.nv.info._ZN2at6native55_GLOBAL__N__6c1c77d0_17_DistanceKernel_cu_928626d3_295122cdist_kernel_cuda_implIdNS1_5distsIdE3infEEEvPT_PKS6_S9_S6_lllll,"",@"SHT_CUDA_INFO"
	.sectionflags	@""
	.align	4


	//----- nvinfo : EIATTR_CUDA_API_VERSION
	.align		4
        /*0000*/ 	.byte	0x04, 0x37
        /*0002*/ 	.short	(.L_1557 - .L_1556)
.L_1556:
        /*0004*/ 	.word	0x00000082


	//----- nvinfo : EIATTR_KPARAM_INFO
	.align		4
.L_1557:
        /*0008*/ 	.byte	0x04, 0x17
        /*000a*/ 	.short	(.L_1559 - .L_1558)
.L_1558:
        /*000c*/ 	.word	0x00000000
        /*0010*/ 	.short	0x0008
        /*0012*/ 	.short	0x0040
        /*0014*/ 	.byte	0x00, 0xf0, 0x21, 0x00


	//----- nvinfo : EIATTR_KPARAM_INFO
	.align		4
.L_1559:
        /*0018*/ 	.byte	0x04, 0x17
        /*001a*/ 	.short	(.L_1561 - .L_1560)
.L_1560:
        /*001c*/ 	.word	0x00000000
        /*0020*/ 	.short	0x0007
        /*0022*/ 	.short	0x0038
        /*0024*/ 	.byte	0x00, 0xf0, 0x21, 0x00


	//----- nvinfo : EIATTR_KPARAM_INFO
	.align		4
.L_1561:
        /*0028*/ 	.byte	0x04, 0x17
        /*002a*/ 	.short	(.L_1563 - .L_1562)
.L_1562:
        /*002c*/ 	.word	0x00000000
        /*0030*/ 	.short	0x0006
        /*0032*/ 	.short	0x0030
        /*0034*/ 	.byte	0x00, 0xf0, 0x21, 0x00


	//----- nvinfo : EIATTR_KPARAM_INFO
	.align		4
.L_1563:
        /*0038*/ 	.byte	0x04, 0x17
        /*003a*/ 	.short	(.L_1565 - .L_1564)
.L_1564:
        /*003c*/ 	.word	0x00000000
        /*0040*/ 	.short	0x0005
        /*0042*/ 	.short	0x0028
        /*0044*/ 	.byte	0x00, 0xf0, 0x21, 0x00


	//----- nvinfo : EIATTR_KPARAM_INFO
	.align		4
.L_1565:
        /*0048*/ 	.byte	0x04, 0x17
        /*004a*/ 	.short	(.L_1567 - .L_1566)
.L_1566:
        /*004c*/ 	.word	0x00000000
        /*0050*/ 	.short	0x0004
        /*0052*/ 	.short	0x0020
        /*0054*/ 	.byte	0x00, 0xf0, 0x21, 0x00


	//----- nvinfo : EIATTR_KPARAM_INFO
	.align		4
.L_1567:
        /*0058*/ 	.byte	0x04, 0x17
        /*005a*/ 	.short	(.L_1569 - .L_1568)
.L_1568:
        /*005c*/ 	.word	0x00000000
        /*0060*/ 	.short	0x0003
        /*0062*/ 	.short	0x0018
        /*0064*/ 	.byte	0x00, 0xf0, 0x21, 0x00


	//----- nvinfo : EIATTR_KPARAM_INFO
	.align		4
.L_1569:
        /*0068*/ 	.byte	0x04, 0x17
        /*006a*/ 	.short	(.L_1571 - .L_1570)
.L_1570:
        /*006c*/ 	.word	0x00000000
        /*0070*/ 	.short	0x0002
        /*0072*/ 	.short	0x0010
        /*0074*/ 	.byte	0x00, 0xf5, 0x21, 0x00


	//----- nvinfo : EIATTR_KPARAM_INFO
	.align		4
.L_1571:
        /*0078*/ 	.byte	0x04, 0x17
        /*007a*/ 	.short	(.L_1573 - .L_1572)
.L_1572:
        /*007c*/ 	.word	0x00000000
        /*0080*/ 	.short	0x0001
        /*0082*/ 	.short	0x0008
        /*0084*/ 	.byte	0x00, 0xf5, 0x21, 0x00


	//----- nvinfo : EIATTR_KPARAM_INFO
	.align		4
.L_1573:
        /*0088*/ 	.byte	0x04, 0x17
        /*008a*/ 	.short	(.L_1575 - .L_1574)
.L_1574:
        /*008c*/ 	.word	0x00000000
        /*0090*/ 	.short	0x0000
        /*0092*/ 	.short	0x0000
        /*0094*/ 	.byte	0x00, 0xf5, 0x21, 0x00


	//----- nvinfo : EIATTR_SPARSE_MMA_MASK
	.align		4
.L_1575:
        /*0098*/ 	.byte	0x03, 0x50
        /*009a*/ 	.short	0x0000


	//----- nvinfo : EIATTR_MAXREG_COUNT
	.align		4
        /*009c*/ 	.byte	0x03, 0x1b
        /*009e*/ 	.short	0x00ff


	//----- nvinfo : EIATTR_NUM_BARRIERS
	.align		4
        /*00a0*/ 	.byte	0x02, 0x4c
        /*00a2*/ 	.byte	0x01
	.zero		1


	//----- nvinfo : EIATTR_MERCURY_ISA_VERSION
	.align		4
        /*00a4*/ 	.byte	0x03, 0x5f
        /*00a6*/ 	.short	0x0101


	//----- nvinfo : EIATTR_COOP_GROUP_MASK_REGIDS
	.align		4
        /*00a8*/ 	.byte	0x04, 0x29
        /*00aa*/ 	.short	(.L_1577 - .L_1576)


	//   ....[0]....
.L_1576:
        /*00ac*/ 	.word	0xffffffff


	//   ....[1]....
        /*00b0*/ 	.word	0xffffffff


	//   ....[2]....
        /*00b4*/ 	.word	0xffffffff


	//   ....[3]....
        /*00b8*/ 	.word	0xffffffff


	//   ....[4]....
        /*00bc*/ 	.word	0xffffffff


	//   ....[5]....
        /*00c0*/ 	.word	0xffffffff


	//   ....[6]....
        /*00c4*/ 	.word	0xffffffff


	//   ....[7]....
        /*00c8*/ 	.word	0xffffffff


	//   ....[8]....
        /*00cc*/ 	.word	0xffffffff


	//   ....[9]....
        /*00d0*/ 	.word	0xffffffff


	//   ....[10]....
        /*00d4*/ 	.word	0xffffffff


	//   ....[11]....
        /*00d8*/ 	.word	0xffffffff


	//   ....[12]....
        /*00dc*/ 	.word	0xffffffff


	//   ....[13]....
        /*00e0*/ 	.word	0xffffffff


	//   ....[14]....
        /*00e4*/ 	.word	0xffffffff


	//   ....[15]....
        /*00e8*/ 	.word	0xffffffff


	//   ....[16]....
        /*00ec*/ 	.word	0xffffffff


	//   ....[17]....
        /*00f0*/ 	.word	0xffffffff


	//   ....[18]....
        /*00f4*/ 	.word	0xffffffff


	//   ....[19]....
        /*00f8*/ 	.word	0xffffffff


	//----- nvinfo : EIATTR_COOP_GROUP_INSTR_OFFSETS
	.align		4
.L_1577:
        /*00fc*/ 	.byte	0x04, 0x28
        /*00fe*/ 	.short	(.L_1579 - .L_1578)


	//   ....[0]....
.L_1578:
        /*0100*/ 	.word	0x000011f0


	//   ....[1]....
        /*0104*/ 	.word	0x00001240


	//   ....[2]....
        /*0108*/ 	.word	0x000012a0


	//   ....[3]....
        /*010c*/ 	.word	0x000012b0


	//   ....[4]....
        /*0110*/ 	.word	0x000012f0


	//   ....[5]....
        /*0114*/ 	.word	0x00001300


	//   ....[6]....
        /*0118*/ 	.word	0x00001360


	//   ....[7]....
        /*011c*/ 	.word	0x00001380


	//   ....[8]....
        /*0120*/ 	.word	0x000013f0


	//   ....[9]....
        /*0124*/ 	.word	0x00001400


	//   ....[10]....
        /*0128*/ 	.word	0x000014a0


	//   ....[11]....
        /*012c*/ 	.word	0x000014c0


	//   ....[12]....
        /*0130*/ 	.word	0x00001500


	//   ....[13]....
        /*0134*/ 	.word	0x00001510


	//   ....[14]....
        /*0138*/ 	.word	0x00001550


	//   ....[15]....
        /*013c*/ 	.word	0x00001560


	//   ....[16]....
        /*0140*/ 	.word	0x000015a0


	//   ....[17]....
        /*0144*/ 	.word	0x000015b0


	//   ....[18]....
        /*0148*/ 	.word	0x000015f0


	//   ....[19]....
        /*014c*/ 	.word	0x00001600


	//----- nvinfo : EIATTR_VRC_CTA_INIT_COUNT
	.align		4
.L_1579:
        /*0150*/ 	.byte	0x02, 0x4a
	.zero		1
	.zero		1


	//----- nvinfo : EIATTR_EXIT_INSTR_OFFSETS
	.align		4
        /*0154*/ 	.byte	0x04, 0x1c
        /*0156*/ 	.short	(.L_1581 - .L_1580)


	//   ....[0]....
.L_1580:
        /*0158*/ 	.word	0x00001490


	//   ....[1]....
        /*015c*/ 	.word	0x00001610


	//   ....[2]....
        /*0160*/ 	.word	0x000016b0


	//----- nvinfo : EIATTR_CRS_STACK_SIZE
	.align		4
.L_1581:
        /*0164*/ 	.byte	0x04, 0x1e
        /*0166*/ 	.short	(.L_1583 - .L_1582)
.L_1582:
        /*0168*/ 	.word	0x00000000


	//----- nvinfo : EIATTR_CBANK_PARAM_SIZE
	.align		4
.L_1583:
        /*016c*/ 	.byte	0x03, 0x19
        /*016e*/ 	.short	0x0048


	//----- nvinfo : EIATTR_PARAM_CBANK
	.align		4
        /*0170*/ 	.byte	0x04, 0x0a
        /*0172*/ 	.short	(.L_1585 - .L_1584)
	.align		4
.L_1584:
        /*0174*/ 	.word	index@(.nv.constant0._ZN2at6native55_GLOBAL__N__6c1c77d0_17_DistanceKernel_cu_928626d3_295122cdist_kernel_cuda_implIdNS1_5distsIdE3infEEEvPT_PKS6_S9_S6_lllll)
        /*0178*/ 	.short	0x0380
        /*017a*/ 	.short	0x0048


	//----- nvinfo : EIATTR_SW_WAR
	.align		4
.L_1585:
        /*017c*/ 	.byte	0x04, 0x36
        /*017e*/ 	.short	(.L_1587 - .L_1586)
.L_1586:
        /*0180*/ 	.word	0x00000008
.L_1587:


//--------------------- .nv.info._ZN2at6native55_GLOBAL__N__6c1c77d0_17_DistanceKernel_cu_928626d3_295122cdist_kernel_cuda_implIdNS1_5distsIdE3twoEEEvPT_PKS6_S9_S6_lllll --------------------------
	.section	.nv.info._ZN2at6native55_GLOBAL__N__6c1c77d0_17_DistanceKernel_cu_928626d3_295122cdist_kernel_cuda_implIdNS1_5distsIdE3twoEEEvPT_PKS6_S9_S6_lllll,"",@"SHT_CUDA_INFO"
	.sectionflags	@""
	.align	4


	//----- nvinfo : EIATTR_CUDA_API_VERSION
	.align		4
        /*0000*/ 	.byte	0x04, 0x37
        /*0002*/ 	.short	(.L_1589 - .L_1588)
.L_1588:
        /*0004*/ 	.word	0x00000082


	//----- nvinfo : EIATTR_KPARAM_INFO
	.align		4
.L_1589:
        /*0008*/ 	.byte	0x04, 0x17
        /*000a*/ 	.short	(.L_1591 - .L_1590)
.L_1590:
        /*000c*/ 	.word	0x00000000
        /*0010*/ 	.short	0x0008
        /*0012*/ 	.short	0x0040
        /*0014*/ 	.byte	0x00, 0xf0, 0x21, 0x00


	//----- nvinfo : EIATTR_KPARAM_INFO
	.align		4
.L_1591:
        /*0018*/ 	.byte	0x04, 0x17
        /*001a*/ 	.short	(.L_1593 - .L_1592)
.L_1592:
        /*001c*/ 	.word	0x00000000
        /*0020*/ 	.short	0x0007
        /*0022*/ 	.short	0x0038
        /*0024*/ 	.byte	0x00, 0xf0, 0x21, 0x00


	//----- nvinfo : EIATTR_KPARAM_INFO
	.align		4
.L_1593:
        /*0028*/ 	.byte	0x04, 0x17
        /*002a*/ 	.short	(.L_1595 - .L_1594)
.L_1594:
        /*002c*/ 	.word	0x00000000
        /*0030*/ 	.short	0x0006
        /*0032*/ 	.short	0x0030
        /*0034*/ 	.byte	0x00, 0xf0, 0x21, 0x00


	//----- nvinfo : EIATTR_KPARAM_INFO
	.align		4
.L_1595:
        /*0038*/ 	.byte	0x04, 0x17
        /*003a*/ 	.short	(.L_1597 - .L_1596)
.L_1596:
        /*003c*/ 	.word	0x00000000
        /*0040*/ 	.short	0x0005
        /*0042*/ 	.short	0x0028
        /*0044*/ 	.byte	0x00, 0xf0, 0x21, 0x00


	//----- nvinfo : EIATTR_KPARAM_INFO
	.align		4
.L_1597:
        /*0048*/ 	.byte	0x04, 0x17
        /*004a*/ 	.short	(.L_1599 - .L_1598)
.L_1598:
        /*004c*/ 	.word	0x00000000
        /*0050*/ 	.short	0x0004
        /*0052*/ 	.short	0x0020
        /*0054*/ 	.byte	0x00, 0xf0, 0x21, 0x00


	//----- nvinfo : EIATTR_KPARAM_INFO
	.align		4
.L_1599:
        /*0058*/ 	.byte	0x04, 0x17
        /*005a*/ 	.short	(.L_1601 - .L_1600)
.L_1600:
        /*005c*/ 	.word	0x00000000
        /*0060*/ 	.short	0x0003
        /*0062*/ 	.short	0x0018
        /*0064*/ 	.byte	0x00, 0xf0, 0x21, 0x00


	//----- nvinfo : EIATTR_KPARAM_INFO
	.align		4
.L_1601:
        /*0068*/ 	.byte	0x04, 0x17
        /*006a*/ 	.short	(.L_1603 - .L_1602)
.L_1602:
        /*006c*/ 	.word	0x00000000
        /*0070*/ 	.short	0x0002
        /*0072*/ 	.short	0x0010
        /*0074*/ 	.byte	0x00, 0xf5, 0x21, 0x00


	//----- nvinfo : EIATTR_KPARAM_INFO
	.align		4
.L_1603:
        /*0078*/ 	.byte	0x04, 0x17
        /*007a*/ 	.short	(.L_1605 - .L_1604)
.L_1604:
        /*007c*/ 	.word	0x00000000
        /*0080*/ 	.short	0x0001
        /*0082*/ 	.short	0x0008
        /*0084*/ 	.byte	0x00, 0xf5, 0x21, 0x00


	//----- nvinfo : EIATTR_KPARAM_INFO
	.align		4
.L_1605:
        /*0088*/ 	.byte	0x04, 0x17
        /*008a*/ 	.short	(.L_1607 - .L_1606)
.L_1606:
        /*008c*/ 	.word	0x00000000
        /*0090*/ 	.short	0x0000
        /*0092*/ 	.short	0x0000
        /*0094*/ 	.byte	0x00, 0xf5, 0x21, 0x00


	//----- nvinfo : EIATTR_SPARSE_MMA_MASK
	.align		4
.L_1607:
        /*0098*/ 	.byte	0x03, 0x50
        /*009a*/ 	.short	0x0000


	//----- nvinfo : EIATTR_MAXREG_COUNT
	.align		4
        /*009c*/ 	.byte	0x03, 0x1b
        /*009e*/ 	.short	0x00ff


	//----- nvinfo : EIATTR_NUM_BARRIERS
	.align		4
        /*00a0*/ 	.byte	0x02, 0x4c
        /*00a2*/ 	.byte	0x01
	.zero		1


	//----- nvinfo : EIATTR_MERCURY_ISA_VERSION
	.align		4
        /*00a4*/ 	.byte	0x03, 0x5f
        /*00a6*/ 	.short	0x0101


	//----- nvinfo : EIATTR_COOP_GROUP_MASK_REGIDS
	.align		4
        /*00a8*/ 	.byte	0x04, 0x29
        /*00aa*/ 	.short	(.L_1609 - .L_1608)


	//   ....[0]....
.L_1608:
        /*00ac*/ 	.word	0xffffffff


	//   ....[1]....
        /*00b0*/ 	.word	0xffffffff


	//   ....[2]....
        /*00b4*/ 	.word	0xffffffff


	//   ....[3]....
        /*00b8*/ 	.word	0xffffffff


	//   ....[4]....
        /*00bc*/ 	.word	0xffffffff


	//   ....[5]....
        /*00c0*/ 	.word	0xffffffff


	//   ....[6]....
        /*00c4*/ 	.word	0xffffffff


	//   ....[7]....
        /*00c8*/ 	.word	0xffffffff


	//   ....[8]....
        /*00cc*/ 	.word	0xffffffff


	//   ....[9]....
        /*00d0*/ 	.word	0xffffffff


	//   ....[10]....
        /*00d4*/ 	.word	0xffffffff


	//   ....[11]....
        /*00d8*/ 	.word	0xffffffff


	//   ....[12]....
        /*00dc*/ 	.word	0xffffffff


	//   ....[13]....
        /*00e0*/ 	.word	0xffffffff


	//   ....[14]....
        /*00e4*/ 	.word	0xffffffff


	//   ....[15]....
        /*00e8*/ 	.word	0xffffffff


	//   ....[16]....
        /*00ec*/ 	.word	0xffffffff


	//   ....[17]....
        /*00f0*/ 	.word	0xffffffff


	//   ....[18]....
        /*00f4*/ 	.word	0xffffffff


	//   ....[19]....
        /*00f8*/ 	.word	0xffffffff


	//----- nvinfo : EIATTR_COOP_GROUP_INSTR_OFFSETS
	.align		4
.L_1609:
        /*00fc*/ 	.byte	0x04, 0x28
        /*00fe*/ 	.short	(.L_1611 - .L_1610)


	//   ....[0]....
.L_1610:
        /*0100*/ 	.word	0x000010e0


	//   ....[1]....
        /*0104*/ 	.word	0x00001130


	//   ....[2]....
        /*0108*/ 	.word	0x00001180


	//   ....[3]....
        /*010c*/ 	.word	0x00001190


	//   ....[4]....
        /*0110*/ 	.word	0x000011c0


	//   ....[5]....
        /*0114*/ 	.word	0x000011d0


	//   ....[6]....
        /*0118*/ 	.word	0x00001210


	//   ....[7]....
        /*011c*/ 	.word	0x00001220


	//   ....[8]....
        /*0120*/ 	.word	0x00001260


	//   ....[9]....
        /*0124*/ 	.word	0x00001270


	//   ....[10]....
        /*0128*/ 	.word	0x000012f0


	//   ....[11]....
        /*012c*/ 	.word	0x00001310


	//   ....[12]....
        /*0130*/ 	.word	0x00001330


	//   ....[13]....
        /*0134*/ 	.word	0x00001340


	//   ....[14]....
        /*0138*/ 	.word	0x00001360


	//   ....[15]....
        /*013c*/ 	.word	0x00001370


	//   ....[16]....
        /*0140*/ 	.word	0x00001390


	//   ....[17]....
        /*0144*/ 	.word	0x000013a0


	//   ....[18]....
        /*0148*/ 	.word	0x000013c0


	//   ....[19]....
        /*014c*/ 	.word	0x000013d0


	//----- nvinfo : EIATTR_VRC_CTA_INIT_COUNT
	.align		4
.L_1611:
        /*0150*/ 	.byte	0x02, 0x4a
	.zero		1
	.zero		1


	//----- nvinfo : EIATTR_EXIT_INSTR_OFFSETS
	.align		4
        /*0154*/ 	.byte	0x04, 0x1c
        /*0156*/ 	.short	(.L_1613 - .L_1612)


	//   ....[0]....
.L_1612:
        /*0158*/ 	.word	0x000012e0


	//   ....[1]....
        /*015c*/ 	.word	0x000013f0


	//   ....[2]....
        /*0160*/ 	.word	0x000015a0


	//----- nvinfo : EIATTR_CRS_STACK_SIZE
	.align		4
.L_1613:
        /*0164*/ 	.byte	0x04, 0x1e
        /*0166*/ 	.short	(.L_1615 - .L_1614)
.L_1614:
        /*0168*/ 	.word	0x00000000


	//----- nvinfo : EIATTR_CBANK_PARAM_SIZE
	.align		4
.L_1615:
        /*016c*/ 	.byte	0x03, 0x19
        /*016e*/ 	.short	0x0048


	//----- nvinfo : EIATTR_PARAM_CBANK
	.align		4
        /*0170*/ 	.byte	0x04, 0x0a
        /*0172*/ 	.short	(.L_1617 - .L_1616)
	.align		4
.L_1616:
        /*0174*/ 	.word	index@(.nv.constant0._ZN2at6native55_GLOBAL__N__6c1c77d0_17_DistanceKernel_cu_928626d3_295122cdist_kernel_cuda_implIdNS1_5distsIdE3twoEEEvPT_PKS6_S9_S6_lllll)
        /*0178*/ 	.short	0x0380
        /*017a*/ 	.short	0x0048


	//----- nvinfo : EIATTR_SW_WAR
	.align		4
.L_1617:
        /*017c*/ 	.byte	0x04, 0x36
        /*017e*/ 	.short	(.L_1619 - .L_1618)
.L_1618:
        /*0180*/ 	.word	0x00000008
.L_1619:


//--------------------- .nv.info._ZN2at6native55_GLOBAL__N__6c1c77d0_17_DistanceKernel_cu_928626d3_295122cdist_kernel_cuda_implIdNS1_5distsIdE3oneEEEvPT_PKS6_S9_S6_lllll --------------------------
	.section	.nv.info._ZN2at6native55_GLOBAL__N__6c1c77d0_17_DistanceKernel_cu_928626d3_295122cdist_kernel_cuda_implIdNS1_5distsIdE3oneEEEvPT_PKS6_S9_S6_lllll,"",@"SHT_CUDA_INFO"
	.sectionflags	@""
	.align	4


	//----- nvinfo : EIATTR_CUDA_API_VERSION
	.align		4
        /*0000*/ 	.byte	0x04, 0x37
        /*0002*/ 	.short	(.L_1621 - .L_1620)
.L_1620:
        /*0004*/ 	.word	0x00000082


	//----- nvinfo : EIATTR_KPARAM_INFO
	.align		4
.L_1621:
        /*0008*/ 	.byte	0x04, 0x17
        /*000a*/ 	.short	(.L_1623 - .L_1622)
.L_1622:
        /*000c*/ 	.word	0x00000000
        /*0010*/ 	.short	0x0008
        /*0012*/ 	.short	0x0040
        /*0014*/ 	.byte	0x00, 0xf0, 0x21, 0x00


	//----- nvinfo : EIATTR_KPARAM_INFO
	.align		4
.L_1623:
        /*0018*/ 	.byte	0x04, 0x17
        /*001a*/ 	.short	(.L_1625 - .L_1624)
.L_1624:
        /*001c*/ 	.word	0x00000000
        /*0020*/ 	.short	0x0007
        /*0022*/ 	.short	0x0038
        /*0024*/ 	.byte	0x00, 0xf0, 0x21, 0x00


	//----- nvinfo : EIATTR_KPARAM_INFO
	.align		4
.L_1625:
        /*0028*/ 	.byte	0x04, 0x17
        /*002a*/ 	.short	(.L_1627 - .L_1626)
.L_1626:
        /*002c*/ 	.word	0x00000000
        /*0030*/ 	.short	0x0006
        /*0032*/ 	.short	0x0030
        /*0034*/ 	.byte	0x00, 0xf0, 0x21, 0x00


	//----- nvinfo : EIATTR_KPARAM_INFO
	.align		4
.L_1627:
        /*0038*/ 	.byte	0x04, 0x17
        /*003a*/ 	.short	(.L_1629 - .L_1628)
.L_1628:
        /*003c*/ 	.word	0x00000000
        /*0040*/ 	.short	0x0005
        /*0042*/ 	.short	0x0028
        /*0044*/ 	.byte	0x00, 0xf0, 0x21, 0x00


	//----- nvinfo : EIATTR_KPARAM_INFO
	.align		4
.L_1629:
        /*0048*/ 	.byte	0x04, 0x17
        /*004a*/ 	.short	(.L_1631 - .L_1630)
.L_1630:
        /*004c*/ 	.word	0x00000000
        /*0050*/ 	.short	0x0004
        /*0052*/ 	.short	0x0020
        /*0054*/ 	.byte	0x00, 0xf0, 0x21, 0x00


	//----- nvinfo : EIATTR_KPARAM_INFO
	.align		4
.L_1631:
        /*0058*/ 	.byte	0x04, 0x17
        /*005a*/ 	.short	(.L_1633 - .L_1632)
.L_1632:
        /*005c*/ 	.word	0x00000000
        /*0060*/ 	.short	0x0003
        /*0062*/ 	.short	0x0018
        /*0064*/ 	.byte	0x00, 0xf0, 0x21, 0x00


	//----- nvinfo : EIATTR_KPARAM_INFO
	.align		4
.L_1633:
        /*0068*/ 	.byte	0x04, 0x17
        /*006a*/ 	.short	(.L_1635 - .L_1634)
.L_1634:
        /*006c*/ 	.word	0x00000000
        /*0070*/ 	.short	0x0002
        /*0072*/ 	.short	0x0010
        /*0074*/ 	.byte	0x00, 0xf5, 0x21, 0x00


	//----- nvinfo : EIATTR_KPARAM_INFO
	.align		4
.L_1635:
        /*0078*/ 	.byte	0x04, 0x17
        /*007a*/ 	.short	(.L_1637 - .L_1636)
.L_1636:
        /*007c*/ 	.word	0x00000000
        /*0080*/ 	.short	0x0001
        /*0082*/ 	.short	0x0008
        /*0084*/ 	.byte	0x00, 0xf5, 0x21, 0x00


	//----- nvinfo : EIATTR_KPARAM_INFO
	.align		4
.L_1637:
        /*0088*/ 	.byte	0x04, 0x17
        /*008a*/ 	.short	(.L_1639 - .L_1638)
.L_1638:
        /*008c*/ 	.word	0x00000000
        /*0090*/ 	.short	0x0000
        /*0092*/ 	.short	0x0000
        /*0094*/ 	.byte	0x00, 0xf5, 0x21, 0x00


	//----- nvinfo : EIATTR_SPARSE_MMA_MASK
	.align		4
.L_1639:
        /*0098*/ 	.byte	0x03, 0x50
        /*009a*/ 	.short	0x0000


	//----- nvinfo : EIATTR_MAXREG_COUNT
	.align		4
        /*009c*/ 	.byte	0x03, 0x1b
        /*009e*/ 	.short	0x00ff


	//----- nvinfo : EIATTR_NUM_BARRIERS
	.align		4
        /*00a0*/ 	.byte	0x02, 0x4c
        /*00a2*/ 	.byte	0x01
	.zero		1


	//----- nvinfo : EIATTR_MERCURY_ISA_VERSION
	.align		4
        /*00a4*/ 	.byte	0x03, 0x5f
        /*00a6*/ 	.short	0x0101


	//----- nvinfo : EIATTR_COOP_GROUP_MASK_REGIDS
	.align		4
        /*00a8*/ 	.byte	0x04, 0x29
        /*00aa*/ 	.short	(.L_1641 - .L_1640)


	//   ....[0]....
.L_1640:
        /*00ac*/ 	.word	0xffffffff


	//   ....[1]....
        /*00b0*/ 	.word	0xffffffff


	//   ....[2]....
        /*00b4*/ 	.word	0xffffffff


	//   ....[3]....
        /*00b8*/ 	.word	0xffffffff


	//   ....[4]....
        /*00bc*/ 	.word	0xffffffff


	//   ....[5]....
        /*00c0*/ 	.word	0xffffffff


	//   ....[6]....
        /*00c4*/ 	.word	0xffffffff


	//   ....[7]....
        /*00c8*/ 	.word	0xffffffff


	//   ....[8]....
        /*00cc*/ 	.word	0xffffffff


	//   ....[9]....
        /*00d0*/ 	.word	0xffffffff


	//   ....[10]....
        /*00d4*/ 	.word	0xffffffff


	//   ....[11]....
        /*00d8*/ 	.word	0xffffffff


	//   ....[12]....
        /*00dc*/ 	.word	0xffffffff


	//   ....[13]....
        /*00e0*/ 	.word	0xffffffff


	//   ....[14]....
        /*00e4*/ 	.word	0xffffffff


	//   ....[15]....
        /*00e8*/ 	.word	0xffffffff


	//   ....[16]....
        /*00ec*/ 	.word	0xffffffff


	//   ....[17]....
        /*00f0*/ 	.word	0xffffffff


	//   ....[18]....
        /*00f4*/ 	.word	0xffffffff


	//   ....[19]....
        /*00f8*/ 	.word	0xffffffff


	//----- nvinfo : EIATTR_COOP_GROUP_INSTR_OFFSETS
	.align		4
.L_1641:
        /*00fc*/ 	.byte	0x04, 0x28
        /*00fe*/ 	.short	(.L_1643 - .L_1642)


	//   ....[0]....
.L_1642:
        /*0100*/ 	.word	0x000010e0


	//   ....[1]....
        /*0104*/ 	.word	0x00001130


	//   ....[2]....
        /*0108*/ 	.word	0x00001180


	//   ....[3]....
        /*010c*/ 	.word	0x00001190


	//   ....[4]....
        /*0110*/ 	.word	0x000011c0


	//   ....[5]....
        /*0114*/ 	.word	0x000011d0


	//   ....[6]....
        /*0118*/ 	.word	0x00001210


	//   ....[7]....
        /*011c*/ 	.word	0x00001220


	//   ....[8]....
        /*0120*/ 	.word	0x00001260


	//   ....[9]....
        /*0124*/ 	.word	0x00001270


	//   ....[10]....
        /*0128*/ 	.word	0x000012f0


	//   ....[11]....
        /*012c*/ 	.word	0x00001310


	//   ....[12]....
        /*0130*/ 	.word	0x00001330


	//   ....[13]....
        /*0134*/ 	.word	0x00001340


	//   ....[14]....
        /*0138*/ 	.word	0x00001360


	//   ....[15]....
        /*013c*/ 	.word	0x00001370


	//   ....[16]....
        /*0140*/ 	.word	0x00001390


	//   ....[17]....
        /*0144*/ 	.word	0x000013a0


	//   ....[18]....
        /*0148*/ 	.word	0x000013c0


	//   ....[19]....
        /*014c*/ 	.word	0x000013d0


	//----- nvinfo : EIATTR_VRC_CTA_INIT_COUNT
	.align		4
.L_1643:
        /*0150*/ 	.byte	0x02, 0x4a
	.zero		1
	.zero		1


	//----- nvinfo : EIATTR_EXIT_INSTR_OFFSETS
	.align		4
        /*0154*/ 	.byte	0x04, 0x1c
        /*0156*/ 	.short	(.L_1645 - .L_1644)


	//   ....[0]....
.L_1644:
        /*0158*/ 	.word	0x000012e0


	//   ....[1]....
        /*015c*/ 	.word	0x000013e0


	//   ....[2]....
        /*0160*/ 	.word	0x00001460


	//----- nvinfo : EIATTR_CRS_STACK_SIZE
	.align		4
.L_1645:
        /*0164*/ 	.byte	0x04, 0x1e
        /*0166*/ 	.short	(.L_1647 - .L_1646)
.L_1646:
        /*0168*/ 	.word	0x00000000


	//----- nvinfo : EIATTR_CBANK_PARAM_SIZE
	.align		4
.L_1647:
        /*016c*/ 	.byte	0x03, 0x19
        /*016e*/ 	.short	0x0048


	//----- nvinfo : EIATTR_PARAM_CBANK
	.align		4
        /*0170*/ 	.byte	0x04, 0x0a
        /*0172*/ 	.short	(.L_1649 - .L_1648)
	.align		4
.L_1648:
        /*0174*/ 	.word	index@(.nv.constant0._ZN2at6native55_GLOBAL__N__6c1c77d0_17_DistanceKernel_cu_928626d3_295122cdist_kernel_cuda_implIdNS1_5distsIdE3oneEEEvPT_PKS6_S9_S6_lllll)
        /*0178*/ 	.short	0x0380
        /*017a*/ 	.short	0x0048


	//----- nvinfo : EIATTR_SW_WAR
	.align		4
.L_1649:
        /*017c*/ 	.byte	0x04, 0x36
        /*017e*/ 	.short	(.L_1651 - .L_1650)
.L_1650:
        /*0180*/ 	.word	0x00000008
.L_1651:


//--------------------- .nv.info._ZN2at6native55_GLOBAL__N__6c1c77d0_17_DistanceKernel_cu_928626d3_295122cdist_kernel_cuda_implIdNS1_5distsIdE4zeroEEEvPT_PKS6_S9_S6_lllll --------------------------
	.section	.nv.info._ZN2at6native55_GLOBAL__N__6c1c77d0_17_DistanceKernel_cu_928626d3_295122cdist_kernel_cuda_implIdNS1_5distsIdE4zeroEEEvPT_PKS6_S9_S6_lllll,"",@"SHT_CUDA_INFO"
	.sectionflags	@""
	.align	4


	//----- nvinfo : EIATTR_CUDA_API_VERSION
	.align		4
        /*0000*/ 	.byte	0x04, 0x37
        /*0002*/ 	.short	(.L_1653 - .L_1652)
.L_1652:
        /*0004*/ 	.word	0x00000082


	//----- nvinfo : EIATTR_KPARAM_INFO
	.align		4
.L_1653:
        /*0008*/ 	.byte	0x04, 0x17
        /*000a*/ 	.short	(.L_1655 - .L_1654)
.L_1654:
        /*000c*/ 	.word	0x00000000
        /*0010*/ 	.short	0x0008
        /*0012*/ 	.short	0x0040
        /*0014*/ 	.byte	0x00, 0xf0, 0x21, 0x00


	//----- nvinfo : EIATTR_KPARAM_INFO
	.align		4
.L_1655:
        /*0018*/ 	.byte	0x04, 0x17
        /*001a*/ 	.short	(.L_1657 - .L_1656)
.L_1656:
        /*001c*/ 	.word	0x00000000
        /*0020*/ 	.short	0x0007
        /*0022*/ 	.short	0x0038
        /*0024*/ 	.byte	0x00, 0xf0, 0x21, 0x00


	//----- nvinfo : EIATTR_KPARAM_INFO
	.align		4
.L_1657:
        /*0028*/ 	.byte	0x04, 0x17
        /*002a*/ 	.short	(.L_1659 - .L_1658)
.L_1658:
        /*002c*/ 	.word	0x00000000
        /*0030*/ 	.short	0x0006
        /*0032*/ 	.short	0x0030
        /*0034*/ 	.byte	0x00, 0xf0, 0x21, 0x00


	//----- nvinfo : EIATTR_KPARAM_INFO
	.align		4
.L_1659:
        /*0038*/ 	.byte	0x04, 0x17
        /*003a*/ 	.short	(.L_1661 - .L_1660)
.L_1660:
        /*003c*/ 	.word	0x00000000
        /*0040*/ 	.short	0x0005
        /*0042*/ 	.short	0x0028
        /*0044*/ 	.byte	0x00, 0xf0, 0x21, 0x00


	//----- nvinfo : EIATTR_KPARAM_INFO
	.align		4
.L_1661:
        /*0048*/ 	.byte	0x04, 0x17
        /*004a*/ 	.short	(.L_1663 - .L_1662)
.L_1662:
        /*004c*/ 	.word	0x00000000
        /*0050*/ 	.short	0x0004
        /*0052*/ 	.short	0x0020
        /*0054*/ 	.byte	0x00, 0xf0, 0x21, 0x00


	//----- nvinfo : EIATTR_KPARAM_INFO
	.align		4
.L_1663:
        /*0058*/ 	.byte	0x04, 0x17
        /*005a*/ 	.short	(.L_1665 - .L_1664)
.L_1664:
        /*005c*/ 	.word	0x00000000
        /*0060*/ 	.short	0x0003
        /*0062*/ 	.short	0x0018
        /*0064*/ 	.byte	0x00, 0xf0, 0x21, 0x00


	//----- nvinfo : EIATTR_KPARAM_INFO
	.align		4
.L_1665:
        /*0068*/ 	.byte	0x04, 0x17
        /*006a*/ 	.short	(.L_1667 - .L_1666)
.L_1666:
        /*006c*/ 	.word	0x00000000
        /*0070*/ 	.short	0x0002
        /*0072*/ 	.short	0x0010
        /*0074*/ 	.byte	0x00, 0xf5, 0x21, 0x00


	//----- nvinfo : EIATTR_KPARAM_INFO
	.align		4
.L_1667:
        /*0078*/ 	.byte	0x04, 0x17
        /*007a*/ 	.short	(.L_1669 - .L_1668)
.L_1668:
        /*007c*/ 	.word	0x00000000
        /*0080*/ 	.short	0x0001
        /*0082*/ 	.short	0x0008
        /*0084*/ 	.byte	0x00, 0xf5, 0x21, 0x00


	//----- nvinfo : EIATTR_KPARAM_INFO
	.align		4
.L_1669:
        /*0088*/ 	.byte	0x04, 0x17
        /*008a*/ 	.short	(.L_1671 - .L_1670)
.L_1670:
        /*008c*/ 	.word	0x00000000
        /*0090*/ 	.short	0x0000
        /*0092*/ 	.short	0x0000
        /*0094*/ 	.byte	0x00, 0xf5, 0x21, 0x00


	//----- nvinfo : EIATTR_SPARSE_MMA_MASK
	.align		4
.L_1671:
        /*0098*/ 	.byte	0x03, 0x50
        /*009a*/ 	.short	0x0000


	//----- nvinfo : EIATTR_MAXREG_COUNT
	.align		4
        /*009c*/ 	.byte	0x03, 0x1b
        /*009e*/ 	.short	0x00ff


	//----- nvinfo : EIATTR_NUM_BARRIERS
	.align		4
        /*00a0*/ 	.byte	0x02, 0x4c
        /*00a2*/ 	.byte	0x01
	.zero		1


	//----- nvinfo : EIATTR_MERCURY_ISA_VERSION
	.align		4
        /*00a4*/ 	.byte	0x03, 0x5f
        /*00a6*/ 	.short	0x0101


	//----- nvinfo : EIATTR_COOP_GROUP_MASK_REGIDS
	.align		4
        /*00a8*/ 	.byte	0x04, 0x29
        /*00aa*/ 	.short	(.L_1673 - .L_1672)


	//   ....[0]....
.L_1672:
        /*00ac*/ 	.word	0xffffffff


	//   ....[1]....
        /*00b0*/ 	.word	0xffffffff


	//   ....[2]....
        /*00b4*/ 	.word	0xffffffff


	//   ....[3]....
        /*00b8*/ 	.word	0xffffffff


	//   ....[4]....
        /*00bc*/ 	.word	0xffffffff


	//   ....[5]....
        /*00c0*/ 	.word	0xffffffff


	//   ....[6]....
        /*00c4*/ 	.word	0xffffffff


	//   ....[7]....
        /*00c8*/ 	.word	0xffffffff


	//   ....[8]....
        /*00cc*/ 	.word	0xffffffff


	//   ....[9]....
        /*00d0*/ 	.word	0xffffffff


	//   ....[10]....
        /*00d4*/ 	.word	0xffffffff


	//   ....[11]....
        /*00d8*/ 	.word	0xffffffff


	//   ....[12]....
        /*00dc*/ 	.word	0xffffffff


	//   ....[13]....
        /*00e0*/ 	.word	0xffffffff


	//   ....[14]....
        /*00e4*/ 	.word	0xffffffff


	//   ....[15]....
        /*00e8*/ 	.word	0xffffffff


	//   ....[16]....
        /*00ec*/ 	.word	0xffffffff


	//   ....[17]....
        /*00f0*/ 	.word	0xffffffff


	//   ....[18]....
        /*00f4*/ 	.word	0xffffffff


	//   ....[19]....
        /*00f8*/ 	.word	0xffffffff


	//----- nvinfo : EIATTR_COOP_GROUP_INSTR_OFFSETS
	.align		4
.L_1673:
        /*00fc*/ 	.byte	0x04, 0x28
        /*00fe*/ 	.short	(.L_1675 - .L_1674)


	//   ....[0]....
.L_1674:
        /*0100*/ 	.word	0x00001380


	//   ....[1]....
        /*0104*/ 	.word	0x000013d0


	//   ....[2]....
        /*0108*/ 	.word	0x00001420


	//   ....[3]....
        /*010c*/ 	.word	0x00001430


	//   ....[4]....
        /*0110*/ 	.word	0x00001460


	//   ....[5]....
        /*0114*/ 	.word	0x00001470


	//   ....[6]....
        /*0118*/ 	.word	0x000014b0


	//   ....[7]....
        /*011c*/ 	.word	0x000014d0


	//   ....[8]....
        /*0120*/ 	.word	0x00001500


	//   ....[9]....
        /*0124*/ 	.word	0x00001510


	//   ....[10]....
        /*0128*/ 	.word	0x00001590


	//   ....[11]....
        /*012c*/ 	.word	0x000015b0


	//   ....[12]....
        /*0130*/ 	.word	0x000015d0


	//   ....[13]....
        /*0134*/ 	.word	0x000015e0


	//   ....[14]....
        /*0138*/ 	.word	0x00001600


	//   ....[15]....
        /*013c*/ 	.word	0x00001610


	//   ....[16]....
        /*0140*/ 	.word	0x00001630


	//   ....[17]....
        /*0144*/ 	.word	0x00001640


	//   ....[18]....
        /*0148*/ 	.word	0x00001660


	//   ....[19]....
        /*014c*/ 	.word	0x00001670


	//----- nvinfo : EIATTR_VRC_CTA_INIT_COUNT
	.align		4
.L_1675:
        /*0150*/ 	.byte	0x02, 0x4a
	.zero		1
	.zero		1


	//----- nvinfo : EIATTR_EXIT_INSTR_OFFSETS
	.align		4
        /*0154*/ 	.byte	0x04, 0x1c
        /*0156*/ 	.short	(.L_1677 - .L_1676)


	//   ....[0]....
.L_1676:
        /*0158*/ 	.word	0x00001580


	//   ....[1]....
        /*015c*/ 	.word	0x00001680


	//   ....[2]....
        /*0160*/ 	.word	0x00001700


	//----- nvinfo : EIATTR_CRS_STACK_SIZE
	.align		4
.L_1677:
        /*0164*/ 	.byte	0x04, 0x1e
        /*0166*/ 	.short	(.L_1679 - .L_1678)
.L_1678:
        /*0168*/ 	.word	0x00000000


	//----- nvinfo : EIATTR_CBANK_PARAM_SIZE
	.align		4
.L_1679:
        /*016c*/ 	.byte	0x03, 0x19
        /*016e*/ 	.short	0x0048


	//----- nvinfo : EIATTR_PARAM_CBANK
	.align		4
        /*0170*/ 	.byte	0x04, 0x0a
        /*0172*/ 	.short	(.L_1681 - .L_1680)
	.align		4
.L_1680:
        /*0174*/ 	.word	index@(.nv.constant0._ZN2at6native55_GLOBAL__N__6c1c77d0_17_DistanceKernel_cu_928626d3_295122cdist_kernel_cuda_implIdNS1_5distsIdE4zeroEEEvPT_PKS6_S9_S6_lllll)
        /*0178*/ 	.short	0x0380
        /*017a*/ 	.short	0x0048


	//----- nvinfo : EIATTR_SW_WAR
	.align		4
.L_1681:
        /*017c*/ 	.byte	0x04, 0x36
        /*017e*/ 	.short	(.L_1683 - .L_1682)
.L_1682:
        /*0180*/ 	.word	0x00000008
.L_1683:


//--------------------- .nv.info._ZN2at6native55_GLOBAL__N__6c1c77d0_17_DistanceKernel_cu_928626d3_295122cdist_kernel_cuda_implIdNS1_5distsIdE1pEEEvPT_PKS6_S9_S6_lllll --------------------------
	.section	.nv.info._ZN2at6native55_GLOBAL__N__6c1c77d0_17_DistanceKernel_cu_928626d3_295122cdist_kernel_cuda_implIdNS1_5distsIdE1pEEEvPT_PKS6_S9_S6_lllll,"",@"SHT_CUDA_INFO"
	.sectionflags	@""
	.align	4


	//----- nvinfo : EIATTR_CUDA_API_VERSION
	.align		4
        /*0000*/ 	.byte	0x04, 0x37
        /*0002*/ 	.short	(.L_1685 - .L_1684)
.L_1684:
        /*0004*/ 	.word	0x00000082


	//----- nvinfo : EIATTR_KPARAM_INFO
	.align		4
.L_1685:
        /*0008*/ 	.byte	0x04, 0x17
        /*000a*/ 	.short	(.L_1687 - .L_1686)
.L_1686:
        /*000c*/ 	.word	0x00000000
        /*0010*/ 	.short	0x0008
        /*0012*/ 	.short	0x0040
        /*0014*/ 	.byte	0x00, 0xf0, 0x21, 0x00


	//----- nvinfo : EIATTR_KPARAM_INFO
	.align		4
.L_1687:
        /*0018*/ 	.byte	0x04, 0x17
        /*001a*/ 	.short	(.L_1689 - .L_1688)
.L_1688:
        /*001c*/ 	.word	0x00000000
        /*0020*/ 	.short	0x0007
        /*0022*/ 	.short	0x0038
        /*0024*/ 	.byte	0x00, 0xf0, 0x21, 0x00


	//----- nvinfo : EIATTR_KPARAM_INFO
	.align		4
.L_1689:
        /*0028*/ 	.byte	0x04, 0x17
        /*002a*/ 	.short	(.L_1691 - .L_1690)
.L_1690:
        /*002c*/ 	.word	0x00000000
        /*0030*/ 	.short	0x0006
        /*0032*/ 	.short	0x0030
        /*0034*/ 	.byte	0x00, 0xf0, 0x21, 0x00


	//----- nvinfo : EIATTR_KPARAM_INFO
	.align		4
.L_1691:
        /*0038*/ 	.byte	0x04, 0x17
        /*003a*/ 	.short	(.L_1693 - .L_1692)
.L_1692:
        /*003c*/ 	.word	0x00000000
        /*0040*/ 	.short	0x0005
        /*0042*/ 	.short	0x0028
        /*0044*/ 	.byte	0x00, 0xf0, 0x21, 0x00


	//----- nvinfo : EIATTR_KPARAM_INFO
	.align		4
.L_1693:
        /*0048*/ 	.byte	0x04, 0x17
        /*004a*/ 	.short	(.L_1695 - .L_1694)
.L_1694:
        /*004c*/ 	.word	0x00000000
        /*0050*/ 	.short	0x0004
        /*0052*/ 	.short	0x0020
        /*0054*/ 	.byte	0x00, 0xf0, 0x21, 0x00


	//----- nvinfo : EIATTR_KPARAM_INFO
	.align		4
.L_1695:
        /*0058*/ 	.byte	0x04, 0x17
        /*005a*/ 	.short	(.L_1697 - .L_1696)
.L_1696:
        /*005c*/ 	.word	0x00000000
        /*0060*/ 	.short	0x0003
        /*0062*/ 	.short	0x0018
        /*0064*/ 	.byte	0x00, 0xf0, 0x21, 0x00


	//----- nvinfo : EIATTR_KPARAM_INFO
	.align		4
.L_1697:
        /*0068*/ 	.byte	0x04, 0x17
        /*006a*/ 	.short	(.L_1699 - .L_1698)
.L_1698:
        /*006c*/ 	.word	0x00000000
        /*0070*/ 	.short	0x0002
        /*0072*/ 	.short	0x0010
        /*0074*/ 	.byte	0x00, 0xf5, 0x21, 0x00


	//----- nvinfo : EIATTR_KPARAM_INFO
	.align		4
.L_1699:
        /*0078*/ 	.byte	0x04, 0x17
        /*007a*/ 	.short	(.L_1701 - .L_1700)
.L_1700:
        /*007c*/ 	.word	0x00000000
        /*0080*/ 	.short	0x0001
        /*0082*/ 	.short	0x0008
        /*0084*/ 	.byte	0x00, 0xf5, 0x21, 0x00


	//----- nvinfo : EIATTR_KPARAM_INFO
	.align		4
.L_1701:
        /*0088*/ 	.byte	0x04, 0x17
        /*008a*/ 	.short	(.L_1703 - .L_1702)
.L_1702:
        /*008c*/ 	.word	0x00000000
        /*0090*/ 	.short	0x0000
        /*0092*/ 	.short	0x0000
        /*0094*/ 	.byte	0x00, 0xf5, 0x21, 0x00


	//----- nvinfo : EIATTR_SPARSE_MMA_MASK
	.align		4
.L_1703:
        /*0098*/ 	.byte	0x03, 0x50
        /*009a*/ 	.short	0x0000


	//----- nvinfo : EIATTR_MAXREG_COUNT
	.align		4
        /*009c*/ 	.byte	0x03, 0x1b
        /*009e*/ 	.short	0x00ff


	//----- nvinfo : EIATTR_NUM_BARRIERS
	.align		4
        /*00a0*/ 	.byte	0x02, 0x4c
        /*00a2*/ 	.byte	0x01
	.zero		1


	//----- nvinfo : EIATTR_MERCURY_ISA_VERSION
	.align		4
        /*00a4*/ 	.byte	0x03, 0x5f
        /*00a6*/ 	.short	0x0101


	//----- nvinfo : EIATTR_COOP_GROUP_MASK_REGIDS
	.align		4
        /*00a8*/ 	.byte	0x04, 0x29
        /*00aa*/ 	.short	(.L_1705 - .L_1704)


	//   ....[0]....
.L_1704:
        /*00ac*/ 	.word	0xffffffff


	//   ....[1]....
        /*00b0*/ 	.word	0xffffffff


	//   ....[2]....
        /*00b4*/ 	.word	0xffffffff


	//   ....[3]....
        /*00b8*/ 	.word	0xffffffff


	//   ....[4]....
        /*00bc*/ 	.word	0xffffffff


	//   ....[5]....
        /*00c0*/ 	.word	0xffffffff


	//   ....[6]....
        /*00c4*/ 	.word	0xffffffff


	//   ....[7]....
        /*00c8*/ 	.word	0xffffffff


	//   ....[8]....
        /*00cc*/ 	.word	0xffffffff


	//   ....[9]....
        /*00d0*/ 	.word	0xffffffff


	//   ....[10]....
        /*00d4*/ 	.word	0xffffffff


	//   ....[11]....
        /*00d8*/ 	.word	0xffffffff


	//   ....[12]....
        /*00dc*/ 	.word	0xffffffff


	//   ....[13]....
        /*00e0*/ 	.word	0xffffffff


	//   ....[14]....
        /*00e4*/ 	.word	0xffffffff


	//   ....[15]....
        /*00e8*/ 	.word	0xffffffff


	//   ....[16]....
        /*00ec*/ 	.word	0xffffffff


	//   ....[17]....
        /*00f0*/ 	.word	0xffffffff


	//   ....[18]....
        /*00f4*/ 	.word	0xffffffff


	//   ....[19]....
        /*00f8*/ 	.word	0xffffffff


	//----- nvinfo : EIATTR_COOP_GROUP_INSTR_OFFSETS
	.align		4
.L_1705:
        /*00fc*/ 	.byte	0x04, 0x28
        /*00fe*/ 	.short	(.L_1707 - .L_1706)


	//   ....[0]....
.L_1706:
        /*0100*/ 	.word	0x00001af0


	//   ....[1]....
        /*0104*/ 	.word	0x00001b40


	//   ....[2]....
        /*0108*/ 	.word	0x00001b70


	//   ....[3]....
        /*010c*/ 	.word	0x00001b80


	//   ....[4]....
        /*0110*/ 	.word	0x00001bc0


	//   ....[5]....
        /*0114*/ 	.word	0x00001bd0


	//   ....[6]....
        /*0118*/ 	.word	0x00001c20


	//   ....[7]....
        /*011c*/ 	.word	0x00001c40


	//   ....[8]....
        /*0120*/ 	.word	0x00001c70


	//   ....[9]....
        /*0124*/ 	.word	0x00001c80


	//   ....[10]....
        /*0128*/ 	.word	0x00001d00


	//   ....[11]....
        /*012c*/ 	.word	0x00001d20


	//   ....[12]....
        /*0130*/ 	.word	0x00001d40


	//   ....[13]....
        /*0134*/ 	.word	0x00001d50


	//   ....[14]....
        /*0138*/ 	.word	0x00001d70


	//   ....[15]....
        /*013c*/ 	.word	0x00001d80


	//   ....[16]....
        /*0140*/ 	.word	0x00001da0


	//   ....[17]....
        /*0144*/ 	.word	0x00001db0


	//   ....[18]....
        /*0148*/ 	.word	0x00001dd0


	//   ....[19]....
        /*014c*/ 	.word	0x00001de0


	//----- nvinfo : EIATTR_VRC_CTA_INIT_COUNT
	.align		4
.L_1707:
        /*0150*/ 	.byte	0x02, 0x4a
	.zero		1
	.zero		1


	//----- nvinfo : EIATTR_EXIT_INSTR_OFFSETS
	.align		4
        /*0154*/ 	.byte	0x04, 0x1c
        /*0156*/ 	.short	(.L_1709 - .L_1708)


	//   ....[0]....
.L_1708:
        /*0158*/ 	.word	0x00001cf0


	//   ....[1]....
        /*015c*/ 	.word	0x00001df0


	//   ....[2]....
        /*0160*/ 	.word	0x000023d0


	//----- nvinfo : EIATTR_CRS_STACK_SIZE
	.align		4
.L_1709:
        /*0164*/ 	.byte	0x04, 0x1e
        /*0166*/ 	.short	(.L_1711 - .L_1710)
.L_1710:
        /*0168*/ 	.word	0x00000000


	//----- nvinfo : EIATTR_CBANK_PARAM_SIZE
	.align		4
.L_1711:
        /*016c*/ 	.byte	0x03, 0x19
        /*016e*/ 	.short	0x0048


	//----- nvinfo : EIATTR_PARAM_CBANK
	.align		4
        /*0170*/ 	.byte	0x04, 0x0a
        /*0172*/ 	.short	(.L_1713 - .L_1712)
	.align		4
.L_1712:
        /*0174*/ 	.word	index@(.nv.constant0._ZN2at6native55_GLOBAL__N__6c1c77d0_17_DistanceKernel_cu_928626d3_295122cdist_kernel_cuda_implIdNS1_5distsIdE1pEEEvPT_PKS6_S9_S6_lllll)
        /*0178*/ 	.short	0x0380
        /*017a*/ 	.short	0x0048


	//----- nvinfo : EIATTR_SW_WAR
	.align		4
.L_1713:
        /*017c*/ 	.byte	0x04, 0x36
        /*017e*/ 	.short	(.L_1715 - .L_1714)
.L_1714:
        /*0180*/ 	.word	0x00000008
.L_1715:


//--------------------- .nv.callgraph             --------------------------
	.section	.nv.callgraph,"",@"SHT_CUDA_CALLGRAPH"
	.align	4
	.sectionentsize	8
	.align		4
        /*0000*/ 	.word	0x00000000
	.align		4
        /*0004*/ 	.word	0xffffffff
	.align		4
        /*0008*/ 	.word	0x00000000
	.align		4
        /*000c*/ 	.word	0xfffffffe
	.align		4
        /*0010*/ 	.word	0x00000000
	.align		4
        /*0014*/ 	.word	0xfffffffd
	.align		4
        /*0018*/ 	.word	0x00000000
	.align		4
        /*001c*/ 	.word	0xfffffffc


//--------------------- .nv.constant4             --------------------------
	.section	.nv.constant4,"a",@progbits
	.align	8
	.align		8
.nv.constant4:
        /*0000*/ 	.dword	_ZN53_INTERNAL_6c1c77d0_17_DistanceKernel_cu_928626d3_29514cuda3std3__45__cpo5beginE
	.align		8
        /*0008*/ 	.dword	_ZN53_INTERNAL_6c1c77d0_17_DistanceKernel_cu_928626d3_29514cuda3std3__45__cpo3endE
	.align		8
        /*0010*/ 	.dword	_ZN53_INTERNAL_6c1c77d0_17_DistanceKernel_cu_928626d3_29514cuda3std3__45__cpo6cbeginE
	.align		8
        /*0018*/ 	.dword	_ZN53_INTERNAL_6c1c77d0_17_DistanceKernel_cu_928626d3_29514cuda3std3__45__cpo4cendE
	.align		8
        /*0020*/ 	.dword	_ZN53_INTERNAL_6c1c77d0_17_DistanceKernel_cu_928626d3_29514cuda3std3__45__cpo6rbeginE
	.align		8
        /*0028*/ 	.dword	_ZN53_INTERNAL_6c1c77d0_17_DistanceKernel_cu_928626d3_29514cuda3std3__45__cpo4rendE
	.align		8
        /*0030*/ 	.dword	_ZN53_INTERNAL_6c1c77d0_17_DistanceKernel_cu_928626d3_29514cuda3std3__45__cpo7crbeginE
	.align		8
        /*0038*/ 	.dword	_ZN53_INTERNAL_6c1c77d0_17_DistanceKernel_cu_928626d3_29514cuda3std3__45__cpo5crendE
	.align		8
        /*0040*/ 	.dword	_ZN53_INTERNAL_6c1c77d0_17_DistanceKernel_cu_928626d3_29514cuda3std3__455_GLOBAL__N__6c1c77d0_17_DistanceKernel_cu_928626d3_29516ignoreE
	.align		8
        /*0048*/ 	.dword	_ZN53_INTERNAL_6c1c77d0_17_DistanceKernel_cu_928626d3_29514cuda3std3__419piecewise_constructE
	.align		8
        /*0050*/ 	.dword	_ZN53_INTERNAL_6c1c77d0_17_DistanceKernel_cu_928626d3_29514cuda3std3__48in_placeE
	.align		8
        /*0058*/ 	.dword	_ZN53_INTERNAL_6c1c77d0_17_DistanceKernel_cu_928626d3_29514cuda3std3__420unreachable_sentinelE
	.align		8
        /*0060*/ 	.dword	_ZN53_INTERNAL_6c1c77d0_17_DistanceKernel_cu_928626d3_29514cuda3std6ranges3__45__cpo4swapE
	.align		8
        /*0068*/ 	.dword	_ZN53_INTERNAL_6c1c77d0_17_DistanceKernel_cu_928626d3_29514cuda3std6ranges3__45__cpo9iter_moveE
	.align		8
        /*0070*/ 	.dword	_ZN53_INTERNAL_6c1c77d0_17_DistanceKernel_cu_928626d3_29514cuda3std6ranges3__45__cpo5beginE
	.align		8
        /*0078*/ 	.dword	_ZN53_INTERNAL_6c1c77d0_17_DistanceKernel_cu_928626d3_29514cuda3std6ranges3__45__cpo3endE
	.align		8
        /*0080*/ 	.dword	_ZN53_INTERNAL_6c1c77d0_17_DistanceKernel_cu_928626d3_29514cuda3std6ranges3__45__cpo6cbeginE
	.align		8
        /*0088*/ 	.dword	_ZN53_INTERNAL_6c1c77d0_17_DistanceKernel_cu_928626d3_29514cuda3std6ranges3__45__cpo4cendE
	.align		8
        /*0090*/ 	.dword	_ZN53_INTERNAL_6c1c77d0_17_DistanceKernel_cu_928626d3_29514cuda3std6ranges3__45__cpo7advanceE
	.align		8
        /*0098*/ 	.dword	_ZN53_INTERNAL_6c1c77d0_17_DistanceKernel_cu_928626d3_29514cuda3std6ranges3__45__cpo9iter_swapE
	.align		8
        /*00a0*/ 	.dword	_ZN53_INTERNAL_6c1c77d0_17_DistanceKernel_cu_928626d3_29514cuda3std6ranges3__45__cpo4nextE
	.align		8
        /*00a8*/ 	.dword	_ZN53_INTERNAL_6c1c77d0_17_DistanceKernel_cu_928626d3_29514cuda3std6ranges3__45__cpo4prevE
	.align		8
        /*00b0*/ 	.dword	_ZN53_INTERNAL_6c1c77d0_17_DistanceKernel_cu_928626d3_29514cuda3std6ranges3__45__cpo4dataE
	.align		8
        /*00b8*/ 	.dword	_ZN53_INTERNAL_6c1c77d0_17_DistanceKernel_cu_928626d3_29514cuda3std6ranges3__45__cpo5cdataE
	.align		8
        /*00c0*/ 	.dword	_ZN53_INTERNAL_6c1c77d0_17_DistanceKernel_cu_928626d3_29514cuda3std6ranges3__45__cpo4sizeE
	.align		8
        /*00c8*/ 	.dword	_ZN53_INTERNAL_6c1c77d0_17_DistanceKernel_cu_928626d3_29514cuda3std6ranges3__45__cpo5ssizeE
	.align		8
        /*00d0*/ 	.dword	_ZN53_INTERNAL_6c1c77d0_17_DistanceKernel_cu_928626d3_29514cuda3std6ranges3__45__cpo8distanceE
	.align		8
        /*00d8*/ 	.dword	_ZN53_INTERNAL_6c1c77d0_17_DistanceKernel_cu_928626d3_29516thrust24THRUST_300001_SM_1000_NS6system6detail10sequential3seqE


//--------------------- .text._ZN2at6native55_GLOBAL__N__6c1c77d0_17_DistanceKernel_cu_928626d3_295131cdist_backward_kernel_cuda_implIfNS1_5distsIfE3infEEEvPT_PKS6_S9_S9_S9_S6_lllllll --------------------------
	.section	.text._ZN2at6native55_GLOBAL__N__6c1c77d0_17_DistanceKernel_cu_928626d3_295131cdist_backward_kernel_cuda_implIfNS1_5distsIfE3infEEEvPT_PKS6_S9_S9_S9_S6_lllllll,"ax",@progbits
	.align	128
.text._ZN2at6native55_GLOBAL__N__6c1c77d0_17_DistanceKernel_cu_928626d3_295131cdist_backward_kernel_cuda_implIfNS1_5distsIfE3infEEEvPT_PKS6_S9_S9_S9_S6_lllllll:
        .type           _ZN2at6native55_GLOBAL__N__6c1c77d0_17_DistanceKernel_cu_928626d3_295131cdist_backward_kernel_cuda_implIfNS1_5distsIfE3infEEEvPT_PKS6_S9_S9_S9_S6_lllllll,@function
        .size           _ZN2at6native55_GLOBAL__N__6c1c77d0_17_DistanceKernel_cu_928626d3_295131cdist_backward_kernel_cuda_implIfNS1_5distsIfE3infEEEvPT_PKS6_S9_S9_S9_S6_lllllll,(.L_x_757 - _ZN2at6native55_GLOBAL__N__6c1c77d0_17_DistanceKernel_cu_928626d3_295131cdist_backward_kernel_cuda_implIfNS1_5distsIfE3infEEEvPT_PKS6_S9_S9_S9_S6_lllllll)
        .other          _ZN2at6native55_GLOBAL__N__6c1c77d0_17_DistanceKernel_cu_928626d3_295131cdist_backward_kernel_cuda_implIfNS1_5distsIfE3infEEEvPT_PKS6_S9_S9_S9_S6_lllllll,@"STO_CUDA_ENTRY STV_DEFAULT"
_ZN2at6native55_GLOBAL__N__6c1c77d0_17_DistanceKernel_cu_928626d3_295131cdist_backward_kernel_cuda_implIfNS1_5distsIfE3infEEEvPT_PKS6_S9_S9_S9_S6_lllllll:
[----:B------:R-:W-:Y:S01]  /*0000*/  LDC R1, c[0x0][0x37c] ;  /* 0x0000df00ff017b82 */ /* 0x000fe20000000800 */
[----:B------:R-:W0:Y:S07]  /*0010*/  S2R R5, SR_TID.Y ;  /* 0x0000000000057919 */ /* 0x000e2e0000002200 */
[----:B------:R-:W-:Y:S01]  /*0020*/  S2UR UR4, SR_CTAID.Y ;  /* 0x00000000000479c3 */ /* 0x000fe20000002600 */
[----:B------:R-:W1:Y:S01]  /*0030*/  LDCU UR5, c[0x0][0x378] ;  /* 0x00006f00ff0577ac */ /* 0x000e620008000800 */
[----:B------:R-:W2:Y:S01]  /*0040*/  S2R R3, SR_TID.X ;  /* 0x0000000000037919 */ /* 0x000ea20000002100 */
[----:B------:R-:W3:Y:S05]  /*0050*/  LDCU.128 UR8, c[0x0][0x3c0] ;  /* 0x00007800ff0877ac */ /* 0x000eea0008000c00 */
[----:B------:R-:W1:Y:S08]  /*0060*/  S2UR UR6, SR_CTAID.Z ;  /* 0x00000000000679c3 */ /* 0x000e700000002700 */
[----:B------:R-:W0:Y:S08]  /*0070*/  LDC R4, c[0x0][0x364] ;  /* 0x0000d900ff047b82 */ /* 0x000e300000000800 */
[----:B------:R-:W2:Y:S08]  /*0080*/  S2UR UR7, SR_CTAID.X ;  /* 0x00000000000779c3 */ /* 0x000eb00000002500 */
[----:B------:R-:W2:Y:S01]  /*0090*/  LDC R0, c[0x0][0x360] ;  /* 0x0000d800ff007b82 */ /* 0x000ea20000000800 */
[----:B-1----:R-:W-:-:S06]  /*00a0*/  UIMAD UR4, UR4, UR5, UR6 ;  /* 0x00000005040472a4 */ /* 0x002fcc000f8e0206 */
[----:B0-----:R-:W-:-:S05]  /*00b0*/  IMAD R4, R4, UR4, R5 ;  /* 0x0000000404047c24 */ /* 0x001fca000f8e0205 */
[----:B---3--:R-:W-:Y:S02]  /*00c0*/  ISETP.GE.U32.AND P0, PT, R4, UR10, PT ;  /* 0x0000000a04007c0c */ /* 0x008fe4000bf06070 */
[----:B------:R-:W-:-:S04]  /*00d0*/  SHF.R.S32.HI R5, RZ, 0x1f, R4 ;  /* 0x0000001fff057819 */ /* 0x000fc80000011404 */
[----:B------:R-:W-:Y:S01]  /*00e0*/  ISETP.GE.AND.EX P0, PT, R5, UR11, PT, P0 ;  /* 0x0000000b05007c0c */ /* 0x000fe2000bf06300 */
[----:B--2---:R-:W-:-:S05]  /*00f0*/  IMAD R2, R0, UR7, R3 ;  /* 0x0000000700027c24 */ /* 0x004fca000f8e0203 */
[----:B------:R-:W-:Y:S02]  /*0100*/  ISETP.GE.U32.AND P1, PT, R2, UR8, PT ;  /* 0x0000000802007c0c */ /* 0x000fe4000bf26070 */
[----:B------:R-:W-:-:S04]  /*0110*/  SHF.R.S32.HI R3, RZ, 0x1f, R2 ;  /* 0x0000001fff037819 */ /* 0x000fc80000011402 */
[----:B------:R-:W-:-:S13]  /*0120*/  ISETP.GE.OR.EX P0, PT, R3, UR9, P0, P1 ;  /* 0x0000000903007c0c */ /* 0x000fda0008706710 */
[----:B------:R-:W-:Y:S05]  /*0130*/  @P0 EXIT ;  /* 0x000000000000094d */ /* 0x000fea0003800000 */
[----:B------:R-:W0:Y:S01]  /*0140*/  LDCU UR4, c[0x0][0x3d4] ;  /* 0x00007a80ff0477ac */ /* 0x000e220008000800 */
[----:B------:R-:W-:Y:S01]  /*0150*/  BSSY.RECONVERGENT B0, `(.L_x_0) ;  /* 0x000002a000007945 */ /* 0x000fe20003800200 */
[----:B0-----:R-:W-:-:S04]  /*0160*/  LOP3.LUT R6, R5, UR4, RZ, 0xfc, !PT ;  /* 0x0000000405067c12 */ /* 0x001fc8000f8efcff */
[----:B------:R-:W-:-:S13]  /*0170*/  ISETP.NE.U32.AND P0, PT, R6, RZ, PT ;  /* 0x000000ff0600720c */ /* 0x000fda0003f05070 */
[----:B------:R-:W-:Y:S05]  /*0180*/  @P0 BRA `(.L_x_1) ;  /* 0x00000000005c0947 */ /* 0x000fea0003800000 */
[----:B------:R-:W0:Y:S01]  /*0190*/  LDCU UR4, c[0x0][0x3d0] ;  /* 0x00007a00ff0477ac */ /* 0x000e220008000800 */
[----:B------:R-:W-:Y:S01]  /*01a0*/  MOV R15, RZ ;  /* 0x000000ff000f7202 */ /* 0x000fe20000000f00 */
[----:B0-----:R-:W0:Y:S01]  /*01b0*/  I2F.U32.RP R8, UR4 ;  /* 0x0000000400087d06 */ /* 0x001e220008209000 */
[----:B------:R-:W-:-:S07]  /*01c0*/  ISETP.NE.U32.AND P2, PT, RZ, UR4, PT ;  /* 0x00000004ff007c0c */ /* 0x000fce000bf45070 */
[----:B0-----:R-:W0:Y:S02]  /*01d0*/  MUFU.RCP R8, R8 ;  /* 0x0000000800087308 */ /* 0x001e240000001000 */
[----:B0-----:R-:W-:-:S06]  /*01e0*/  VIADD R6, R8, 0xffffffe ;  /* 0x0ffffffe08067836 */ /* 0x001fcc0000000000 */
[----:B------:R0:W1:Y:S02]  /*01f0*/  F2I.FTZ.U32.TRUNC.NTZ R7, R6 ;  /* 0x0000000600077305 */ /* 0x000064000021f000 */
[----:B0-----:R-:W-:Y:S02]  /*0200*/  HFMA2 R6, -RZ, RZ, 0, 0 ;  /* 0x00000000ff067431 */ /* 0x001fe400000001ff */
[----:B-1----:R-:W-:-:S04]  /*0210*/  IMAD.MOV R9, RZ, RZ, -R7 ;  /* 0x000000ffff097224 */ /* 0x002fc800078e0a07 */
[----:B------:R-:W-:-:S04]  /*0220*/  IMAD R9, R9, UR4, RZ ;  /* 0x0000000409097c24 */ /* 0x000fc8000f8e02ff */
[----:B------:R-:W-:-:S06]  /*0230*/  IMAD.HI.U32 R7, R7, R9, R6 ;  /* 0x0000000907077227 */ /* 0x000fcc00078e0006 */
[----:B------:R-:W-:-:S04]  /*0240*/  IMAD.HI.U32 R7, R7, R4, RZ ;  /* 0x0000000407077227 */ /* 0x000fc800078e00ff */
[----:B------:R-:W-:-:S04]  /*0250*/  IMAD.MOV R9, RZ, RZ, -R7 ;  /* 0x000000ffff097224 */ /* 0x000fc800078e0a07 */
[----:B------:R-:W-:-:S05]  /*0260*/  IMAD R9, R9, UR4, R4 ;  /* 0x0000000409097c24 */ /* 0x000fca000f8e0204 */
[----:B------:R-:W-:-:S13]  /*0270*/  ISETP.GE.U32.AND P0, PT, R9, UR4, PT ;  /* 0x0000000409007c0c */ /* 0x000fda000bf06070 */
[----:B------:R-:W-:Y:S01]  /*0280*/  @P0 VIADD R9, R9, -UR4 ;  /* 0x8000000409090c36 */ /* 0x000fe20008000000 */
[----:B------:R-:W-:-:S04]  /*0290*/  @P0 IADD3 R7, PT, PT, R7, 0x1, RZ ;  /* 0x0000000107070810 */ /* 0x000fc80007ffe0ff */
[----:B------:R-:W-:-:S13]  /*02a0*/  ISETP.GE.U32.AND P1, PT, R9, UR4, PT ;  /* 0x0000000409007c0c */ /* 0x000fda000bf26070 */
[----:B------:R-:W-:Y:S01]  /*02b0*/  @P1 VIADD R7, R7, 0x1 ;  /* 0x0000000107071836 */ /* 0x000fe20000000000 */
[----:B------:R-:W-:-:S05]  /*02c0*/  @!P2 LOP3.LUT R7, RZ, UR4, RZ, 0x33, !PT ;  /* 0x00000004ff07ac12 */ /* 0x000fca000f8e33ff */
[----:B------:R-:W-:-:S04]  /*02d0*/  IMAD.MOV R9, RZ, RZ, -R7 ;  /* 0x000000ffff097224 */ /* 0x000fc800078e0a07 */
[----:B------:R-:W-:Y:S01]  /*02e0*/  IMAD R14, R9, UR4, R4 ;  /* 0x00000004090e7c24 */ /* 0x000fe2000f8e0204 */
[----:B------:R-:W-:Y:S06]  /*02f0*/  BRA `(.L_x_2) ;  /* 0x00000000003c7947 */ /* 0x000fec0003800000 */
.L_x_1:
[----:B------:R-:W0:Y:S01]  /*0300*/  LDCU.64 UR4, c[0x0][0x3d0] ;  /* 0x00007a00ff0477ac */ /* 0x000e220008000a00 */
[----:B------:R-:W-:Y:S01]  /*0310*/  IMAD.MOV.U32 R14, RZ, RZ, R4 ;  /* 0x000000ffff0e7224 */ /* 0x000fe200078e0004 */
[----:B------:R-:W-:Y:S01]  /*0320*/  MOV R6, 0x370 ;  /* 0x0000037000067802 */ /* 0x000fe20000000f00 */
[----:B------:R-:W-:Y:S02]  /*0330*/  IMAD.MOV.U32 R15, RZ, RZ, R5 ;  /* 0x000000ffff0f7224 */ /* 0x000fe400078e0005 */
[----:B0-----:R-:W-:Y:S01]  /*0340*/  IMAD.U32 R17, RZ, RZ, UR4 ;  /* 0x00000004ff117e24 */ /* 0x001fe2000f8e00ff */
[----:B------:R-:W-:-:S07]  /*0350*/  MOV R16, UR5 ;  /* 0x0000000500107c02 */ /* 0x000fce0008000f00 */
[----:B------:R-:W-:Y:S05]  /*0360*/  CALL.REL.NOINC `($__internal_0_$__cuda_sm20_div_s64) ;  /* 0x0000000800347944 */ /* 0x000fea0003c00000 */
[----:B------:R-:W0:Y:S01]  /*0370*/  LDCU.64 UR4, c[0x0][0x3d0] ;  /* 0x00007a00ff0477ac */ /* 0x000e220008000a00 */
[-C--:B------:R-:W-:Y:S02]  /*0380*/  IADD3 R9, P0, PT, RZ, -R8.reuse, RZ ;  /* 0x80000008ff097210 */ /* 0x080fe40007f1e0ff */
[----:B------:R-:W-:-:S03]  /*0390*/  MOV R7, R8 ;  /* 0x0000000800077202 */ /* 0x000fc60000000f00 */
[----:B------:R-:W-:-:S04]  /*03a0*/  IMAD.X R6, RZ, RZ, ~R13, P0 ;  /* 0x000000ffff067224 */ /* 0x000fc800000e0e0d */
[----:B0-----:R-:W-:Y:S02]  /*03b0*/  IMAD R6, R6, UR4, RZ ;  /* 0x0000000406067c24 */ /* 0x001fe4000f8e02ff */
[----:B------:R-:W-:-:S04]  /*03c0*/  IMAD.WIDE.U32 R14, R9, UR4, R4 ;  /* 0x00000004090e7c25 */ /* 0x000fc8000f8e0004 */
[----:B------:R-:W-:-:S04]  /*03d0*/  IMAD R9, R9, UR5, R6 ;  /* 0x0000000509097c24 */ /* 0x000fc8000f8e0206 */
[----:B------:R-:W-:-:S07]  /*03e0*/  IMAD.IADD R15, R15, 0x1, R9 ;  /* 0x000000010f0f7824 */ /* 0x000fce00078e0209 */
.L_x_2:
[----:B------:R-:W-:Y:S05]  /*03f0*/  BSYNC.RECONVERGENT B0 ;  /* 0x0000000000007941 */ /* 0x000fea0003800200 */
.L_x_0:
[----:B------:R-:W0:Y:S01]  /*0400*/  LDCU UR4, c[0x0][0x3bc] ;  /* 0x00007780ff0477ac */ /* 0x000e220008000800 */
[----:B------:R-:W-:Y:S01]  /*0410*/  BSSY.RECONVERGENT B0, `(.L_x_3) ;  /* 0x000002d000007945 */ /* 0x000fe20003800200 */
[----:B------:R-:W1:Y:S01]  /*0420*/  LDCU.64 UR6, c[0x0][0x358] ;  /* 0x00006b00ff0677ac */ /* 0x000e620008000a00 */
[----:B0-----:R-:W-:-:S04]  /*0430*/  LOP3.LUT R6, R15, UR4, RZ, 0xfc, !PT ;  /* 0x000000040f067c12 */ /* 0x001fc8000f8efcff */
[----:B------:R-:W-:-:S13]  /*0440*/  ISETP.NE.U32.AND P0, PT, R6, RZ, PT ;  /* 0x000000ff0600720c */ /* 0x000fda0003f05070 */
[----:B-1----:R-:W-:Y:S05]  /*0450*/  @P0 BRA `(.L_x_4) ;  /* 0x0000000000640947 */ /* 0x002fea0003800000 */
[----:B------:R-:W0:Y:S01]  /*0460*/  LDCU UR4, c[0x0][0x3b8] ;  /* 0x00007700ff0477ac */ /* 0x000e220008000800 */
[----:B------:R-:W-:Y:S01]  /*0470*/  HFMA2 R15, -RZ, RZ, 0, 0 ;  /* 0x00000000ff0f7431 */ /* 0x000fe200000001ff */
[----:B0-----:R-:W0:Y:S01]  /*0480*/  I2F.U32.RP R6, UR4 ;  /* 0x0000000400067d06 */ /* 0x001e220008209000 */
[----:B------:R-:W-:-:S07]  /*0490*/  ISETP.NE.U32.AND P2, PT, RZ, UR4, PT ;  /* 0x00000004ff007c0c */ /* 0x000fce000bf45070 */
[----:B0-----:R-:W0:Y:S02]  /*04a0*/  MUFU.RCP R6, R6 ;  /* 0x0000000600067308 */ /* 0x001e240000001000 */
[----:B0-----:R-:W-:-:S06]  /*04b0*/  VIADD R8, R6, 0xffffffe ;  /* 0x0ffffffe06087836 */ /* 0x001fcc0000000000 */
[----:B------:R0:W1:Y:S02]  /*04c0*/  F2I.FTZ.U32.TRUNC.NTZ R9, R8 ;  /* 0x0000000800097305 */ /* 0x000064000021f000 */
[----:B0-----:R-:W-:Y:S01]  /*04d0*/  IMAD.MOV.U32 R8, RZ, RZ, RZ ;  /* 0x000000ffff087224 */ /* 0x001fe200078e00ff */
[----:B-1----:R-:W-:-:S05]  /*04e0*/  IADD3 R11, PT, PT, RZ, -R9, RZ ;  /* 0x80000009ff0b7210 */ /* 0x002fca0007ffe0ff */
[----:B------:R-:W-:-:S04]  /*04f0*/  IMAD R11, R11, UR4, RZ ;  /* 0x000000040b0b7c24 */ /* 0x000fc8000f8e02ff */
[----:B------:R-:W-:-:S04]  /*0500*/  IMAD.HI.U32 R9, R9, R11, R8 ;  /* 0x0000000b09097227 */ /* 0x000fc800078e0008 */
[----:B------:R-:W-:Y:S02]  /*0510*/  IMAD.MOV.U32 R11, RZ, RZ, RZ ;  /* 0x000000ffff0b7224 */ /* 0x000fe400078e00ff */
[----:B------:R-:W-:-:S04]  /*0520*/  IMAD.HI.U32 R10, R9, R14, RZ ;  /* 0x0000000e090a7227 */ /* 0x000fc800078e00ff */
[----:B------:R-:W-:-:S04]  /*0530*/  IMAD.MOV R9, RZ, RZ, -R10 ;  /* 0x000000ffff097224 */ /* 0x000fc800078e0a0a */
[----:B------:R-:W-:-:S05]  /*0540*/  IMAD R9, R9, UR4, R14 ;  /* 0x0000000409097c24 */ /* 0x000fca000f8e020e */
[----:B------:R-:W-:-:S13]  /*0550*/  ISETP.GE.U32.AND P0, PT, R9, UR4, PT ;  /* 0x0000000409007c0c */ /* 0x000fda000bf06070 */
[----:B------:R-:W-:Y:S01]  /*0560*/  @P0 IADD3 R9, PT, PT, R9, -UR4, RZ ;  /* 0x8000000409090c10 */ /* 0x000fe2000fffe0ff */
[----:B------:R-:W-:-:S03]  /*0570*/  @P0 VIADD R10, R10, 0x1 ;  /* 0x000000010a0a0836 */ /* 0x000fc60000000000 */
[----:B------:R-:W-:-:S13]  /*0580*/  ISETP.GE.U32.AND P1, PT, R9, UR4, PT ;  /* 0x0000000409007c0c */ /* 0x000fda000bf26070 */
[----:B------:R-:W-:Y:S01]  /*0590*/  @P1 VIADD R10, R10, 0x1 ;  /* 0x000000010a0a1836 */ /* 0x000fe20000000000 */
[----:B------:R-:W-:-:S04]  /*05a0*/  @!P2 LOP3.LUT R10, RZ, UR4, RZ, 0x33, !PT ;  /* 0x00000004ff0aac12 */ /* 0x000fc8000f8e33ff */
[----:B------:R-:W-:-:S05]  /*05b0*/  IADD3 R9, PT, PT, -R10, RZ, RZ ;  /* 0x000000ff0a097210 */ /* 0x000fca0007ffe1ff */
[----:B------:R-:W-:Y:S02]  /*05c0*/  IMAD R9, R9, UR4, R14 ;  /* 0x0000000409097c24 */ /* 0x000fe4000f8e020e */
[----:B------:R-:W-:Y:S01]  /*05d0*/  IMAD.MOV.U32 R14, RZ, RZ, R10 ;  /* 0x000000ffff0e7224 */ /* 0x000fe200078e000a */
[----:B------:R-:W-:Y:S06]  /*05e0*/  BRA `(.L_x_5) ;  /* 0x00000000003c7947 */ /* 0x000fec0003800000 */
.L_x_4:
[----:B------:R-:W0:Y:S01]  /*05f0*/  LDCU.64 UR4, c[0x0][0x3b8] ;  /* 0x00007700ff0477ac */ /* 0x000e220008000a00 */
[----:B------:R-:W-:Y:S01]  /*0600*/  MOV R6, 0x640 ;  /* 0x0000064000067802 */ /* 0x000fe20000000f00 */
[----:B0-----:R-:W-:Y:S02]  /*0610*/  IMAD.U32 R17, RZ, RZ, UR4 ;  /* 0x00000004ff117e24 */ /* 0x001fe4000f8e00ff */
[----:B------:R-:W-:-:S07]  /*0620*/  IMAD.U32 R16, RZ, RZ, UR5 ;  /* 0x00000005ff107e24 */ /* 0x000fce000f8e00ff */
[----:B------:R-:W-:Y:S05]  /*0630*/  CALL.REL.NOINC `($__internal_0_$__cuda_sm20_div_s64) ;  /* 0x0000000400807944 */ /* 0x000fea0003c00000 */
[----:B------:R-:W0:Y:S01]  /*0640*/  LDCU.64 UR4, c[0x0][0x3b8] ;  /* 0x00007700ff0477ac */ /* 0x000e220008000a00 */
[----:B------:R-:W-:-:S04]  /*0650*/  IADD3 R9, P0, PT, RZ, -R8, RZ ;  /* 0x80000008ff097210 */ /* 0x000fc80007f1e0ff */
[----:B------:R-:W-:-:S05]  /*0660*/  IADD3.X R6, PT, PT, RZ, ~R13, RZ, P0, !PT ;  /* 0x8000000dff067210 */ /* 0x000fca00007fe4ff */
[----:B0-----:R-:W-:Y:S02]  /*0670*/  IMAD R6, R6, UR4, RZ ;  /* 0x0000000406067c24 */ /* 0x001fe4000f8e02ff */
[----:B------:R-:W-:Y:S01]  /*0680*/  IMAD.WIDE.U32 R10, R9, UR4, R14 ;  /* 0x00000004090a7c25 */ /* 0x000fe2000f8e000e */
[----:B------:R-:W-:-:S03]  /*0690*/  MOV R14, R8 ;  /* 0x00000008000e7202 */ /* 0x000fc60000000f00 */
[----:B------:R-:W-:Y:S02]  /*06a0*/  IMAD R15, R9, UR5, R6 ;  /* 0x00000005090f7c24 */ /* 0x000fe4000f8e0206 */
[----:B------:R-:W-:Y:S02]  /*06b0*/  IMAD.MOV.U32 R9, RZ, RZ, R10 ;  /* 0x000000ffff097224 */ /* 0x000fe400078e000a */
[----:B------:R-:W-:Y:S02]  /*06c0*/  IMAD.IADD R11, R11, 0x1, R15 ;  /* 0x000000010b0b7824 */ /* 0x000fe400078e020f */
[----:B------:R-:W-:-:S07]  /*06d0*/  IMAD.MOV.U32 R15, RZ, RZ, R13 ;  /* 0x000000ffff0f7224 */ /* 0x000fce00078e000d */
.L_x_5:
[----:B------:R-:W-:Y:S05]  /*06e0*/  BSYNC.RECONVERGENT B0 ;  /* 0x0000000000007941 */ /* 0x000fea0003800200 */
.L_x_3:
[----:B------:R-:W0:Y:S01]  /*06f0*/  LDCU.128 UR12, c[0x0][0x380] ;  /* 0x00007000ff0c77ac */ /* 0x000e220008000c00 */
[C---:B------:R-:W-:Y:S01]  /*0700*/  IMAD.SHL.U32 R18, R4.reuse, 0x4, RZ ;  /* 0x0000000404127824 */ /* 0x040fe200078e00ff */
[----:B------:R-:W-:Y:S01]  /*0710*/  SHF.L.U64.HI R4, R4, 0x2, R5 ;  /* 0x0000000204047819 */ /* 0x000fe20000010205 */
[----:B------:R-:W1:Y:S01]  /*0720*/  LDCU.64 UR4, c[0x0][0x3a0] ;  /* 0x00007400ff0477ac */ /* 0x000e620008000a00 */
[----:B------:R-:W2:Y:S01]  /*0730*/  LDCU.64 UR8, c[0x0][0x3e0] ;  /* 0x00007c00ff0877ac */ /* 0x000ea20008000a00 */
[----:B------:R-:W3:Y:S01]  /*0740*/  LDCU UR16, c[0x0][0x3d0] ;  /* 0x00007a00ff1077ac */ /* 0x000ee20008000800 */
[C---:B0-----:R-:W-:Y:S02]  /*0750*/  IADD3 R16, P0, PT, R18.reuse, UR14, RZ ;  /* 0x0000000e12107c10 */ /* 0x041fe4000ff1e0ff */
[----:B-1----:R-:W-:Y:S02]  /*0760*/  IADD3 R18, P1, PT, R18, UR4, RZ ;  /* 0x0000000412127c10 */ /* 0x002fe4000ff3e0ff */
[C---:B------:R-:W-:Y:S01]  /*0770*/  IADD3.X R17, PT, PT, R4.reuse, UR15, RZ, P0, !PT ;  /* 0x0000000f04117c10 */ /* 0x040fe200087fe4ff */
[----:B------:R-:W0:Y:S01]  /*0780*/  LDCU.64 UR14, c[0x0][0x3b0] ;  /* 0x00007600ff0e77ac */ /* 0x000e220008000a00 */
[----:B------:R-:W-:-:S02]  /*0790*/  IADD3.X R19, PT, PT, R4, UR5, RZ, P1, !PT ;  /* 0x0000000504137c10 */ /* 0x000fc40008ffe4ff */
[----:B------:R-:W1:Y:S01]  /*07a0*/  LDC.64 R4, c[0x0][0x3c0] ;  /* 0x0000f000ff047b82 */ /* 0x000e620000000a00 */
[----:B------:R-:W4:Y:S01]  /*07b0*/  LDCU.64 UR4, c[0x0][0x3d8] ;  /* 0x00007b00ff0477ac */ /* 0x000f220008000a00 */
[----:B------:R-:W-:Y:S01]  /*07c0*/  SHF.R.S32.HI R10, RZ, 0x1f, R7 ;  /* 0x0000001fff0a7819 */ /* 0x000fe20000011407 */
[----:B------:R-:W5:Y:S04]  /*07d0*/  LDG.E R6, desc[UR6][R18.64] ;  /* 0x0000000612067981 */ /* 0x000f68000c1e1900 */
[----:B--2---:R-:W-:Y:S01]  /*07e0*/  IMAD R22, R10, UR8, RZ ;  /* 0x000000080a167c24 */ /* 0x004fe2000f8e02ff */
[----:B------:R2:W5:Y:S01]  /*07f0*/  LDG.E R8, desc[UR6][R16.64] ;  /* 0x0000000610087981 */ /* 0x000562000c1e1900 */
[----:B------:R-:W-:-:S04]  /*0800*/  IMAD.WIDE.U32 R12, R7, UR8, R2 ;  /* 0x00000008070c7c25 */ /* 0x000fc8000f8e0002 */
[----:B------:R-:W-:Y:S01]  /*0810*/  IMAD R21, R7, UR9, R22 ;  /* 0x0000000907157c24 */ /* 0x000fe2000f8e0216 */
[----:B------:R-:W4:Y:S01]  /*0820*/  LDCU.128 UR8, c[0x0][0x390] ;  /* 0x00007200ff0877ac */ /* 0x000f220008000c00 */
[-C--:B-1----:R-:W-:Y:S02]  /*0830*/  IMAD R20, R15, R4.reuse, RZ ;  /* 0x000000040f147224 */ /* 0x082fe400078e02ff */
[----:B--2---:R-:W-:-:S04]  /*0840*/  IMAD.WIDE.U32 R16, R14, R4, RZ ;  /* 0x000000040e107225 */ /* 0x004fc800078e00ff */
[----:B------:R-:W-:Y:S02]  /*0850*/  IMAD R19, R14, R5, R20 ;  /* 0x000000050e137224 */ /* 0x000fe400078e0214 */
[----:B0-----:R-:W-:Y:S01]  /*0860*/  IMAD R20, R11, UR14, RZ ;  /* 0x0000000e0b147c24 */ /* 0x001fe2000f8e02ff */
[----:B------:R-:W-:Y:S01]  /*0870*/  IADD3 R13, PT, PT, R13, R21, RZ ;  /* 0x000000150d0d7210 */ /* 0x000fe20007ffe0ff */
[----:B------:R-:W-:Y:S02]  /*0880*/  IMAD.IADD R17, R17, 0x1, R19 ;  /* 0x0000000111117824 */ /* 0x000fe400078e0213 */
[----:B---3--:R-:W-:Y:S02]  /*0890*/  IMAD R18, R4, UR16, RZ ;  /* 0x0000001004127c24 */ /* 0x008fe4000f8e02ff */
[----:B------:R-:W-:-:S04]  /*08a0*/  IMAD.WIDE.U32 R14, R9, UR14, R14 ;  /* 0x0000000e090e7c25 */ /* 0x000fc8000f8e000e */
[----:B------:R-:W-:Y:S02]  /*08b0*/  IMAD R21, R9, UR15, R20 ;  /* 0x0000000f09157c24 */ /* 0x000fe4000f8e0214 */
[----:B----4-:R-:W-:Y:S02]  /*08c0*/  IMAD R10, R10, UR4, RZ ;  /* 0x000000040a0a7c24 */ /* 0x010fe4000f8e02ff */
[----:B------:R-:W-:Y:S02]  /*08d0*/  IMAD R20, R11, R4, RZ ;  /* 0x000000040b147224 */ /* 0x000fe400078e02ff */
[----:B------:R-:W-:Y:S02]  /*08e0*/  IMAD R18, R18, R7, RZ ;  /* 0x0000000712127224 */ /* 0x000fe400078e02ff */
[----:B------:R-:W-:Y:S01]  /*08f0*/  IMAD.WIDE.U32 R16, R7, UR4, R16 ;  /* 0x0000000407107c25 */ /* 0x000fe2000f8e0010 */
[----:B------:R-:W0:Y:S03]  /*0900*/  LDCU UR4, c[0x0][0x370] ;  /* 0x00006e00ff0477ac */ /* 0x000e260008000800 */
[----:B------:R-:W-:-:S02]  /*0910*/  IMAD.IADD R15, R15, 0x1, R21 ;  /* 0x000000010f0f7824 */ /* 0x000fc400078e0215 */
[----:B------:R-:W-:Y:S02]  /*0920*/  IMAD R19, R7, UR5, R10 ;  /* 0x0000000507137c24 */ /* 0x000fe4000f8e020a */
[----:B------:R-:W-:Y:S01]  /*0930*/  IMAD R7, R9, R5, R20 ;  /* 0x0000000509077224 */ /* 0x000fe200078e0214 */
[----:B------:R-:W-:Y:S01]  /*0940*/  SHF.R.S64 R21, RZ, 0x1e, R18 ;  /* 0x0000001eff157819 */ /* 0x000fe20000001012 */
[-C--:B------:R-:W-:Y:S02]  /*0950*/  IMAD R20, R15, R4.reuse, RZ ;  /* 0x000000040f147224 */ /* 0x080fe400078e02ff */
[-C--:B------:R-:W-:Y:S01]  /*0960*/  IMAD.WIDE.U32 R12, R9, R4.reuse, R12 ;  /* 0x00000004090c7225 */ /* 0x080fe200078e000c */
[----:B------:R-:W-:Y:S02]  /*0970*/  IADD3 R21, P1, PT, R21, UR12, RZ ;  /* 0x0000000c15157c10 */ /* 0x000fe4000ff3e0ff */
[----:B------:R-:W-:Y:S01]  /*0980*/  LEA R15, P0, R16, UR8, 0x2 ;  /* 0x00000008100f7c11 */ /* 0x000fe2000f8010ff */
[----:B------:R-:W-:Y:S01]  /*0990*/  IMAD.WIDE.U32 R10, R14, R4, R2 ;  /* 0x000000040e0a7225 */ /* 0x000fe200078e0002 */
[----:B------:R-:W-:-:S03]  /*09a0*/  IADD3 R19, PT, PT, R17, R19, RZ ;  /* 0x0000001311137210 */ /* 0x000fc60007ffe0ff */
[----:B------:R-:W-:Y:S01]  /*09b0*/  IMAD R9, R14, R5, R20 ;  /* 0x000000050e097224 */ /* 0x000fe200078e0214 */
[----:B------:R-:W-:Y:S01]  /*09c0*/  LEA.HI.X.SX32 R17, R18, UR13, 0x2, P1 ;  /* 0x0000000d12117c11 */ /* 0x000fe200088f16ff */
[----:B------:R-:W-:Y:S01]  /*09d0*/  IMAD.IADD R13, R13, 0x1, R7 ;  /* 0x000000010d0d7824 */ /* 0x000fe200078e0207 */
[----:B------:R-:W-:Y:S01]  /*09e0*/  LEA.HI.X R19, R16, UR9, R19, 0x2, P0 ;  /* 0x0000000910137c11 */ /* 0x000fe200080f1413 */
[----:B------:R-:W-:Y:S01]  /*09f0*/  IMAD.IADD R9, R11, 0x1, R9 ;  /* 0x000000010b097824 */ /* 0x000fe200078e0209 */
[----:B------:R-:W-:Y:S02]  /*0a00*/  LEA R14, P3, R10, R21, 0x2 ;  /* 0x000000150a0e7211 */ /* 0x000fe400078610ff */
[-C--:B------:R-:W-:Y:S02]  /*0a10*/  LEA R7, P0, R4, R15.reuse, 0x2 ;  /* 0x0000000f04077211 */ /* 0x080fe400078010ff */
[----:B------:R-:W-:Y:S02]  /*0a20*/  LEA R16, P2, R12, UR10, 0x2 ;  /* 0x0000000a0c107c11 */ /* 0x000fe4000f8410ff */
[----:B------:R-:W-:-:S02]  /*0a30*/  LEA R18, P1, R2, R15, 0x2 ;  /* 0x0000000f02127211 */ /* 0x000fc400078210ff */
[----:B------:R-:W-:Y:S01]  /*0a40*/  LEA.HI.X R15, R10, R17, R9, 0x2, P3 ;  /* 0x000000110a0f7211 */ /* 0x000fe200018f1409 */
[----:B0-----:R-:W-:Y:S01]  /*0a50*/  IMAD R11, R0, UR4, RZ ;  /* 0x00000004000b7c24 */ /* 0x001fe2000f8e02ff */
[-C--:B------:R-:W-:Y:S02]  /*0a60*/  LEA.HI.X R9, R4, R19.reuse, R5, 0x2, P0 ;  /* 0x0000001304097211 */ /* 0x080fe400000f1405 */
[----:B------:R-:W-:Y:S02]  /*0a70*/  LEA.HI.X R17, R12, UR11, R13, 0x2, P2 ;  /* 0x0000000b0c117c11 */ /* 0x000fe400090f140d */
[----:B------:R-:W-:-:S07]  /*0a80*/  LEA.HI.X R19, R2, R19, R3, 0x2, P1 ;  /* 0x0000001302137211 */ /* 0x000fce00008f1403 */
.L_x_6:
[----:B------:R-:W-:Y:S01]  /*0a90*/  MOV R4, R18 ;  /* 0x0000001200047202 */ /* 0x000fe20000000f00 */
[----:B------:R-:W-:Y:S01]  /*0aa0*/  IMAD.MOV.U32 R5, RZ, RZ, R19 ;  /* 0x000000ffff057224 */ /* 0x000fe200078e0013 */
[----:B------:R-:W-:Y:S01]  /*0ab0*/  MOV R2, R16 ;  /* 0x0000001000027202 */ /* 0x000fe20000000f00 */
[----:B------:R-:W-:-:S03]  /*0ac0*/  IMAD.MOV.U32 R3, RZ, RZ, R17 ;  /* 0x000000ffff037224 */ /* 0x000fc600078e0011 */
[----:B------:R-:W2:Y:S04]  /*0ad0*/  LDG.E R0, desc[UR6][R4.64] ;  /* 0x0000000604007981 */ /* 0x000ea8000c1e1900 */
[----:B0-----:R-:W2:Y:S01]  /*0ae0*/  LDG.E R13, desc[UR6][R2.64] ;  /* 0x00000006020d7981 */ /* 0x001ea2000c1e1900 */
[----:B------:R-:W-:Y:S02]  /*0af0*/  HFMA2 R10, -RZ, RZ, 0, 0 ;  /* 0x00000000ff0a7431 */ /* 0x000fe400000001ff */
[----:B------:R-:W-:Y:S02]  /*0b00*/  IMAD.MOV.U32 R12, RZ, RZ, R14 ;  /* 0x000000ffff0c7224 */ /* 0x000fe400078e000e */
[----:B------:R-:W-:-:S04]  /*0b10*/  IMAD.WIDE R18, R11, 0x4, R4 ;  /* 0x000000040b127825 */ /* 0x000fc800078e0204 */
[----:B--2---:R-:W-:-:S05]  /*0b20*/  FADD.FTZ R13, R0, -R13 ;  /* 0x8000000d000d7221 */ /* 0x004fca0000010000 */
[C---:B------:R-:W-:Y:S02]  /*0b30*/  FSETP.GT.FTZ.AND P0, PT, R13.reuse, RZ, PT ;  /* 0x000000ff0d00720b */ /* 0x040fe40003f14000 */
[----:B------:R-:W-:Y:S02]  /*0b40*/  FSETP.GEU.FTZ.AND P1, PT, R13, RZ, PT ;  /* 0x000000ff0d00720b */ /* 0x000fe40003f3e000 */
[----:B------:R-:W-:-:S09]  /*0b50*/  SEL R0, RZ, 0x1, !P0 ;  /* 0x00000001ff007807 */ /* 0x000fd20004000000 */
[----:B------:R-:W-:Y:S01]  /*0b60*/  @!P0 IMAD.MOV R10, RZ, RZ, -0x1 ;  /* 0xffffffffff0a8424 */ /* 0x000fe200078e02ff */
[----:B------:R-:W-:Y:S02]  /*0b70*/  ISETP.GE.U32.AND P0, PT, R18, R7, PT ;  /* 0x000000071200720c */ /* 0x000fe40003f06070 */
[----:B------:R-:W-:Y:S02]  /*0b80*/  @P1 IADD3 R10, PT, PT, R0, RZ, RZ ;  /* 0x000000ff000a1210 */ /* 0x000fe40007ffe0ff */
[----:B-----5:R-:W-:Y:S02]  /*0b90*/  FSET.BF.EQ.FTZ.AND R0, |R13|, R6, PT ;  /* 0x000000060d00720a */ /* 0x020fe40003812200 */
[----:B------:R-:W-:Y:S02]  /*0ba0*/  I2FP.F32.S32 R17, R10 ;  /* 0x0000000a00117245 */ /* 0x000fe40000201400 */
[----:B------:R-:W-:Y:S02]  /*0bb0*/  MOV R13, R15 ;  /* 0x0000000f000d7202 */ /* 0x000fe40000000f00 */
[----:B------:R-:W-:Y:S01]  /*0bc0*/  ISETP.GE.U32.AND.EX P0, PT, R19, R9, PT, P0 ;  /* 0x000000091300720c */ /* 0x000fe20003f06100 */
[----:B------:R-:W-:Y:S01]  /*0bd0*/  FMUL.FTZ R17, R8, R17 ;  /* 0x0000001108117220 */ /* 0x000fe20000410000 */
[----:B------:R-:W-:-:S04]  /*0be0*/  IMAD.WIDE R14, R11, 0x4, R12 ;  /* 0x000000040b0e7825 */ /* 0x000fc800078e020c */
[----:B------:R-:W-:Y:S01]  /*0bf0*/  FMUL.FTZ R21, R17, R0 ;  /* 0x0000000011157220 */ /* 0x000fe20000410000 */
[----:B------:R-:W-:-:S04]  /*0c00*/  IMAD.WIDE R16, R11, 0x4, R2 ;  /* 0x000000040b107825 */ /* 0x000fc800078e0202 */
[----:B------:R0:W-:Y:S02]  /*0c10*/  STG.E desc[UR6][R12.64], R21 ;  /* 0x000000150c007986 */ /* 0x0001e4000c101906 */
[----:B------:R-:W-:Y:S05]  /*0c20*/  @!P0 BRA `(.L_x_6) ;  /* 0xfffffffc00988947 */ /* 0x000fea000383ffff */
[----:B------:R-:W-:Y:S05]  /*0c30*/  EXIT ;  /* 0x000000000000794d */ /* 0x000fea0003800000 */
        .weak           $__internal_0_$__cuda_sm20_div_s64
        .type           $__internal_0_$__cuda_sm20_div_s64,@function
        .size           $__internal_0_$__cuda_sm20_div_s64,(.L_x_757 - $__internal_0_$__cuda_sm20_div_s64)
$__internal_0_$__cuda_sm20_div_s64:
[-C--:B------:R-:W-:Y:S02]  /*0c40*/  IADD3 R8, P1, PT, RZ, -R17.reuse, RZ ;  /* 0x80000011ff087210 */ /* 0x080fe40007f3e0ff */
[----:B------:R-:W-:Y:S02]  /*0c50*/  ISETP.GE.AND P0, PT, R16, RZ, PT ;  /* 0x000000ff1000720c */ /* 0x000fe40003f06270 */
[----:B------:R-:W-:Y:S01]  /*0c60*/  ISETP.GE.AND P3, PT, R15, RZ, PT ;  /* 0x000000ff0f00720c */ /* 0x000fe20003f66270 */
[----:B------:R-:W-:Y:S01]  /*0c70*/  IMAD.X R9, RZ, RZ, ~R16, P1 ;  /* 0x000000ffff097224 */ /* 0x000fe200008e0e10 */
[----:B------:R-:W-:-:S04]  /*0c80*/  SEL R8, R8, R17, !P0 ;  /* 0x0000001108087207 */ /* 0x000fc80004000000 */
[----:B------:R-:W-:-:S04]  /*0c90*/  SEL R9, R9, R16, !P0 ;  /* 0x0000001009097207 */ /* 0x000fc80004000000 */
[----:B------:R-:W0:Y:S08]  /*0ca0*/  I2F.U64.RP R18, R8 ;  /* 0x0000000800127312 */ /* 0x000e300000309000 */
[----:B0-----:R-:W0:Y:S02]  /*0cb0*/  MUFU.RCP R18, R18 ;  /* 0x0000001200127308 */ /* 0x001e240000001000 */
[----:B0-----:R-:W-:-:S06]  /*0cc0*/  IADD3 R12, PT, PT, R18, 0x1ffffffe, RZ ;  /* 0x1ffffffe120c7810 */ /* 0x001fcc0007ffe0ff */
[----:B------:R-:W0:Y:S02]  /*0cd0*/  F2I.U64.TRUNC R12, R12 ;  /* 0x0000000c000c7311 */ /* 0x000e24000020d800 */
[----:B0-----:R-:W-:-:S04]  /*0ce0*/  IMAD.WIDE.U32 R10, R12, R8, RZ ;  /* 0x000000080c0a7225 */ /* 0x001fc800078e00ff */
[----:B------:R-:W-:Y:S01]  /*0cf0*/  IMAD R11, R12, R9, R11 ;  /* 0x000000090c0b7224 */ /* 0x000fe200078e020b */
[----:B------:R-:W-:-:S03]  /*0d00*/  IADD3 R19, P0, PT, RZ, -R10, RZ ;  /* 0x8000000aff137210 */ /* 0x000fc60007f1e0ff */
[----:B------:R-:W-:Y:S02]  /*0d10*/  IMAD R11, R13, R8, R11 ;  /* 0x000000080d0b7224 */ /* 0x000fe400078e020b */
[----:B------:R-:W-:-:S04]  /*0d20*/  IMAD.HI.U32 R10, R12, R19, RZ ;  /* 0x000000130c0a7227 */ /* 0x000fc800078e00ff */
[----:B------:R-:W-:Y:S01]  /*0d30*/  IMAD.X R21, RZ, RZ, ~R11, P0 ;  /* 0x000000ffff157224 */ /* 0x000fe200000e0e0b */
[----:B------:R-:W-:-:S03]  /*0d40*/  MOV R11, R12 ;  /* 0x0000000c000b7202 */ /* 0x000fc60000000f00 */
[-C--:B------:R-:W-:Y:S02]  /*0d50*/  IMAD R23, R13, R21.reuse, RZ ;  /* 0x000000150d177224 */ /* 0x080fe400078e02ff */
[----:B------:R-:W-:-:S04]  /*0d60*/  IMAD.WIDE.U32 R10, P0, R12, R21, R10 ;  /* 0x000000150c0a7225 */ /* 0x000fc8000780000a */
[----:B------:R-:W-:-:S04]  /*0d70*/  IMAD.HI.U32 R10, P1, R13, R19, R10 ;  /* 0x000000130d0a7227 */ /* 0x000fc8000782000a */
[----:B------:R-:W-:Y:S01]  /*0d80*/  IMAD.HI.U32 R19, R13, R21, RZ ;  /* 0x000000150d137227 */ /* 0x000fe200078e00ff */
[----:B------:R-:W-:-:S03]  /*0d90*/  IADD3 R11, P2, PT, R23, R10, RZ ;  /* 0x0000000a170b7210 */ /* 0x000fc60007f5e0ff */
[----:B------:R-:W-:Y:S02]  /*0da0*/  IMAD.X R19, R19, 0x1, R13, P0 ;  /* 0x0000000113137824 */ /* 0x000fe400000e060d */
[----:B------:R-:W-:-:S03]  /*0db0*/  IMAD.WIDE.U32 R12, R11, R8, RZ ;  /* 0x000000080b0c7225 */ /* 0x000fc600078e00ff */
[----:B------:R-:W-:Y:S01]  /*0dc0*/  IADD3.X R19, PT, PT, RZ, RZ, R19, P2, P1 ;  /* 0x000000ffff137210 */ /* 0x000fe200017e2413 */
[----:B------:R-:W-:Y:S01]  /*0dd0*/  IMAD R10, R11, R9, R13 ;  /* 0x000000090b0a7224 */ /* 0x000fe200078e020d */
[----:B------:R-:W-:Y:S02]  /*0de0*/  IADD3 R21, P0, PT, RZ, -R12, RZ ;  /* 0x8000000cff157210 */ /* 0x000fe40007f1e0ff */
[----:B------:R-:W-:Y:S01]  /*0df0*/  IADD3 R13, P4, PT, RZ, -R14, RZ ;  /* 0x8000000eff0d7210 */ /* 0x000fe20007f9e0ff */
[----:B------:R-:W-:Y:S02]  /*0e00*/  IMAD R12, R19, R8, R10 ;  /* 0x00000008130c7224 */ /* 0x000fe400078e020a */
[----:B------:R-:W-:Y:S01]  /*0e10*/  IMAD.HI.U32 R10, R11, R21, RZ ;  /* 0x000000150b0a7227 */ /* 0x000fe200078e00ff */
[----:B------:R-:W-:Y:S02]  /*0e20*/  SEL R13, R13, R14, !P3 ;  /* 0x0000000e0d0d7207 */ /* 0x000fe40005800000 */
[----:B------:R-:W-:Y:S01]  /*0e30*/  IADD3.X R12, PT, PT, RZ, ~R12, RZ, P0, !PT ;  /* 0x8000000cff0c7210 */ /* 0x000fe200007fe4ff */
[----:B------:R-:W-:-:S04]  /*0e40*/  IMAD.X R18, RZ, RZ, ~R15, P4 ;  /* 0x000000ffff127224 */ /* 0x000fc800020e0e0f */
[----:B------:R-:W-:-:S04]  /*0e50*/  IMAD.WIDE.U32 R10, P0, R11, R12, R10 ;  /* 0x0000000c0b0a7225 */ /* 0x000fc8000780000a */
[----:B------:R-:W-:-:S04]  /*0e60*/  IMAD.HI.U32 R20, R19, R12, RZ ;  /* 0x0000000c13147227 */ /* 0x000fc800078e00ff */
[----:B------:R-:W-:-:S04]  /*0e70*/  IMAD.HI.U32 R10, P1, R19, R21, R10 ;  /* 0x00000015130a7227 */ /* 0x000fc8000782000a */
[----:B------:R-:W-:-:S05]  /*0e80*/  IMAD R11, R19, R12, RZ ;  /* 0x0000000c130b7224 */ /* 0x000fca00078e02ff */
[----:B------:R-:W-:Y:S02]  /*0e90*/  IADD3 R12, P2, PT, R11, R10, RZ ;  /* 0x0000000a0b0c7210 */ /* 0x000fe40007f5e0ff */
[----:B------:R-:W-:Y:S02]  /*0ea0*/  IADD3.X R11, PT, PT, R20, R19, RZ, P0, !PT ;  /* 0x00000013140b7210 */ /* 0x000fe400007fe4ff */
[----:B------:R-:W-:Y:S01]  /*0eb0*/  SEL R19, R18, R15, !P3 ;  /* 0x0000000f12137207 */ /* 0x000fe20005800000 */
[----:B------:R-:W-:Y:S01]  /*0ec0*/  IMAD.HI.U32 R10, R12, R13, RZ ;  /* 0x0000000d0c0a7227 */ /* 0x000fe200078e00ff */
[----:B------:R-:W-:-:S03]  /*0ed0*/  IADD3.X R18, PT, PT, RZ, RZ, R11, P2, P1 ;  /* 0x000000ffff127210 */ /* 0x000fc600017e240b */
[----:B------:R-:W-:Y:S02]  /*0ee0*/  IMAD.MOV.U32 R11, RZ, RZ, RZ ;  /* 0x000000ffff0b7224 */ /* 0x000fe400078e00ff */
[-C--:B------:R-:W-:Y:S02]  /*0ef0*/  IMAD R21, R18, R19.reuse, RZ ;  /* 0x0000001312157224 */ /* 0x080fe400078e02ff */
[----:B------:R-:W-:-:S04]  /*0f00*/  IMAD.WIDE.U32 R10, R12, R19, R10 ;  /* 0x000000130c0a7225 */ /* 0x000fc800078e000a */
[----:B------:R-:W-:-:S04]  /*0f10*/  IMAD.HI.U32 R23, R18, R19, RZ ;  /* 0x0000001312177227 */ /* 0x000fc800078e00ff */
[----:B------:R-:W-:-:S05]  /*0f20*/  IMAD.HI.U32 R10, P0, R18, R13, R10 ;  /* 0x0000000d120a7227 */ /* 0x000fca000780000a */
[----:B------:R-:W-:Y:S02]  /*0f30*/  IADD3 R21, P1, PT, R21, R10, RZ ;  /* 0x0000000a15157210 */ /* 0x000fe40007f3e0ff */
[----:B------:R-:W-:-:S03]  /*0f40*/  IADD3.X R23, PT, PT, R23, RZ, RZ, P0, !PT ;  /* 0x000000ff17177210 */ /* 0x000fc600007fe4ff */
[----:B------:R-:W-:-:S04]  /*0f50*/  IMAD.WIDE.U32 R10, R21, R8, RZ ;  /* 0x00000008150a7225 */ /* 0x000fc800078e00ff */
[----:B------:R-:W-:Y:S01]  /*0f60*/  IMAD.X R23, RZ, RZ, R23, P1 ;  /* 0x000000ffff177224 */ /* 0x000fe200008e0617 */
[----:B------:R-:W-:Y:S01]  /*0f70*/  IADD3 R25, P1, PT, -R10, R13, RZ ;  /* 0x0000000d0a197210 */ /* 0x000fe20007f3e1ff */
[----:B------:R-:W-:-:S03]  /*0f80*/  IMAD R11, R21, R9, R11 ;  /* 0x00000009150b7224 */ /* 0x000fc600078e020b */
[-C--:B------:R-:W-:Y:S01]  /*0f90*/  ISETP.GE.U32.AND P0, PT, R25, R8.reuse, PT ;  /* 0x000000081900720c */ /* 0x080fe20003f06070 */
[----:B------:R-:W-:-:S05]  /*0fa0*/  IMAD R10, R23, R8, R11 ;  /* 0x00000008170a7224 */ /* 0x000fca00078e020b */
[----:B------:R-:W-:Y:S02]  /*0fb0*/  IADD3.X R19, PT, PT, ~R10, R19, RZ, P1, !PT ;  /* 0x000000130a137210 */ /* 0x000fe40000ffe5ff */
[----:B------:R-:W-:Y:S02]  /*0fc0*/  IADD3 R11, P1, PT, R25, -R8, RZ ;  /* 0x80000008190b7210 */ /* 0x000fe40007f3e0ff */
[----:B------:R-:W-:Y:S02]  /*0fd0*/  ISETP.GE.U32.AND.EX P0, PT, R19, R9, PT, P0 ;  /* 0x000000091300720c */ /* 0x000fe40003f06100 */
[----:B------:R-:W-:Y:S01]  /*0fe0*/  IADD3 R10, P2, PT, R21, 0x1, RZ ;  /* 0x00000001150a7810 */ /* 0x000fe20007f5e0ff */
[----:B------:R-:W-:Y:S01]  /*0ff0*/  IMAD.X R13, R19, 0x1, ~R9, P1 ;  /* 0x00000001130d7824 */ /* 0x000fe200008e0e09 */
[----:B------:R-:W-:Y:S02]  /*1000*/  SEL R11, R11, R25, P0 ;  /* 0x000000190b0b7207 */ /* 0x000fe40000000000 */
[----:B------:R-:W-:-:S02]  /*1010*/  IADD3.X R12, PT, PT, RZ, R23, RZ, P2, !PT ;  /* 0x00000017ff0c7210 */ /* 0x000fc400017fe4ff */
[----:B------:R-:W-:Y:S02]  /*1020*/  SEL R21, R10, R21, P0 ;  /* 0x000000150a157207 */ /* 0x000fe40000000000 */
[----:B------:R-:W-:Y:S02]  /*1030*/  SEL R13, R13, R19, P0 ;  /* 0x000000130d0d7207 */ /* 0x000fe40000000000 */
[----:B------:R-:W-:Y:S02]  /*1040*/  ISETP.GE.U32.AND P1, PT, R11, R8, PT ;  /* 0x000000080b00720c */ /* 0x000fe40003f26070 */
[----:B------:R-:W-:Y:S02]  /*1050*/  SEL R10, R12, R23, P0 ;  /* 0x000000170c0a7207 */ /* 0x000fe40000000000 */
[----:B------:R-:W-:Y:S02]  /*1060*/  IADD3 R8, P2, PT, R21, 0x1, RZ ;  /* 0x0000000115087810 */ /* 0x000fe40007f5e0ff */
[----:B------:R-:W-:-:S02]  /*1070*/  ISETP.GE.U32.AND.EX P0, PT, R13, R9, PT, P1 ;  /* 0x000000090d00720c */ /* 0x000fc40003f06110 */
[----:B------:R-:W-:Y:S01]  /*1080*/  LOP3.LUT R11, R16, R15, RZ, 0x3c, !PT ;  /* 0x0000000f100b7212 */ /* 0x000fe200078e3cff */
[----:B------:R-:W-:Y:S01]  /*1090*/  IMAD.X R13, RZ, RZ, R10, P2 ;  /* 0x000000ffff0d7224 */ /* 0x000fe200010e060a */
[----:B------:R-:W-:Y:S02]  /*10a0*/  SEL R8, R8, R21, P0 ;  /* 0x0000001508087207 */ /* 0x000fe40000000000 */
[----:B------:R-:W-:Y:S01]  /*10b0*/  ISETP.GE.AND P1, PT, R11, RZ, PT ;  /* 0x000000ff0b00720c */ /* 0x000fe20003f26270 */
[----:B------:R-:W-:Y:S01]  /*10c0*/  HFMA2 R11, -RZ, RZ, 0, 0 ;  /* 0x00000000ff0b7431 */ /* 0x000fe200000001ff */
[----:B------:R-:W-:Y:S02]  /*10d0*/  SEL R13, R13, R10, P0 ;  /* 0x0000000a0d0d7207 */ /* 0x000fe40000000000 */
[----:B------:R-:W-:Y:S02]  /*10e0*/  IADD3 R9, P2, PT, RZ, -R8, RZ ;  /* 0x80000008ff097210 */ /* 0x000fe40007f5e0ff */
[----:B------:R-:W-:-:S02]  /*10f0*/  ISETP.NE.U32.AND P0, PT, R17, RZ, PT ;  /* 0x000000ff1100720c */ /* 0x000fc40003f05070 */
[-C--:B------:R-:W-:Y:S02]  /*1100*/  IADD3.X R10, PT, PT, RZ, ~R13.reuse, RZ, P2, !PT ;  /* 0x8000000dff0a7210 */ /* 0x080fe400017fe4ff */
[----:B------:R-:W-:Y:S02]  /*1110*/  ISETP.NE.AND.EX P0, PT, R16, RZ, PT, P0 ;  /* 0x000000ff1000720c */ /* 0x000fe40003f05300 */
[----:B------:R-:W-:Y:S01]  /*1120*/  SEL R13, R10, R13, !P1 ;  /* 0x0000000d0a0d7207 */ /* 0x000fe20004800000 */
[----:B------:R-:W-:Y:S01]  /*1130*/  IMAD.MOV.U32 R10, RZ, RZ, R6 ;  /* 0x000000ffff0a7224 */ /* 0x000fe200078e0006 */
[----:B------:R-:W-:Y:S02]  /*1140*/  SEL R8, R9, R8, !P1 ;  /* 0x0000000809087207 */ /* 0x000fe40004800000 */
[----:B------:R-:W-:Y:S02]  /*1150*/  SEL R13, R13, 0xffffffff, P0 ;  /* 0xffffffff0d0d7807 */ /* 0x000fe40000000000 */
[----:B------:R-:W-:Y:S01]  /*1160*/  SEL R8, R8, 0xffffffff, P0 ;  /* 0xffffffff08087807 */ /* 0x000fe20000000000 */
[----:B------:R-:W-:Y:S06]  /*1170*/  RET.REL.NODEC R10 `(_ZN2at6native55_GLOBAL__N__6c1c77d0_17_DistanceKernel_cu_928626d3_295131cdist_backward_kernel_cuda_implIfNS1_5distsIfE3infEEEvPT_PKS6_S9_S9_S9_S6_lllllll) ;  /* 0xffffffec0aa07950 */ /* 0x000fec0003c3ffff */
.L_x_7:
[----:B------:R-:W-:-:S00]  /*1180*/  BRA `(.L_x_7) ;  /* 0xfffffffc00fc7947 */ /* 0x000fc0000383ffff */
[----:B------:R-:W-:-:S00]  /*1190*/  NOP ;  /* 0x0000000000007918 */ /* 0x000fc00000000000 */
        /* <DEDUP_REMOVED lines=14> */
.L_x_757:


//--------------------- .text._ZN2at6native55_GLOBAL__N__6c1c77d0_17_DistanceKernel_cu_928626d3_295131cdist_backward_kernel_cuda_implIfNS1_5distsIfE3twoEEEvPT_PKS6_S9_S9_S9_S6_lllllll --------------------------
	.section	.text._ZN2at6native55_GLOBAL__N__6c1c77d0_17_DistanceKernel_cu_928626d3_295131cdist_backward_kernel_cuda_implIfNS1_5distsIfE3twoEEEvPT_PKS6_S9_S9_S9_S6_lllllll,"ax",@progbits
	.align	128
.text._ZN2at6native55_GLOBAL__N__6c1c77d0_17_DistanceKernel_cu_928626d3_295131cdist_backward_kernel_cuda_implIfNS1_5distsIfE3twoEEEvPT_PKS6_S9_S9_S9_S6_lllllll:
        .type           _ZN2at6native55_GLOBAL__N__6c1c77d0_17_DistanceKernel_cu_928626d3_295131cdist_backward_kernel_cuda_implIfNS1_5distsIfE3twoEEEvPT_PKS6_S9_S9_S9_S6_lllllll,@function
        .size           _ZN2at6native55_GLOBAL__N__6c1c77d0_17_DistanceKernel_cu_928626d3_295131cdist_backward_kernel_cuda_implIfNS1_5distsIfE3twoEEEvPT_PKS6_S9_S9_S9_S6_lllllll,(.L_x_759 - _ZN2at6native55_GLOBAL__N__6c1c77d0_17_DistanceKernel_cu_928626d3_295131cdist_backward_kernel_cuda_implIfNS1_5distsIfE3twoEEEvPT_PKS6_S9_S9_S9_S6_lllllll)
        .other          _ZN2at6native55_GLOBAL__N__6c1c77d0_17_DistanceKernel_cu_928626d3_295131cdist_backward_kernel_cuda_implIfNS1_5distsIfE3twoEEEvPT_PKS6_S9_S9_S9_S6_lllllll,@"STO_CUDA_ENTRY STV_DEFAULT"
_ZN2at6native55_GLOBAL__N__6c1c77d0_17_DistanceKernel_cu_928626d3_295131cdist_backward_kernel_cuda_implIfNS1_5distsIfE3twoEEEvPT_PKS6_S9_S9_S9_S6_lllllll:
        /* <DEDUP_REMOVED lines=48> */
.L_x_9:
[----:B------:R-:W0:Y:S01]  /*0300*/  LDCU.64 UR4, c[0x0][0x3d0] ;  /* 0x00007a00ff0477ac */ /* 0x000e220008000a00 */
[----:B------:R-:W-:Y:S01]  /*0310*/  IMAD.MOV.U32 R14, RZ, RZ, R4 ;  /* 0x000000ffff0e7224 */ /* 0x000fe200078e0004 */
[----:B------:R-:W-:Y:S01]  /*0320*/  MOV R6, 0x370 ;  /* 0x0000037000067802 */ /* 0x000fe20000000f00 */
[----:B------:R-:W-:Y:S02]  /*0330*/  IMAD.MOV.U32 R15, RZ, RZ, R5 ;  /* 0x000000ffff0f7224 */ /* 0x000fe400078e0005 */
[----:B0-----:R-:W-:Y:S01]  /*0340*/  IMAD.U32 R17, RZ, RZ, UR4 ;  /* 0x00000004ff117e24 */ /* 0x001fe2000f8e00ff */
[----:B------:R-:W-:-:S07]  /*0350*/  MOV R16, UR5 ;  /* 0x0000000500107c02 */ /* 0x000fce0008000f00 */
[----:B------:R-:W-:Y:S05]  /*0360*/  CALL.REL.NOINC `($__internal_1_$__cuda_sm20_div_s64) ;  /* 0x0000000800207944 */ /* 0x000fea0003c00000 */
        /* <DEDUP_REMOVED lines=8> */
.L_x_10:
[----:B------:R-:W-:Y:S05]  /*03f0*/  BSYNC.RECONVERGENT B0 ;  /* 0x0000000000007941 */ /* 0x000fea0003800200 */
.L_x_8:
        /* <DEDUP_REMOVED lines=31> */
.L_x_12:
[----:B------:R-:W0:Y:S01]  /*05f0*/  LDCU.64 UR4, c[0x0][0x3b8] ;  /* 0x00007700ff0477ac */ /* 0x000e220008000a00 */
[----:B------:R-:W-:Y:S01]  /*0600*/  MOV R6, 0x640 ;  /* 0x0000064000067802 */ /* 0x000fe20000000f00 */
[----:B0-----:R-:W-:Y:S02]  /*0610*/  IMAD.U32 R17, RZ, RZ, UR4 ;  /* 0x00000004ff117e24 */ /* 0x001fe4000f8e00ff */
[----:B------:R-:W-:-:S07]  /*0620*/  IMAD.U32 R16, RZ, RZ, UR5 ;  /* 0x00000005ff107e24 */ /* 0x000fce000f8e00ff */
[----:B------:R-:W-:Y:S05]  /*0630*/  CALL.REL.NOINC `($__internal_1_$__cuda_sm20_div_s64) ;  /* 0x00000004006c7944 */ /* 0x000fea0003c00000 */
[----:B------:R-:W0:Y:S01]  /*0640*/  LDCU.64 UR4, c[0x0][0x3b8] ;  /* 0x00007700ff0477ac */ /* 0x000e220008000a00 */
[----:B------:R-:W-:-:S04]  /*0650*/  IADD3 R9, P0, PT, RZ, -R8, RZ ;  /* 0x80000008ff097210 */ /* 0x000fc80007f1e0ff */
[----:B------:R-:W-:-:S05]  /*0660*/  IADD3.X R6, PT, PT, RZ, ~R13, RZ, P0, !PT ;  /* 0x8000000dff067210 */ /* 0x000fca00007fe4ff */
[----:B0-----:R-:W-:Y:S02]  /*0670*/  IMAD R6, R6, UR4, RZ ;  /* 0x0000000406067c24 */ /* 0x001fe4000f8e02ff */
[----:B------:R-:W-:-:S04]  /*0680*/  IMAD.WIDE.U32 R10, R9, UR4, R14 ;  /* 0x00000004090a7c25 */ /* 0x000fc8000f8e000e */
[----:B------:R-:W-:Y:S02]  /*0690*/  IMAD R15, R9, UR5, R6 ;  /* 0x00000005090f7c24 */ /* 0x000fe4000f8e0206 */
[----:B------:R-:W-:Y:S02]  /*06a0*/  IMAD.MOV.U32 R9, RZ, RZ, R10 ;  /* 0x000000ffff097224 */ /* 0x000fe400078e000a */
[----:B------:R-:W-:Y:S01]  /*06b0*/  IMAD.MOV.U32 R14, RZ, RZ, R8 ;  /* 0x000000ffff0e7224 */ /* 0x000fe200078e0008 */
[----:B------:R-:W-:Y:S02]  /*06c0*/  IADD3 R11, PT, PT, R11, R15, RZ ;  /* 0x0000000f0b0b7210 */ /* 0x000fe40007ffe0ff */
[----:B------:R-:W-:-:S07]  /*06d0*/  MOV R15, R13 ;  /* 0x0000000d000f7202 */ /* 0x000fce0000000f00 */
.L_x_13:
[----:B------:R-:W-:Y:S05]  /*06e0*/  BSYNC.RECONVERGENT B0 ;  /* 0x0000000000007941 */ /* 0x000fea0003800200 */
.L_x_11:
        /* <DEDUP_REMOVED lines=12> */
[----:B------:R-:W-:Y:S01]  /*07b0*/  SHF.R.S32.HI R10, RZ, 0x1f, R7 ;  /* 0x0000001fff0a7819 */ /* 0x000fe20000011407 */
[----:B------:R-:W4:Y:S01]  /*07c0*/  LDCU.64 UR4, c[0x0][0x3d8] ;  /* 0x00007b00ff0477ac */ /* 0x000f220008000a00 */
[----:B------:R3:W5:Y:S03]  /*07d0*/  LDG.E R6, desc[UR6][R18.64] ;  /* 0x0000000612067981 */ /* 0x000766000c1e1900 */
[----:B--2---:R-:W-:Y:S01]  /*07e0*/  IMAD R22, R10, UR8, RZ ;  /* 0x000000080a167c24 */ /* 0x004fe2000f8e02ff */
[----:B------:R2:W5:Y:S01]  /*07f0*/  LDG.E R8, desc[UR6][R16.64] ;  /* 0x0000000610087981 */ /* 0x000562000c1e1900 */
[----:B------:R-:W-:-:S04]  /*0800*/  IMAD.WIDE.U32 R12, R7, UR8, R2 ;  /* 0x00000008070c7c25 */ /* 0x000fc8000f8e0002 */
[----:B------:R-:W-:Y:S01]  /*0810*/  IMAD R21, R7, UR9, R22 ;  /* 0x0000000907157c24 */ /* 0x000fe2000f8e0216 */
[----:B------:R-:W4:Y:S01]  /*0820*/  LDCU.128 UR8, c[0x0][0x390] ;  /* 0x00007200ff0877ac */ /* 0x000f220008000c00 */
[----:B-1----:R-:W-:-:S04]  /*0830*/  IMAD R20, R15, R4, RZ ;  /* 0x000000040f147224 */ /* 0x002fc800078e02ff */
[C---:B---3--:R-:W-:Y:S02]  /*0840*/  IMAD R19, R14.reuse, R5, R20 ;  /* 0x000000050e137224 */ /* 0x048fe400078e0214 */
[----:B0-----:R-:W-:Y:S01]  /*0850*/  IMAD R20, R11, UR14, RZ ;  /* 0x0000000e0b147c24 */ /* 0x001fe2000f8e02ff */
[----:B------:R-:W-:Y:S01]  /*0860*/  IADD3 R13, PT, PT, R13, R21, RZ ;  /* 0x000000150d0d7210 */ /* 0x000fe20007ffe0ff */
[----:B--2---:R-:W-:-:S04]  /*0870*/  IMAD.WIDE.U32 R16, R14, R4, RZ ;  /* 0x000000040e107225 */ /* 0x004fc800078e00ff */
[----:B------:R-:W-:-:S04]  /*0880*/  IMAD.WIDE.U32 R14, R9, UR14, R14 ;  /* 0x0000000e090e7c25 */ /* 0x000fc8000f8e000e */
[----:B------:R-:W-:Y:S02]  /*0890*/  IMAD R21, R9, UR15, R20 ;  /* 0x0000000f09157c24 */ /* 0x000fe4000f8e0214 */
[----:B------:R-:W-:Y:S02]  /*08a0*/  IMAD.IADD R17, R17, 0x1, R19 ;  /* 0x0000000111117824 */ /* 0x000fe400078e0213 */
[----:B------:R-:W-:Y:S01]  /*08b0*/  IMAD R18, R4, UR16, RZ ;  /* 0x0000001004127c24 */ /* 0x000fe2000f8e02ff */
[----:B------:R-:W-:Y:S01]  /*08c0*/  IADD3 R15, PT, PT, R15, R21, RZ ;  /* 0x000000150f0f7210 */ /* 0x000fe20007ffe0ff */
[----:B----4-:R-:W-:Y:S02]  /*08d0*/  IMAD R10, R10, UR4, RZ ;  /* 0x000000040a0a7c24 */ /* 0x010fe4000f8e02ff */
[----:B------:R-:W-:Y:S02]  /*08e0*/  IMAD R20, R11, R4, RZ ;  /* 0x000000040b147224 */ /* 0x000fe400078e02ff */
[----:B------:R-:W-:-:S02]  /*08f0*/  IMAD R18, R18, R7, RZ ;  /* 0x0000000712127224 */ /* 0x000fc400078e02ff */
[C---:B------:R-:W-:Y:S01]  /*0900*/  IMAD.WIDE.U32 R16, R7.reuse, UR4, R16 ;  /* 0x0000000407107c25 */ /* 0x040fe2000f8e0010 */
[----:B------:R-:W0:Y:S03]  /*0910*/  LDCU UR4, c[0x0][0x370] ;  /* 0x00006e00ff0477ac */ /* 0x000e260008000800 */
[----:B------:R-:W-:Y:S02]  /*0920*/  IMAD R19, R7, UR5, R10 ;  /* 0x0000000507137c24 */ /* 0x000fe4000f8e020a */
[----:B------:R-:W-:Y:S01]  /*0930*/  IMAD R7, R9, R5, R20 ;  /* 0x0000000509077224 */ /* 0x000fe200078e0214 */
[----:B------:R-:W-:Y:S01]  /*0940*/  SHF.R.S64 R21, RZ, 0x1e, R18 ;  /* 0x0000001eff157819 */ /* 0x000fe20000001012 */
[-C--:B------:R-:W-:Y:S02]  /*0950*/  IMAD R20, R15, R4.reuse, RZ ;  /* 0x000000040f147224 */ /* 0x080fe400078e02ff */
[----:B------:R-:W-:Y:S01]  /*0960*/  IMAD.WIDE.U32 R12, R9, R4, R12 ;  /* 0x00000004090c7225 */ /* 0x000fe200078e000c */
[----:B------:R-:W-:-:S02]  /*0970*/  IADD3 R21, P1, PT, R21, UR12, RZ ;  /* 0x0000000c15157c10 */ /* 0x000fc4000ff3e0ff */
[----:B------:R-:W-:Y:S01]  /*0980*/  LEA R15, P0, R16, UR8, 0x2 ;  /* 0x00000008100f7c11 */ /* 0x000fe2000f8010ff */
[----:B------:R-:W-:-:S04]  /*0990*/  IMAD.WIDE.U32 R10, R14, R4, R2 ;  /* 0x000000040e0a7225 */ /* 0x000fc800078e0002 */
[----:B------:R-:W-:Y:S02]  /*09a0*/  IMAD.IADD R19, R17, 0x1, R19 ;  /* 0x0000000111137824 */ /* 0x000fe400078e0213 */
[----:B------:R-:W-:Y:S01]  /*09b0*/  IMAD R9, R14, R5, R20 ;  /* 0x000000050e097224 */ /* 0x000fe200078e0214 */
[----:B------:R-:W-:Y:S02]  /*09c0*/  LEA.HI.X.SX32 R17, R18, UR13, 0x2, P1 ;  /* 0x0000000d12117c11 */ /* 0x000fe400088f16ff */
[----:B------:R-:W-:Y:S01]  /*09d0*/  LEA.HI.X R19, R16, UR9, R19, 0x2, P0 ;  /* 0x0000000910137c11 */ /* 0x000fe200080f1413 */
[----:B------:R-:W-:Y:S01]  /*09e0*/  IMAD.IADD R9, R11, 0x1, R9 ;  /* 0x000000010b097824 */ /* 0x000fe200078e0209 */
[----:B------:R-:W-:Y:S02]  /*09f0*/  LEA R14, P3, R10, R21, 0x2 ;  /* 0x000000150a0e7211 */ /* 0x000fe400078610ff */
[----:B------:R-:W-:Y:S02]  /*0a00*/  IADD3 R13, PT, PT, R13, R7, RZ ;  /* 0x000000070d0d7210 */ /* 0x000fe40007ffe0ff */
[----:B------:R-:W-:-:S02]  /*0a10*/  LEA R16, P2, R12, UR10, 0x2 ;  /* 0x0000000a0c107c11 */ /* 0x000fc4000f8410ff */
[-C--:B------:R-:W-:Y:S02]  /*0a20*/  LEA R7, P0, R4, R15.reuse, 0x2 ;  /* 0x0000000f04077211 */ /* 0x080fe400078010ff */
[----:B------:R-:W-:Y:S02]  /*0a30*/  LEA R18, P1, R2, R15, 0x2 ;  /* 0x0000000f02127211 */ /* 0x000fe400078210ff */
[----:B------:R-:W-:Y:S02]  /*0a40*/  LEA.HI.X R15, R10, R17, R9, 0x2, P3 ;  /* 0x000000110a0f7211 */ /* 0x000fe400018f1409 */
[----:B------:R-:W-:Y:S01]  /*0a50*/  LEA.HI.X R17, R12, UR11, R13, 0x2, P2 ;  /* 0x0000000b0c117c11 */ /* 0x000fe200090f140d */
[----:B0-----:R-:W-:Y:S01]  /*0a60*/  IMAD R13, R0, UR4, RZ ;  /* 0x00000004000d7c24 */ /* 0x001fe2000f8e02ff */
[-C--:B------:R-:W-:Y:S02]  /*0a70*/  LEA.HI.X R9, R4, R19.reuse, R5, 0x2, P0 ;  /* 0x0000001304097211 */ /* 0x080fe400000f1405 */
[----:B------:R-:W-:-:S07]  /*0a80*/  LEA.HI.X R19, R2, R19, R3, 0x2, P1 ;  /* 0x0000001302137211 */ /* 0x000fce00008f1403 */
.L_x_14:
[----:B-----5:R-:W-:Y:S01]  /*0a90*/  FSETP.NEU.FTZ.AND P0, PT, R6, RZ, PT ;  /* 0x000000ff0600720b */ /* 0x020fe20003f1d000 */
[----:B------:R-:W-:Y:S01]  /*0aa0*/  IMAD.MOV.U32 R5, RZ, RZ, R19 ;  /* 0x000000ffff057224 */ /* 0x000fe200078e0013 */
[----:B------:R-:W-:Y:S01]  /*0ab0*/  MOV R4, R18 ;  /* 0x0000001200047202 */ /* 0x000fe20000000f00 */
[----:B------:R-:W-:Y:S01]  /*0ac0*/  IMAD.MOV.U32 R3, RZ, RZ, R17 ;  /* 0x000000ffff037224 */ /* 0x000fe200078e0011 */
[----:B------:R-:W-:-:S03]  /*0ad0*/  MOV R2, R16 ;  /* 0x0000001000027202 */ /* 0x000fc60000000f00 */
[----:B------:R-:W2:Y:S06]  /*0ae0*/  LDG.E R11, desc[UR6][R4.64] ;  /* 0x00000006040b7981 */ /* 0x000eac000c1e1900 */
[----:B------:R-:W2:Y:S01]  /*0af0*/  @P0 LDG.E R0, desc[UR6][R2.64] ;  /* 0x0000000602000981 */ /* 0x000ea2000c1e1900 */
[----:B------:R-:W0:Y:S01]  /*0b00*/  @P0 MUFU.RCP R10, R6 ;  /* 0x00000006000a0308 */ /* 0x000e220000001000 */
[----:B------:R-:W-:Y:S02]  /*0b10*/  HFMA2 R21, -RZ, RZ, 0, 0 ;  /* 0x00000000ff157431 */ /* 0x000fe400000001ff */
[----:B------:R-:W-:-:S04]  /*0b20*/  IMAD.WIDE R18, R13, 0x4, R4 ;  /* 0x000000040d127825 */ /* 0x000fc800078e0204 */
[----:B------:R-:W-:-:S04]  /*0b30*/  IMAD.WIDE R16, R13, 0x4, R2 ;  /* 0x000000040d107825 */ /* 0x000fc800078e0202 */
[----:B--2---:R-:W-:-:S04]  /*0b40*/  @P0 FADD.FTZ R11, R11, -R0 ;  /* 0x800000000b0b0221 */ /* 0x004fc80000010000 */
[----:B------:R-:W-:-:S04]  /*0b50*/  @P0 FMUL.FTZ R11, R8, R11 ;  /* 0x0000000b080b0220 */ /* 0x000fc80000410000 */
[----:B0-----:R-:W-:Y:S01]  /*0b60*/  @P0 FMUL.FTZ R21, R11, R10 ;  /* 0x0000000a0b150220 */ /* 0x001fe20000410000 */
[----:B------:R-:W-:Y:S01]  /*0b70*/  IMAD.MOV.U32 R10, RZ, RZ, R14 ;  /* 0x000000ffff0a7224 */ /* 0x000fe200078e000e */
[----:B------:R-:W-:Y:S02]  /*0b80*/  MOV R11, R15 ;  /* 0x0000000f000b7202 */ /* 0x000fe40000000f00 */
[----:B------:R-:W-:-:S03]  /*0b90*/  ISETP.GE.U32.AND P0, PT, R18, R7, PT ;  /* 0x000000071200720c */ /* 0x000fc60003f06070 */
[----:B------:R0:W-:Y:S01]  /*0ba0*/  STG.E desc[UR6][R10.64], R21 ;  /* 0x000000150a007986 */ /* 0x0001e2000c101906 */
[----:B------:R-:W-:Y:S01]  /*0bb0*/  ISETP.GE.U32.AND.EX P0, PT, R19, R9, PT, P0 ;  /* 0x000000091300720c */ /* 0x000fe20003f06100 */
[----:B------:R-:W-:-:S12]  /*0bc0*/  IMAD.WIDE R14, R13, 0x4, R10 ;  /* 0x000000040d0e7825 */ /* 0x000fd800078e020a */
[----:B0-----:R-:W-:Y:S05]  /*0bd0*/  @!P0 BRA `(.L_x_14) ;  /* 0xfffffffc00ac8947 */ /* 0x001fea000383ffff */
[----:B------:R-:W-:Y:S05]  /*0be0*/  EXIT ;  /* 0x000000000000794d */ /* 0x000fea0003800000 */
        .weak           $__internal_1_$__cuda_sm20_div_s64
        .type           $__internal_1_$__cuda_sm20_div_s64,@function
        .size           $__internal_1_$__cuda_sm20_div_s64,(.L_x_759 - $__internal_1_$__cuda_sm20_div_s64)
$__internal_1_$__cuda_sm20_div_s64:
        /* <DEDUP_REMOVED lines=83> */
[----:B------:R-:W-:Y:S06]  /*1120*/  RET.REL.NODEC R10 `(_ZN2at6native55_GLOBAL__N__6c1c77d0_17_DistanceKernel_cu_928626d3_295131cdist_backward_kernel_cuda_implIfNS1_5distsIfE3twoEEEvPT_PKS6_S9_S9_S9_S6_lllllll) ;  /* 0xffffffec0ab47950 */ /* 0x000fec0003c3ffff */
.L_x_15:
        /* <DEDUP_REMOVED lines=13> */
.L_x_759:


//--------------------- .text._ZN2at6native55_GLOBAL__N__6c1c77d0_17_DistanceKernel_cu_928626d3_295131cdist_backward_kernel_cuda_implIfNS1_5distsIfE6lt_twoEEEvPT_PKS6_S9_S9_S9_S6_lllllll --------------------------
	.section	.text._ZN2at6native55_GLOBAL__N__6c1c77d0_17_DistanceKernel_cu_928626d3_295131cdist_backward_kernel_cuda_implIfNS1_5distsIfE6lt_twoEEEvPT_PKS6_S9_S9_S9_S6_lllllll,"ax",@progbits
	.align	128
.text._ZN2at6native55_GLOBAL__N__6c1c77d0_17_DistanceKernel_cu_928626d3_295131cdist_backward_kernel_cuda_implIfNS1_5distsIfE6lt_twoEEEvPT_PKS6_S9_S9_S9_S6_lllllll:
        .type           _ZN2at6native55_GLOBAL__N__6c1c77d0_17_DistanceKernel_cu_928626d3_295131cdist_backward_kernel_cuda_implIfNS1_5distsIfE6lt_twoEEEvPT_PKS6_S9_S9_S9_S6_lllllll,@function
        .size           _ZN2at6native55_GLOBAL__N__6c1c77d0_17_DistanceKernel_cu_928626d3_295131cdist_backward_kernel_cuda_implIfNS1_5distsIfE6lt_twoEEEvPT_PKS6_S9_S9_S9_S6_lllllll,(.L_x_761 - _ZN2at6native55_GLOBAL__N__6c1c77d0_17_DistanceKernel_cu_928626d3_295131cdist_backward_kernel_cuda_implIfNS1_5distsIfE6lt_twoEEEvPT_PKS6_S9_S9_S9_S6_lllllll)
        .other          _ZN2at6native55_GLOBAL__N__6c1c77d0_17_DistanceKernel_cu_928626d3_295131cdist_backward_kernel_cuda_implIfNS1_5distsIfE6lt_twoEEEvPT_PKS6_S9_S9_S9_S6_lllllll,@"STO_CUDA_ENTRY STV_DEFAULT"
_ZN2at6native55_GLOBAL__N__6c1c77d0_17_DistanceKernel_cu_928626d3_295131cdist_backward_kernel_cuda_implIfNS1_5distsIfE6lt_twoEEEvPT_PKS6_S9_S9_S9_S6_lllllll:
        /* <DEDUP_REMOVED lines=48> */
.L_x_17:
[----:B------:R-:W0:Y:S01]  /*0300*/  LDCU.64 UR4, c[0x0][0x3d0] ;  /* 0x00007a00ff0477ac */ /* 0x000e220008000a00 */
[----:B------:R-:W-:Y:S01]  /*0310*/  IMAD.MOV.U32 R14, RZ, RZ, R4 ;  /* 0x000000ffff0e7224 */ /* 0x000fe200078e0004 */
[----:B------:R-:W-:Y:S01]  /*0320*/  MOV R6, 0x370 ;  /* 0x0000037000067802 */ /* 0x000fe20000000f00 */
[----:B------:R-:W-:Y:S02]  /*0330*/  IMAD.MOV.U32 R15, RZ, RZ, R5 ;  /* 0x000000ffff0f7224 */ /* 0x000fe400078e0005 */
[----:B0-----:R-:W-:Y:S01]  /*0340*/  IMAD.U32 R17, RZ, RZ, UR4 ;  /* 0x00000004ff117e24 */ /* 0x001fe2000f8e00ff */
[----:B------:R-:W-:-:S07]  /*0350*/  MOV R16, UR5 ;  /* 0x0000000500107c02 */ /* 0x000fce0008000f00 */
[----:B------:R-:W-:Y:S05]  /*0360*/  CALL.REL.NOINC `($__internal_2_$__cuda_sm20_div_s64) ;  /* 0x0000000800707944 */ /* 0x000fea0003c00000 */
        /* <DEDUP_REMOVED lines=8> */
.L_x_18:
[----:B------:R-:W-:Y:S05]  /*03f0*/  BSYNC.RECONVERGENT B0 ;  /* 0x0000000000007941 */ /* 0x000fea0003800200 */
.L_x_16:
[----:B------:R-:W0:Y:S01]  /*0400*/  LDCU UR4, c[0x0][0x3bc] ;  /* 0x00007780ff0477ac */ /* 0x000e220008000800 */
[----:B------:R-:W-:Y:S01]  /*0410*/  BSSY.RECONVERGENT B0, `(.L_x_19) ;  /* 0x0000029000007945 */ /* 0x000fe20003800200 */
[----:B------:R-:W1:Y:S01]  /*0420*/  LDCU.64 UR6, c[0x0][0x358] ;  /* 0x00006b00ff0677ac */ /* 0x000e620008000a00 */
[----:B0-----:R-:W-:-:S04]  /*0430*/  LOP3.LUT R6, R15, UR4, RZ, 0xfc, !PT ;  /* 0x000000040f067c12 */ /* 0x001fc8000f8efcff */
[----:B------:R-:W-:-:S13]  /*0440*/  ISETP.NE.U32.AND P0, PT, R6, RZ, PT ;  /* 0x000000ff0600720c */ /* 0x000fda0003f05070 */
[----:B-1----:R-:W-:Y:S05]  /*0450*/  @P0 BRA `(.L_x_20) ;  /* 0x0000000000600947 */ /* 0x002fea0003800000 */
[----:B------:R-:W0:Y:S01]  /*0460*/  LDCU UR4, c[0x0][0x3b8] ;  /* 0x00007700ff0477ac */ /* 0x000e220008000800 */
[----:B------:R-:W-:Y:S02]  /*0470*/  IMAD.MOV.U32 R15, RZ, RZ, RZ ;  /* 0x000000ffff0f7224 */ /* 0x000fe400078e00ff */
[----:B------:R-:W-:Y:S01]  /*0480*/  IMAD.MOV.U32 R13, RZ, RZ, RZ ;  /* 0x000000ffff0d7224 */ /* 0x000fe200078e00ff */
        /* <DEDUP_REMOVED lines=8> */
[----:B------:R-:W-:-:S06]  /*0510*/  IMAD.HI.U32 R9, R9, R11, R8 ;  /* 0x0000000b09097227 */ /* 0x000fcc00078e0008 */
        /* <DEDUP_REMOVED lines=10> */
[----:B------:R-:W-:Y:S01]  /*05c0*/  IMAD R14, R9, UR4, R14 ;  /* 0x00000004090e7c24 */ /* 0x000fe2000f8e020e */
[----:B------:R-:W-:Y:S06]  /*05d0*/  BRA `(.L_x_21) ;  /* 0x0000000000307947 */ /* 0x000fec0003800000 */
.L_x_20:
[----:B------:R-:W0:Y:S01]  /*05e0*/  LDCU.64 UR4, c[0x0][0x3b8] ;  /* 0x00007700ff0477ac */ /* 0x000e220008000a00 */
[----:B------:R-:W-:Y:S02]  /*05f0*/  MOV R6, 0x630 ;  /* 0x0000063000067802 */ /* 0x000fe40000000f00 */
[----:B0-----:R-:W-:Y:S01]  /*0600*/  MOV R17, UR4 ;  /* 0x0000000400117c02 */ /* 0x001fe20008000f00 */
[----:B------:R-:W-:-:S07]  /*0610*/  IMAD.U32 R16, RZ, RZ, UR5 ;  /* 0x00000005ff107e24 */ /* 0x000fce000f8e00ff */
[----:B------:R-:W-:Y:S05]  /*0620*/  CALL.REL.NOINC `($__internal_2_$__cuda_sm20_div_s64) ;  /* 0x0000000400c07944 */ /* 0x000fea0003c00000 */
[----:B------:R-:W0:Y:S01]  /*0630*/  LDCU.64 UR4, c[0x0][0x3b8] ;  /* 0x00007700ff0477ac */ /* 0x000e220008000a00 */
[----:B------:R-:W-:-:S05]  /*0640*/  IADD3 R9, P0, PT, RZ, -R12, RZ ;  /* 0x8000000cff097210 */ /* 0x000fca0007f1e0ff */
[----:B------:R-:W-:-:S04]  /*0650*/  IMAD.X R6, RZ, RZ, ~R13, P0 ;  /* 0x000000ffff067224 */ /* 0x000fc800000e0e0d */
[----:B0-----:R-:W-:Y:S02]  /*0660*/  IMAD R6, R6, UR4, RZ ;  /* 0x0000000406067c24 */ /* 0x001fe4000f8e02ff */
[----:B------:R-:W-:-:S04]  /*0670*/  IMAD.WIDE.U32 R14, R9, UR4, R14 ;  /* 0x00000004090e7c25 */ /* 0x000fc8000f8e000e */
[----:B------:R-:W-:-:S05]  /*0680*/  IMAD R9, R9, UR5, R6 ;  /* 0x0000000509097c24 */ /* 0x000fca000f8e0206 */
[----:B------:R-:W-:-:S07]  /*0690*/  IADD3 R15, PT, PT, R15, R9, RZ ;  /* 0x000000090f0f7210 */ /* 0x000fce0007ffe0ff */
.L_x_21:
[----:B------:R-:W-:Y:S05]  /*06a0*/  BSYNC.RECONVERGENT B0 ;  /* 0x0000000000007941 */ /* 0x000fea0003800200 */
.L_x_19:
[----:B------:R-:W0:Y:S01]  /*06b0*/  LDCU.64 UR4, c[0x0][0x3a0] ;  /* 0x00007400ff0477ac */ /* 0x000e220008000a00 */
[C---:B------:R-:W-:Y:S01]  /*06c0*/  IMAD.SHL.U32 R8, R4.reuse, 0x4, RZ ;  /* 0x0000000404087824 */ /* 0x040fe200078e00ff */
[----:B------:R-:W-:Y:S01]  /*06d0*/  SHF.L.U64.HI R4, R4, 0x2, R5 ;  /* 0x0000000204047819 */ /* 0x000fe20000010205 */
[----:B------:R-:W1:Y:S01]  /*06e0*/  LDCU.128 UR12, c[0x0][0x380] ;  /* 0x00007000ff0c77ac */ /* 0x000e620008000c00 */
[----:B------:R-:W2:Y:S01]  /*06f0*/  LDCU.64 UR8, c[0x0][0x3e0] ;  /* 0x00007c00ff0877ac */ /* 0x000ea20008000a00 */
[----:B------:R-:W3:Y:S01]  /*0700*/  LDCU.64 UR10, c[0x0][0x3b0] ;  /* 0x00007600ff0a77ac */ /* 0x000ee20008000a00 */
[----:B0-----:R-:W-:-:S04]  /*0710*/  IADD3 R10, P0, PT, R8, UR4, RZ ;  /* 0x00000004080a7c10 */ /* 0x001fc8000ff1e0ff */
[----:B------:R-:W-:Y:S01]  /*0720*/  IADD3.X R11, PT, PT, R4, UR5, RZ, P0, !PT ;  /* 0x00000005040b7c10 */ /* 0x000fe200087fe4ff */
[----:B------:R-:W0:Y:S04]  /*0730*/  LDCU.64 UR4, c[0x0][0x3d8] ;  /* 0x00007b00ff0477ac */ /* 0x000e280008000a00 */
[----:B------:R-:W4:Y:S01]  /*0740*/  LDG.E R10, desc[UR6][R10.64] ;  /* 0x000000060a0a7981 */ /* 0x000f22000c1e1900 */
[----:B-1----:R-:W-:Y:S01]  /*0750*/  IADD3 R8, P0, PT, R8, UR14, RZ ;  /* 0x0000000e08087c10 */ /* 0x002fe2000ff1e0ff */
[----:B------:R-:W1:Y:S03]  /*0760*/  LDCU UR14, c[0x0][0x3d0] ;  /* 0x00007a00ff0e77ac */ /* 0x000e660008000800 */
[----:B------:R-:W-:-:S02]  /*0770*/  IADD3.X R9, PT, PT, R4, UR15, RZ, P0, !PT ;  /* 0x0000000f04097c10 */ /* 0x000fc400087fe4ff */
[----:B------:R-:W1:Y:S01]  /*0780*/  LDC.64 R4, c[0x0][0x3c0] ;  /* 0x0000f000ff047b82 */ /* 0x000e620000000a00 */
[----:B------:R-:W-:Y:S02]  /*0790*/  SHF.R.S32.HI R20, RZ, 0x1f, R7 ;  /* 0x0000001fff147819 */ /* 0x000fe40000011407 */
[----:B------:R0:W5:Y:S01]  /*07a0*/  LDG.E R6, desc[UR6][R8.64] ;  /* 0x0000000608067981 */ /* 0x000162000c1e1900 */
[----:B---3--:R-:W-:Y:S02]  /*07b0*/  IMAD R23, R15, UR10, RZ ;  /* 0x0000000a0f177c24 */ /* 0x008fe4000f8e02ff */
[----:B--2---:R-:W-:Y:S02]  /*07c0*/  IMAD R18, R20, UR8, RZ ;  /* 0x0000000814127c24 */ /* 0x004fe4000f8e02ff */
[----:B------:R-:W-:-:S04]  /*07d0*/  IMAD.WIDE.U32 R16, R7, UR8, R2 ;  /* 0x0000000807107c25 */ /* 0x000fc8000f8e0002 */
[----:B------:R-:W-:Y:S01]  /*07e0*/  IMAD R21, R7, UR9, R18 ;  /* 0x0000000907157c24 */ /* 0x000fe2000f8e0212 */
[----:B0-----:R-:W-:Y:S01]  /*07f0*/  MOV R9, R13 ;  /* 0x0000000d00097202 */ /* 0x001fe20000000f00 */
[----:B------:R-:W-:Y:S02]  /*0800*/  IMAD.MOV.U32 R8, RZ, RZ, R12 ;  /* 0x000000ffff087224 */ /* 0x000fe400078e000c */
[C---:B------:R-:W-:Y:S02]  /*0810*/  IMAD R23, R14.reuse, UR11, R23 ;  /* 0x0000000b0e177c24 */ /* 0x040fe4000f8e0217 */
[----:B------:R-:W-:Y:S01]  /*0820*/  IMAD.WIDE.U32 R8, R14, UR10, R8 ;  /* 0x0000000a0e087c25 */ /* 0x000fe2000f8e0008 */
[----:B------:R-:W0:Y:S03]  /*0830*/  LDCU.128 UR8, c[0x0][0x390] ;  /* 0x00007200ff0877ac */ /* 0x000e260008000c00 */
[----:B------:R-:W-:-:S02]  /*0840*/  IMAD R20, R20, UR4, RZ ;  /* 0x0000000414147c24 */ /* 0x000fc4000f8e02ff */
[-C--:B-1----:R-:W-:Y:S02]  /*0850*/  IMAD R11, R13, R4.reuse, RZ ;  /* 0x000000040d0b7224 */ /* 0x082fe400078e02ff */
[----:B------:R-:W-:-:S04]  /*0860*/  IMAD.WIDE.U32 R18, R12, R4, RZ ;  /* 0x000000040c127225 */ /* 0x000fc800078e00ff */
[----:B------:R-:W-:Y:S02]  /*0870*/  IMAD R13, R12, R5, R11 ;  /* 0x000000050c0d7224 */ /* 0x000fe400078e020b */
[----:B------:R-:W1:Y:S01]  /*0880*/  LDC R11, c[0x0][0x3a8] ;  /* 0x0000ea00ff0b7b82 */ /* 0x000e620000000800 */
[----:B------:R-:W-:Y:S02]  /*0890*/  IMAD R12, R4, UR14, RZ ;  /* 0x0000000e040c7c24 */ /* 0x000fe4000f8e02ff */
[----:B------:R-:W-:Y:S01]  /*08a0*/  IMAD.IADD R19, R19, 0x1, R13 ;  /* 0x0000000113137824 */ /* 0x000fe200078e020d */
[----:B------:R-:W-:Y:S01]  /*08b0*/  IADD3 R13, PT, PT, R9, R23, RZ ;  /* 0x00000017090d7210 */ /* 0x000fe20007ffe0ff */
[----:B------:R-:W-:Y:S02]  /*08c0*/  IMAD R9, R12, R7, RZ ;  /* 0x000000070c097224 */ /* 0x000fe400078e02ff */
[C---:B------:R-:W-:Y:S01]  /*08d0*/  IMAD.WIDE.U32 R18, R7.reuse, UR4, R18 ;  /* 0x0000000407127c25 */ /* 0x040fe2000f8e0012 */
[----:B------:R-:W2:Y:S02]  /*08e0*/  LDCU UR4, c[0x0][0x370] ;  /* 0x00006e00ff0477ac */ /* 0x000ea40008000800 */
[----:B------:R-:W-:Y:S01]  /*08f0*/  SHF.R.S64 R25, RZ, 0x1e, R9 ;  /* 0x0000001eff197819 */ /* 0x000fe20000001009 */
[----:B------:R-:W-:-:S02]  /*0900*/  IMAD R23, R7, UR5, R20 ;  /* 0x0000000507177c24 */ /* 0x000fc4000f8e0214 */
[-C--:B------:R-:W-:Y:S01]  /*0910*/  IMAD R20, R13, R4.reuse, RZ ;  /* 0x000000040d147224 */ /* 0x080fe200078e02ff */
[----:B------:R-:W-:Y:S01]  /*0920*/  IADD3 R25, P1, PT, R25, UR12, RZ ;  /* 0x0000000c19197c10 */ /* 0x000fe2000ff3e0ff */
[-C--:B------:R-:W-:Y:S02]  /*0930*/  IMAD R15, R15, R4.reuse, RZ ;  /* 0x000000040f0f7224 */ /* 0x080fe400078e02ff */
[----:B------:R-:W-:Y:S01]  /*0940*/  IMAD.IADD R17, R17, 0x1, R21 ;  /* 0x0000000111117824 */ /* 0x000fe200078e0215 */
[----:B0-----:R-:W-:Y:S01]  /*0950*/  LEA R21, P0, R18, UR8, 0x2 ;  /* 0x0000000812157c11 */ /* 0x001fe2000f8010ff */
[----:B------:R-:W-:Y:S01]  /*0960*/  IMAD.IADD R23, R19, 0x1, R23 ;  /* 0x0000000113177824 */ /* 0x000fe200078e0217 */
[----:B------:R-:W-:Y:S01]  /*0970*/  LEA.HI.X.SX32 R9, R9, UR13, 0x2, P1 ;  /* 0x0000000d09097c11 */ /* 0x000fe200088f16ff */
[----:B------:R-:W-:-:S03]  /*0980*/  IMAD.WIDE.U32 R12, R8, R4, R2 ;  /* 0x00000004080c7225 */ /* 0x000fc600078e0002 */
[----:B------:R-:W-:Y:S01]  /*0990*/  LEA.HI.X R23, R18, UR9, R23, 0x2, P0 ;  /* 0x0000000912177c11 */ /* 0x000fe200080f1417 */
[----:B------:R-:W-:Y:S01]  /*09a0*/  IMAD R7, R8, R5, R20 ;  /* 0x0000000508077224 */ /* 0x000fe200078e0214 */
[----:B------:R-:W-:Y:S01]  /*09b0*/  LEA R20, P3, R2, R21, 0x2 ;  /* 0x0000001502147211 */ /* 0x000fe200078610ff */
[C---:B------:R-:W-:Y:S01]  /*09c0*/  IMAD R19, R14.reuse, R5, R15 ;  /* 0x000000050e137224 */ /* 0x040fe200078e020f */
[----:B-1----:R-:W-:Y:S01]  /*09d0*/  FSETP.GEU.FTZ.AND P1, PT, R11, 1, PT ;  /* 0x3f8000000b00780b */ /* 0x002fe20003f3e000 */
[----:B------:R-:W-:Y:S01]  /*09e0*/  IMAD.WIDE.U32 R14, R14, R4, R16 ;  /* 0x000000040e0e7225 */ /* 0x000fe200078e0010 */
[----:B------:R-:W-:-:S03]  /*09f0*/  LEA R16, P5, R12, R25, 0x2 ;  /* 0x000000190c107211 */ /* 0x000fc600078a10ff */
[----:B------:R-:W-:Y:S01]  /*0a00*/  FADD.FTZ R11, R11, -1 ;  /* 0xbf8000000b0b7421 */ /* 0x000fe20000010000 */
[----:B------:R-:W-:Y:S01]  /*0a10*/  IMAD.IADD R17, R13, 0x1, R7 ;  /* 0x000000010d117824 */ /* 0x000fe200078e0207 */
[----:B------:R-:W-:Y:S02]  /*0a20*/  LEA R18, P4, R14, UR10, 0x2 ;  /* 0x0000000a0e127c11 */ /* 0x000fe4000f8810ff */
[----:B------:R-:W-:Y:S02]  /*0a30*/  IADD3 R19, PT, PT, R15, R19, RZ ;  /* 0x000000130f137210 */ /* 0x000fe40007ffe0ff */
[----:B------:R-:W-:Y:S02]  /*0a40*/  LEA R7, P0, R4, R21, 0x2 ;  /* 0x0000001504077211 */ /* 0x000fe400078010ff */
[----:B------:R-:W-:Y:S01]  /*0a50*/  LEA.HI.X R17, R12, R9, R17, 0x2, P5 ;  /* 0x000000090c117211 */ /* 0x000fe200028f1411 */
[----:B--2---:R-:W-:Y:S01]  /*0a60*/  IMAD R9, R0, UR4, RZ ;  /* 0x0000000400097c24 */ /* 0x004fe2000f8e02ff */
[----:B------:R-:W-:-:S02]  /*0a70*/  LEA.HI.X R19, R14, UR11, R19, 0x2, P4 ;  /* 0x0000000b0e137c11 */ /* 0x000fc4000a0f1413 */
[-C--:B------:R-:W-:Y:S02]  /*0a80*/  LEA.HI.X R8, R4, R23.reuse, R5, 0x2, P0 ;  /* 0x0000001704087211 */ /* 0x080fe400000f1405 */
[----:B------:R-:W-:Y:S02]  /*0a90*/  LEA.HI.X R21, R2, R23, R3, 0x2, P3 ;  /* 0x0000001702157211 */ /* 0x000fe400018f1403 */
[----:B----4-:R-:W-:-:S13]  /*0aa0*/  FSETP.NEU.FTZ.AND P2, PT, R10, RZ, PT ;  /* 0x000000ff0a00720b */ /* 0x010fda0003f5d000 */
.L_x_24:
[----:B------:R-:W-:Y:S01]  /*0ab0*/  IMAD.MOV.U32 R2, RZ, RZ, R20 ;  /* 0x000000ffff027224 */ /* 0x000fe200078e0014 */
[----:B------:R-:W-:Y:S01]  /*0ac0*/  MOV R3, R21 ;  /* 0x0000001500037202 */ /* 0x000fe20000000f00 */
[----:B------:R-:W-:Y:S01]  /*0ad0*/  IMAD.MOV.U32 R4, RZ, RZ, R18 ;  /* 0x000000ffff047224 */ /* 0x000fe200078e0012 */
[----:B------:R-:W-:-:S03]  /*0ae0*/  MOV R5, R19 ;  /* 0x0000001300057202 */ /* 0x000fc60000000f00 */
[----:B------:R-:W2:Y:S04]  /*0af0*/  LDG.E R0, desc[UR6][R2.64] ;  /* 0x0000000602007981 */ /* 0x000ea8000c1e1900 */
[----:B------:R-:W2:Y:S01]  /*0b00*/  LDG.E R13, desc[UR6][R4.64] ;  /* 0x00000006040d7981 */ /* 0x000ea2000c1e1900 */
[----:B------:R-:W-:Y:S01]  /*0b10*/  BSSY.RECONVERGENT B0, `(.L_x_22) ;  /* 0x0000019000007945 */ /* 0x000fe20003800200 */
[----:B------:R-:W-:Y:S02]  /*0b20*/  IMAD.MOV.U32 R12, RZ, RZ, R16 ;  /* 0x000000ffff0c7224 */ /* 0x000fe400078e0010 */
[----:B------:R-:W-:Y:S02]  /*0b30*/  IMAD.MOV.U32 R15, RZ, RZ, RZ ;  /* 0x000000ffff0f7224 */ /* 0x000fe400078e00ff */
[----:B--2---:R-:W-:Y:S01]  /*0b40*/  FADD.FTZ R14, R0, -R13 ;  /* 0x8000000d000e7221 */ /* 0x004fe20000010000 */
[----:B------:R-:W-:-:S04]  /*0b50*/  MOV R13, R17 ;  /* 0x00000011000d7202 */ /* 0x000fc80000000f00 */
[----:B------:R-:W-:-:S04]  /*0b60*/  FSETP.NEU.FTZ.AND P0, PT, R14, RZ, PT ;  /* 0x000000ff0e00720b */ /* 0x000fc80003f1d000 */
[----:B------:R-:W-:-:S13]  /*0b70*/  PLOP3.LUT P0, PT, P2, P1, P0, 0x1f, 0x0 ;  /* 0x000000000000781c */ /* 0x000fda0001702307 */
[----:B------:R-:W-:Y:S05]  /*0b80*/  @P0 BRA `(.L_x_23) ;  /* 0x0000000000440947 */ /* 0x000fea0003800000 */
[C---:B------:R-:W-:Y:S01]  /*0b90*/  FADD.FTZ R15, |R14|.reuse, -RZ ;  /* 0x800000ff0e0f7221 */ /* 0x040fe20000010200 */
[----:B------:R-:W0:Y:S01]  /*0ba0*/  MUFU.LG2 R18, R10 ;  /* 0x0000000a00127308 */ /* 0x000e220000000c00 */
[C---:B------:R-:W-:Y:S02]  /*0bb0*/  FSETP.GT.FTZ.AND P0, PT, R14.reuse, RZ, PT ;  /* 0x000000ff0e00720b */ /* 0x040fe40003f14000 */
[----:B------:R-:W-:Y:S01]  /*0bc0*/  FSETP.GEU.FTZ.AND P3, PT, R14, RZ, PT ;  /* 0x000000ff0e00720b */ /* 0x000fe20003f7e000 */
[----:B------:R-:W-:-:S04]  /*0bd0*/  HFMA2 R14, -RZ, RZ, 0, 0 ;  /* 0x00000000ff0e7431 */ /* 0x000fc800000001ff */
[----:B------:R-:W1:Y:S06]  /*0be0*/  MUFU.LG2 R0, R15 ;  /* 0x0000000f00007308 */ /* 0x000e6c0000000c00 */
[----:B------:R-:W-:Y:S02]  /*0bf0*/  @!P0 IMAD.MOV R14, RZ, RZ, -0x1 ;  /* 0xffffffffff0e8424 */ /* 0x000fe400078e02ff */
[----:B0-----:R-:W-:-:S06]  /*0c00*/  FMUL.FTZ R18, R11, R18 ;  /* 0x000000120b127220 */ /* 0x001fcc0000410000 */
[----:B------:R-:W-:Y:S01]  /*0c10*/  MUFU.EX2 R18, -R18 ;  /* 0x8000001200127308 */ /* 0x000fe20000000800 */
[----:B-1----:R-:W-:Y:S01]  /*0c20*/  FMUL.FTZ R16, R11, R0 ;  /* 0x000000000b107220 */ /* 0x002fe20000410000 */
[----:B------:R-:W-:-:S04]  /*0c30*/  SEL R0, RZ, 0x1, !P0 ;  /* 0x00000001ff007807 */ /* 0x000fc80004000000 */
[----:B------:R-:W-:Y:S02]  /*0c40*/  @P3 IADD3 R14, PT, PT, R0, RZ, RZ ;  /* 0x000000ff000e3210 */ /* 0x000fe40007ffe0ff */
[----:B------:R-:W0:Y:S02]  /*0c50*/  MUFU.EX2 R17, R16 ;  /* 0x0000001000117308 */ /* 0x000e240000000800 */
[----:B------:R-:W-:-:S05]  /*0c60*/  I2FP.F32.S32 R14, R14 ;  /* 0x0000000e000e7245 */ /* 0x000fca0000201400 */
[----:B0-----:R-:W-:-:S04]  /*0c70*/  FMUL.FTZ R17, R14, R17 ;  /* 0x000000110e117220 */ /* 0x001fc80000410000 */
[----:B-----5:R-:W-:-:S04]  /*0c80*/  FMUL.FTZ R17, R6, R17 ;  /* 0x0000001106117220 */ /* 0x020fc80000410000 */
[----:B------:R-:W-:-:S07]  /*0c90*/  FMUL.FTZ R15, R17, R18 ;  /* 0x00000012110f7220 */ /* 0x000fce0000410000 */
.L_x_23:
[----:B------:R-:W-:Y:S05]  /*0ca0*/  BSYNC.RECONVERGENT B0 ;  /* 0x0000000000007941 */ /* 0x000fea0003800200 */
.L_x_22:
[C---:B------:R-:W-:Y:S01]  /*0cb0*/  IMAD.WIDE R20, R9.reuse, 0x4, R2 ;  /* 0x0000000409147825 */ /* 0x040fe200078e0202 */
[----:B------:R0:W-:Y:S03]  /*0cc0*/  STG.E desc[UR6][R12.64], R15 ;  /* 0x0000000f0c007986 */ /* 0x0001e6000c101906 */
[----:B------:R-:W-:Y:S01]  /*0cd0*/  IMAD.WIDE R18, R9, 0x4, R4 ;  /* 0x0000000409127825 */ /* 0x000fe200078e0204 */
[----:B------:R-:W-:-:S03]  /*0ce0*/  ISETP.GE.U32.AND P0, PT, R20, R7, PT ;  /* 0x000000071400720c */ /* 0x000fc60003f06070 */
[----:B------:R-:W-:Y:S01]  /*0cf0*/  IMAD.WIDE R16, R9, 0x4, R12 ;  /* 0x0000000409107825 */ /* 0x000fe200078e020c */
[----:B------:R-:W-:-:S13]  /*0d00*/  ISETP.GE.U32.AND.EX P0, PT, R21, R8, PT, P0 ;  /* 0x000000081500720c */ /* 0x000fda0003f06100 */
[----:B0-----:R-:W-:Y:S05]  /*0d10*/  @!P0 BRA `(.L_x_24) ;  /* 0xfffffffc00648947 */ /* 0x001fea000383ffff */
[----:B------:R-:W-:Y:S05]  /*0d20*/  EXIT ;  /* 0x000000000000794d */ /* 0x000fea0003800000 */
        .weak           $__internal_2_$__cuda_sm20_div_s64
        .type           $__internal_2_$__cuda_sm20_div_s64,@function
        .size           $__internal_2_$__cuda_sm20_div_s64,(.L_x_761 - $__internal_2_$__cuda_sm20_div_s64)
$__internal_2_$__cuda_sm20_div_s64:
        /* <DEDUP_REMOVED lines=71> */
[----:B------:R-:W-:Y:S02]  /*11a0*/  ISETP.GE.AND P1, PT, R10, RZ, PT ;  /* 0x000000ff0a00720c */ /* 0x000fe40003f26270 */
[----:B------:R-:W-:Y:S02]  /*11b0*/  SEL R13, R13, R8, P0 ;  /* 0x000000080d0d7207 */ /* 0x000fe40000000000 */
[----:B------:R-:W-:Y:S02]  /*11c0*/  IADD3 R9, P2, PT, RZ, -R12, RZ ;  /* 0x8000000cff097210 */ /* 0x000fe40007f5e0ff */
[----:B------:R-:W-:-:S02]  /*11d0*/  ISETP.NE.U32.AND P0, PT, R17, RZ, PT ;  /* 0x000000ff1100720c */ /* 0x000fc40003f05070 */
[-C--:B------:R-:W-:Y:S02]  /*11e0*/  IADD3.X R8, PT, PT, RZ, ~R13.reuse, RZ, P2, !PT ;  /* 0x8000000dff087210 */ /* 0x080fe400017fe4ff */
[----:B------:R-:W-:Y:S01]  /*11f0*/  SEL R12, R9, R12, !P1 ;  /* 0x0000000c090c7207 */ /* 0x000fe20004800000 */
[----:B------:R-:W-:Y:S01]  /*1200*/  HFMA2 R9, -RZ, RZ, 0, 0 ;  /* 0x00000000ff097431 */ /* 0x000fe200000001ff */
[----:B------:R-:W-:Y:S01]  /*1210*/  SEL R13, R8, R13, !P1 ;  /* 0x0000000d080d7207 */ /* 0x000fe20004800000 */
[----:B------:R-:W-:Y:S01]  /*1220*/  IMAD.MOV.U32 R8, RZ, RZ, R6 ;  /* 0x000000ffff087224 */ /* 0x000fe200078e0006 */
[----:B------:R-:W-:-:S04]  /*1230*/  ISETP.NE.AND.EX P0, PT, R16, RZ, PT, P0 ;  /* 0x000000ff1000720c */ /* 0x000fc80003f05300 */
[----:B------:R-:W-:Y:S02]  /*1240*/  SEL R12, R12, 0xffffffff, P0 ;  /* 0xffffffff0c0c7807 */ /* 0x000fe40000000000 */
[----:B------:R-:W-:Y:S01]  /*1250*/  SEL R13, R13, 0xffffffff, P0 ;  /* 0xffffffff0d0d7807 */ /* 0x000fe20000000000 */
[----:B------:R-:W-:Y:S06]  /*1260*/  RET.REL.NODEC R8 `(_ZN2at6native55_GLOBAL__N__6c1c77d0_17_DistanceKernel_cu_928626d3_295131cdist_backward_kernel_cuda_implIfNS1_5distsIfE6lt_twoEEEvPT_PKS6_S9_S9_S9_S6_lllllll) ;  /* 0xffffffec08647950 */ /* 0x000fec0003c3ffff */
.L_x_25:
        /* <DEDUP_REMOVED lines=9> */
.L_x_761:


//--------------------- .text._ZN2at6native55_GLOBAL__N__6c1c77d0_17_DistanceKernel_cu_928626d3_295131cdist_backward_kernel_cuda_implIfNS1_5distsIfE3oneEEEvPT_PKS6_S9_S9_S9_S6_lllllll --------------------------
	.section	.text._ZN2at6native55_GLOBAL__N__6c1c77d0_17_DistanceKernel_cu_928626d3_295131cdist_backward_kernel_cuda_implIfNS1_5distsIfE3oneEEEvPT_PKS6_S9_S9_S9_S6_lllllll,"ax",@progbits
	.align	128
.text._ZN2at6native55_GLOBAL__N__6c1c77d0_17_DistanceKernel_cu_928626d3_295131cdist_backward_kernel_cuda_implIfNS1_5distsIfE3oneEEEvPT_PKS6_S9_S9_S9_S6_lllllll:
        .type           _ZN2at6native55_GLOBAL__N__6c1c77d0_17_DistanceKernel_cu_928626d3_295131cdist_backward_kernel_cuda_implIfNS1_5distsIfE3oneEEEvPT_PKS6_S9_S9_S9_S6_lllllll,@function
        .size           _ZN2at6native55_GLOBAL__N__6c1c77d0_17_DistanceKernel_cu_928626d3_295131cdist_backward_kernel_cuda_implIfNS1_5distsIfE3oneEEEvPT_PKS6_S9_S9_S9_S6_lllllll,(.L_x_763 - _ZN2at6native55_GLOBAL__N__6c1c77d0_17_DistanceKernel_cu_928626d3_295131cdist_backward_kernel_cuda_implIfNS1_5distsIfE3oneEEEvPT_PKS6_S9_S9_S9_S6_lllllll)
        .other          _ZN2at6native55_GLOBAL__N__6c1c77d0_17_DistanceKernel_cu_928626d3_295131cdist_backward_kernel_cuda_implIfNS1_5distsIfE3oneEEEvPT_PKS6_S9_S9_S9_S6_lllllll,@"STO_CUDA_ENTRY STV_DEFAULT"
_ZN2at6native55_GLOBAL__N__6c1c77d0_17_DistanceKernel_cu_928626d3_295131cdist_backward_kernel_cuda_implIfNS1_5distsIfE3oneEEEvPT_PKS6_S9_S9_S9_S6_lllllll:
        /* <DEDUP_REMOVED lines=48> */
.L_x_27:
[----:B------:R-:W0:Y:S01]  /*0300*/  LDCU.64 UR4, c[0x0][0x3d0] ;  /* 0x00007a00ff0477ac */ /* 0x000e220008000a00 */
[----:B------:R-:W-:Y:S01]  /*0310*/  IMAD.MOV.U32 R14, RZ, RZ, R4 ;  /* 0x000000ffff0e7224 */ /* 0x000fe200078e0004 */
[----:B------:R-:W-:Y:S01]  /*0320*/  MOV R6, 0x370 ;  /* 0x0000037000067802 */ /* 0x000fe20000000f00 */
[----:B------:R-:W-:Y:S02]  /*0330*/  IMAD.MOV.U32 R15, RZ, RZ, R5 ;  /* 0x000000ffff0f7224 */ /* 0x000fe400078e0005 */
[----:B0-----:R-:W-:Y:S01]  /*0340*/  IMAD.U32 R17, RZ, RZ, UR4 ;  /* 0x00000004ff117e24 */ /* 0x001fe2000f8e00ff */
[----:B------:R-:W-:-:S07]  /*0350*/  MOV R16, UR5 ;  /* 0x0000000500107c02 */ /* 0x000fce0008000f00 */
[----:B------:R-:W-:Y:S05]  /*0360*/  CALL.REL.NOINC `($__internal_3_$__cuda_sm20_div_s64) ;  /* 0x0000000800047944 */ /* 0x000fea0003c00000 */
        /* <DEDUP_REMOVED lines=8> */
.L_x_28:
[----:B------:R-:W-:Y:S05]  /*03f0*/  BSYNC.RECONVERGENT B0 ;  /* 0x0000000000007941 */ /* 0x000fea0003800200 */
.L_x_26:
[----:B------:R-:W0:Y:S01]  /*0400*/  LDCU UR4, c[0x0][0x3bc] ;  /* 0x00007780ff0477ac */ /* 0x000e220008000800 */
[----:B------:R-:W-:Y:S01]  /*0410*/  BSSY.RECONVERGENT B0, `(.L_x_29) ;  /* 0x0000029000007945 */ /* 0x000fe20003800200 */
[----:B------:R-:W1:Y:S01]  /*0420*/  LDCU.64 UR6, c[0x0][0x358] ;  /* 0x00006b00ff0677ac */ /* 0x000e620008000a00 */
[----:B0-----:R-:W-:-:S04]  /*0430*/  LOP3.LUT R6, R15, UR4, RZ, 0xfc, !PT ;  /* 0x000000040f067c12 */ /* 0x001fc8000f8efcff */
[----:B------:R-:W-:-:S13]  /*0440*/  ISETP.NE.U32.AND P0, PT, R6, RZ, PT ;  /* 0x000000ff0600720c */ /* 0x000fda0003f05070 */
[----:B-1----:R-:W-:Y:S05]  /*0450*/  @P0 BRA `(.L_x_30) ;  /* 0x0000000000600947 */ /* 0x002fea0003800000 */
[----:B------:R-:W0:Y:S01]  /*0460*/  LDCU UR4, c[0x0][0x3b8] ;  /* 0x00007700ff0477ac */ /* 0x000e220008000800 */
        /* <DEDUP_REMOVED lines=16> */
[----:B------:R-:W-:Y:S01]  /*0570*/  ISETP.GE.U32.AND P1, PT, R9, UR4, PT ;  /* 0x0000000409007c0c */ /* 0x000fe2000bf26070 */
[----:B------:R-:W-:-:S12]  /*0580*/  IMAD.MOV.U32 R9, RZ, RZ, RZ ;  /* 0x000000ffff097224 */ /* 0x000fd800078e00ff */
[----:B------:R-:W-:Y:S01]  /*0590*/  @P1 VIADD R12, R12, 0x1 ;  /* 0x000000010c0c1836 */ /* 0x000fe20000000000 */
[----:B------:R-:W-:-:S04]  /*05a0*/  @!P2 LOP3.LUT R12, RZ, UR4, RZ, 0x33, !PT ;  /* 0x00000004ff0cac12 */ /* 0x000fc8000f8e33ff */
[----:B------:R-:W-:-:S05]  /*05b0*/  IADD3 R11, PT, PT, -R12, RZ, RZ ;  /* 0x000000ff0c0b7210 */ /* 0x000fca0007ffe1ff */
[----:B------:R-:W-:Y:S01]  /*05c0*/  IMAD R14, R11, UR4, R14 ;  /* 0x000000040b0e7c24 */ /* 0x000fe2000f8e020e */
[----:B------:R-:W-:Y:S06]  /*05d0*/  BRA `(.L_x_31) ;  /* 0x0000000000307947 */ /* 0x000fec0003800000 */
.L_x_30:
[----:B------:R-:W0:Y:S01]  /*05e0*/  LDCU.64 UR4, c[0x0][0x3b8] ;  /* 0x00007700ff0477ac */ /* 0x000e220008000a00 */
[----:B------:R-:W-:Y:S02]  /*05f0*/  MOV R6, 0x630 ;  /* 0x0000063000067802 */ /* 0x000fe40000000f00 */
[----:B0-----:R-:W-:Y:S01]  /*0600*/  MOV R17, UR4 ;  /* 0x0000000400117c02 */ /* 0x001fe20008000f00 */
[----:B------:R-:W-:-:S07]  /*0610*/  IMAD.U32 R16, RZ, RZ, UR5 ;  /* 0x00000005ff107e24 */ /* 0x000fce000f8e00ff */
[----:B------:R-:W-:Y:S05]  /*0620*/  CALL.REL.NOINC `($__internal_3_$__cuda_sm20_div_s64) ;  /* 0x0000000400547944 */ /* 0x000fea0003c00000 */
[----:B------:R-:W0:Y:S01]  /*0630*/  LDCU.64 UR4, c[0x0][0x3b8] ;  /* 0x00007700ff0477ac */ /* 0x000e220008000a00 */
[----:B------:R-:W-:-:S05]  /*0640*/  IADD3 R9, P0, PT, RZ, -R12, RZ ;  /* 0x8000000cff097210 */ /* 0x000fca0007f1e0ff */
[----:B------:R-:W-:-:S04]  /*0650*/  IMAD.X R6, RZ, RZ, ~R13, P0 ;  /* 0x000000ffff067224 */ /* 0x000fc800000e0e0d */
[----:B0-----:R-:W-:Y:S02]  /*0660*/  IMAD R6, R6, UR4, RZ ;  /* 0x0000000406067c24 */ /* 0x001fe4000f8e02ff */
[----:B------:R-:W-:-:S04]  /*0670*/  IMAD.WIDE.U32 R14, R9, UR4, R14 ;  /* 0x00000004090e7c25 */ /* 0x000fc8000f8e000e */
[----:B------:R-:W-:-:S05]  /*0680*/  IMAD R9, R9, UR5, R6 ;  /* 0x0000000509097c24 */ /* 0x000fca000f8e0206 */
[----:B------:R-:W-:-:S07]  /*0690*/  IADD3 R9, PT, PT, R15, R9, RZ ;  /* 0x000000090f097210 */ /* 0x000fce0007ffe0ff */
.L_x_31:
[----:B------:R-:W-:Y:S05]  /*06a0*/  BSYNC.RECONVERGENT B0 ;  /* 0x0000000000007941 */ /* 0x000fea0003800200 */
.L_x_29:
[----:B------:R-:W0:Y:S01]  /*06b0*/  LDCU.128 UR12, c[0x0][0x380] ;  /* 0x00007000ff0c77ac */ /* 0x000e220008000c00 */
[----:B------:R-:W1:Y:S01]  /*06c0*/  LDCU.64 UR8, c[0x0][0x3e0] ;  /* 0x00007c00ff0877ac */ /* 0x000e620008000a00 */
[----:B------:R-:W-:Y:S01]  /*06d0*/  SHF.R.S32.HI R8, RZ, 0x1f, R7 ;  /* 0x0000001fff087819 */ /* 0x000fe20000011407 */
[----:B------:R-:W2:Y:S01]  /*06e0*/  LDCU UR16, c[0x0][0x3d0] ;  /* 0x00007a00ff1077ac */ /* 0x000ea20008000800 */
[----:B------:R-:W3:Y:S01]  /*06f0*/  LDCU.64 UR4, c[0x0][0x3d8] ;  /* 0x00007b00ff0477ac */ /* 0x000ee20008000a00 */
[----:B0-----:R-:W-:-:S04]  /*0700*/  LEA R16, P0, R4, UR14, 0x2 ;  /* 0x0000000e04107c11 */ /* 0x001fc8000f8010ff */
[----:B------:R-:W-:Y:S01]  /*0710*/  LEA.HI.X R17, R4, UR15, R5, 0x2, P0 ;  /* 0x0000000f04117c11 */ /* 0x000fe200080f1405 */
[----:B------:R-:W0:Y:S01]  /*0720*/  LDCU.64 UR14, c[0x0][0x3b0] ;  /* 0x00007600ff0e77ac */ /* 0x000e220008000a00 */
[----:B------:R-:W4:Y:S01]  /*0730*/  LDC.64 R4, c[0x0][0x3c0] ;  /* 0x0000f000ff047b82 */ /* 0x000f220000000a00 */
[----:B-1----:R-:W-:Y:S02]  /*0740*/  IMAD R18, R8, UR8, RZ ;  /* 0x0000000808127c24 */ /* 0x002fe4000f8e02ff */
[----:B------:R1:W5:Y:S01]  /*0750*/  LDG.E R6, desc[UR6][R16.64] ;  /* 0x0000000610067981 */ /* 0x000362000c1e1900 */
[----:B------:R-:W-:-:S04]  /*0760*/  IMAD.WIDE.U32 R10, R7, UR8, R2 ;  /* 0x00000008070a7c25 */ /* 0x000fc8000f8e0002 */
[----:B------:R-:W-:Y:S01]  /*0770*/  IMAD R19, R7, UR9, R18 ;  /* 0x0000000907137c24 */ /* 0x000fe2000f8e0212 */
[----:B------:R-:W2:Y:S01]  /*0780*/  LDCU.128 UR8, c[0x0][0x390] ;  /* 0x00007200ff0877ac */ /* 0x000ea20008000c00 */
[----:B---3--:R-:W-:Y:S02]  /*0790*/  IMAD R8, R8, UR4, RZ ;  /* 0x0000000408087c24 */ /* 0x008fe4000f8e02ff */
[----:B------:R-:W-:Y:S02]  /*07a0*/  IMAD.IADD R11, R11, 0x1, R19 ;  /* 0x000000010b0b7824 */ /* 0x000fe400078e0213 */
[----:B------:R-:W-:Y:S02]  /*07b0*/  IMAD R21, R7, UR5, R8 ;  /* 0x0000000507157c24 */ /* 0x000fe4000f8e0208 */
[-C--:B----4-:R-:W-:Y:S02]  /*07c0*/  IMAD R15, R13, R4.reuse, RZ ;  /* 0x000000040d0f7224 */ /* 0x090fe400078e02ff */
[----:B-1----:R-:W-:-:S04]  /*07d0*/  IMAD.WIDE.U32 R16, R12, R4, RZ ;  /* 0x000000040c107225 */ /* 0x002fc800078e00ff */
[----:B------:R-:W-:Y:S02]  /*07e0*/  IMAD R15, R12, R5, R15 ;  /* 0x000000050c0f7224 */ /* 0x000fe400078e020f */
[----:B0-----:R-:W-:-:S04]  /*07f0*/  IMAD.WIDE.U32 R12, R14, UR14, R12 ;  /* 0x0000000e0e0c7c25 */ /* 0x001fc8000f8e000c */
[----:B------:R-:W-:Y:S02]  /*0800*/  IMAD.IADD R17, R17, 0x1, R15 ;  /* 0x0000000111117824 */ /* 0x000fe400078e020f */
[----:B------:R-:W-:Y:S02]  /*0810*/  IMAD R15, R9, UR14, RZ ;  /* 0x0000000e090f7c24 */ /* 0x000fe4000f8e02ff */
[----:B--2---:R-:W-:Y:S02]  /*0820*/  IMAD R18, R4, UR16, RZ ;  /* 0x0000001004127c24 */ /* 0x004fe4000f8e02ff */
[----:B------:R-:W-:Y:S02]  /*0830*/  IMAD R19, R14, UR15, R15 ;  /* 0x0000000f0e137c24 */ /* 0x000fe4000f8e020f */
[----:B------:R-:W-:Y:S01]  /*0840*/  IMAD.WIDE.U32 R16, R7, UR4, R16 ;  /* 0x0000000407107c25 */ /* 0x000fe2000f8e0010 */
[----:B------:R-:W0:Y:S02]  /*0850*/  LDCU UR4, c[0x0][0x370] ;  /* 0x00006e00ff0477ac */ /* 0x000e240008000800 */
[----:B------:R-:W-:Y:S01]  /*0860*/  IADD3 R13, PT, PT, R13, R19, RZ ;  /* 0x000000130d0d7210 */ /* 0x000fe20007ffe0ff */
[----:B------:R-:W-:-:S02]  /*0870*/  IMAD R15, R18, R7, RZ ;  /* 0x00000007120f7224 */ /* 0x000fc400078e02ff */
[-C--:B------:R-:W-:Y:S02]  /*0880*/  IMAD R7, R9, R4.reuse, RZ ;  /* 0x0000000409077224 */ /* 0x080fe400078e02ff */
[-C--:B------:R-:W-:Y:S01]  /*0890*/  IMAD R18, R13, R4.reuse, RZ ;  /* 0x000000040d127224 */ /* 0x080fe200078e02ff */
[----:B------:R-:W-:Y:S01]  /*08a0*/  SHF.R.S64 R19, RZ, 0x1e, R15 ;  /* 0x0000001eff137819 */ /* 0x000fe2000000100f */
[----:B------:R-:W-:Y:S01]  /*08b0*/  IMAD.IADD R17, R17, 0x1, R21 ;  /* 0x0000000111117824 */ /* 0x000fe200078e0215 */
[----:B------:R-:W-:Y:S01]  /*08c0*/  LEA R13, P0, R16, UR8, 0x2 ;  /* 0x00000008100d7c11 */ /* 0x000fe2000f8010ff */
[-C--:B------:R-:W-:Y:S01]  /*08d0*/  IMAD.WIDE.U32 R8, R12, R4.reuse, R2 ;  /* 0x000000040c087225 */ /* 0x080fe200078e0002 */
[----:B------:R-:W-:Y:S02]  /*08e0*/  IADD3 R19, P1, PT, R19, UR12, RZ ;  /* 0x0000000c13137c10 */ /* 0x000fe4000ff3e0ff */
[----:B------:R-:W-:Y:S01]  /*08f0*/  LEA.HI.X R17, R16, UR9, R17, 0x2, P0 ;  /* 0x0000000910117c11 */ /* 0x000fe200080f1411 */
[C---:B------:R-:W-:Y:S01]  /*0900*/  IMAD R7, R14.reuse, R5, R7 ;  /* 0x000000050e077224 */ /* 0x040fe200078e0207 */
[----:B------:R-:W-:Y:S01]  /*0910*/  LEA.HI.X.SX32 R15, R15, UR13, 0x2, P1 ;  /* 0x0000000d0f0f7c11 */ /* 0x000fe200088f16ff */
[----:B------:R-:W-:Y:S01]  /*0920*/  IMAD.WIDE.U32 R10, R14, R4, R10 ;  /* 0x000000040e0a7225 */ /* 0x000fe200078e000a */
[----:B------:R-:W-:-:S03]  /*0930*/  LEA R16, P1, R2, R13, 0x2 ;  /* 0x0000000d02107211 */ /* 0x000fc600078210ff */
[----:B------:R-:W-:Y:S01]  /*0940*/  IMAD R21, R12, R5, R18 ;  /* 0x000000050c157224 */ /* 0x000fe200078e0212 */
[----:B------:R-:W-:Y:S02]  /*0950*/  LEA R12, P3, R8, R19, 0x2 ;  /* 0x00000013080c7211 */ /* 0x000fe400078610ff */
[----:B------:R-:W-:Y:S01]  /*0960*/  IADD3 R11, PT, PT, R11, R7, RZ ;  /* 0x000000070b0b7210 */ /* 0x000fe20007ffe0ff */
[----:B------:R-:W-:Y:S01]  /*0970*/  IMAD.IADD R9, R9, 0x1, R21 ;  /* 0x0000000109097824 */ /* 0x000fe200078e0215 */
[----:B------:R-:W-:Y:S02]  /*0980*/  LEA R14, P2, R10, UR10, 0x2 ;  /* 0x0000000a0a0e7c11 */ /* 0x000fe4000f8410ff */
[----:B------:R-:W-:Y:S02]  /*0990*/  LEA R7, P0, R4, R13, 0x2 ;  /* 0x0000000d04077211 */ /* 0x000fe400078010ff */
[----:B------:R-:W-:Y:S01]  /*09a0*/  LEA.HI.X R13, R8, R15, R9, 0x2, P3 ;  /* 0x0000000f080d7211 */ /* 0x000fe200018f1409 */
[----:B0-----:R-:W-:Y:S01]  /*09b0*/  IMAD R9, R0, UR4, RZ ;  /* 0x0000000400097c24 */ /* 0x001fe2000f8e02ff */
[----:B------:R-:W-:-:S02]  /*09c0*/  LEA.HI.X R15, R10, UR11, R11, 0x2, P2 ;  /* 0x0000000b0a0f7c11 */ /* 0x000fc400090f140b */
[-C--:B------:R-:W-:Y:S02]  /*09d0*/  LEA.HI.X R8, R4, R17.reuse, R5, 0x2, P0 ;  /* 0x0000001104087211 */ /* 0x080fe400000f1405 */
[----:B------:R-:W-:-:S07]  /*09e0*/  LEA.HI.X R3, R2, R17, R3, 0x2, P1 ;  /* 0x0000001102037211 */ /* 0x000fce00008f1403 */
.L_x_32:
[----:B------:R-:W-:Y:S01]  /*09f0*/  MOV R2, R16 ;  /* 0x0000001000027202 */ /* 0x000fe20000000f00 */
[----:B------:R-:W-:Y:S01]  /*0a00*/  IMAD.MOV.U32 R4, RZ, RZ, R14 ;  /* 0x000000ffff047224 */ /* 0x000fe200078e000e */
[----:B------:R-:W-:-:S03]  /*0a10*/  MOV R5, R15 ;  /* 0x0000000f00057202 */ /* 0x000fc60000000f00 */
[----:B0-----:R0:W2:Y:S04]  /*0a20*/  LDG.E R0, desc[UR6][R2.64] ;  /* 0x0000000602007981 */ /* 0x0010a8000c1e1900 */
[----:B------:R-:W2:Y:S01]  /*0a30*/  LDG.E R11, desc[UR6][R4.64] ;  /* 0x00000006040b7981 */ /* 0x000ea2000c1e1900 */
[----:B------:R-:W-:Y:S02]  /*0a40*/  IMAD.MOV.U32 R10, RZ, RZ, RZ ;  /* 0x000000ffff0a7224 */ /* 0x000fe400078e00ff */
[----:B------:R-:W-:-:S04]  /*0a50*/  IMAD.WIDE R14, R9, 0x4, R4 ;  /* 0x00000004090e7825 */ /* 0x000fc800078e0204 */
[----:B0-----:R-:W-:-:S03]  /*0a60*/  IMAD.WIDE R2, R9, 0x4, R2 ;  /* 0x0000000409027825 */ /* 0x001fc600078e0202 */
[----:B------:R-:W-:Y:S01]  /*0a70*/  MOV R16, R2 ;  /* 0x0000000200107202 */ /* 0x000fe20000000f00 */
[----:B--2---:R-:W-:-:S05]  /*0a80*/  FADD.FTZ R0, R0, -R11 ;  /* 0x8000000b00007221 */ /* 0x004fca0000010000 */
[C---:B------:R-:W-:Y:S02]  /*0a90*/  FSETP.GT.FTZ.AND P0, PT, R0.reuse, RZ, PT ;  /* 0x000000ff0000720b */ /* 0x040fe40003f14000 */
[----:B------:R-:W-:Y:S02]  /*0aa0*/  FSETP.GEU.FTZ.AND P1, PT, R0, RZ, PT ;  /* 0x000000ff0000720b */ /* 0x000fe40003f3e000 */
[----:B------:R-:W-:-:S09]  /*0ab0*/  SEL R0, RZ, 0x1, !P0 ;  /* 0x00000001ff007807 */ /* 0x000fd20004000000 */
[----:B------:R-:W-:Y:S02]  /*0ac0*/  @!P0 IADD3 R10, PT, PT, RZ, -0x1, RZ ;  /* 0xffffffffff0a8810 */ /* 0x000fe40007ffe0ff */
[----:B------:R-:W-:Y:S01]  /*0ad0*/  @P1 IMAD.MOV R10, RZ, RZ, R0 ;  /* 0x000000ffff0a1224 */ /* 0x000fe200078e0200 */
[----:B------:R-:W-:-:S04]  /*0ae0*/  ISETP.GE.U32.AND P0, PT, R2, R7, PT ;  /* 0x000000070200720c */ /* 0x000fc80003f06070 */
[----:B------:R-:W-:Y:S02]  /*0af0*/  I2FP.F32.S32 R11, R10 ;  /* 0x0000000a000b7245 */ /* 0x000fe40000201400 */
[----:B------:R-:W-:Y:S02]  /*0b00*/  MOV R10, R12 ;  /* 0x0000000c000a7202 */ /* 0x000fe40000000f00 */
[----:B------:R-:W-:Y:S01]  /*0b10*/  ISETP.GE.U32.AND.EX P0, PT, R3, R8, PT, P0 ;  /* 0x000000080300720c */ /* 0x000fe20003f06100 */
[----:B-----5:R-:W-:Y:S01]  /*0b20*/  FMUL.FTZ R17, R6, R11 ;  /* 0x0000000b06117220 */ /* 0x020fe20000410000 */
[----:B------:R-:W-:Y:S02]  /*0b30*/  IMAD.MOV.U32 R11, RZ, RZ, R13 ;  /* 0x000000ffff0b7224 */ /* 0x000fe400078e000d */
[----:B------:R-:W-:-:S03]  /*0b40*/  IMAD.WIDE R12, R9, 0x4, R10 ;  /* 0x00000004090c7825 */ /* 0x000fc600078e020a */
[----:B------:R0:W-:Y:S06]  /*0b50*/  STG.E desc[UR6][R10.64], R17 ;  /* 0x000000110a007986 */ /* 0x0001ec000c101906 */
[----:B------:R-:W-:Y:S05]  /*0b60*/  @!P0 BRA `(.L_x_32) ;  /* 0xfffffffc00a08947 */ /* 0x000fea000383ffff */
[----:B------:R-:W-:Y:S05]  /*0b70*/  EXIT ;  /* 0x000000000000794d */ /* 0x000fea0003800000 */
        .weak           $__internal_3_$__cuda_sm20_div_s64
        .type           $__internal_3_$__cuda_sm20_div_s64,@function
        .size           $__internal_3_$__cuda_sm20_div_s64,(.L_x_763 - $__internal_3_$__cuda_sm20_div_s64)
$__internal_3_$__cuda_sm20_div_s64:
        /* <DEDUP_REMOVED lines=83> */
[----:B------:R-:W-:Y:S06]  /*10b0*/  RET.REL.NODEC R8 `(_ZN2at6native55_GLOBAL__N__6c1c77d0_17_DistanceKernel_cu_928626d3_295131cdist_backward_kernel_cuda_implIfNS1_5distsIfE3oneEEEvPT_PKS6_S9_S9_S9_S6_lllllll) ;  /* 0xffffffec08d07950 */ /* 0x000fec0003c3ffff */
.L_x_33:
        /* <DEDUP_REMOVED lines=12> */
.L_x_763:


//--------------------- .text._ZN2at6native55_GLOBAL__N__6c1c77d0_17_DistanceKernel_cu_928626d3_295131cdist_backward_kernel_cuda_implIfNS1_5distsIfE1pEEEvPT_PKS6_S9_S9_S9_S6_lllllll --------------------------
	.section	.text._ZN2at6native55_GLOBAL__N__6c1c77d0_17_DistanceKernel_cu_928626d3_295131cdist_backward_kernel_cuda_implIfNS1_5distsIfE1pEEEvPT_PKS6_S9_S9_S9_S6_lllllll,"ax",@progbits
	.align	128
.text._ZN2at6native55_GLOBAL__N__6c1c77d0_17_DistanceKernel_cu_928626d3_295131cdist_backward_kernel_cuda_implIfNS1_5distsIfE1pEEEvPT_PKS6_S9_S9_S9_S6_lllllll:
        .type           _ZN2at6native55_GLOBAL__N__6c1c77d0_17_DistanceKernel_cu_928626d3_295131cdist_backward_kernel_cuda_implIfNS1_5distsIfE1pEEEvPT_PKS6_S9_S9_S9_S6_lllllll,@function
        .size           _ZN2at6native55_GLOBAL__N__6c1c77d0_17_DistanceKernel_cu_928626d3_295131cdist_backward_kernel_cuda_implIfNS1_5distsIfE1pEEEvPT_PKS6_S9_S9_S9_S6_lllllll,(.L_x_765 - _ZN2at6native55_GLOBAL__N__6c1c77d0_17_DistanceKernel_cu_928626d3_295131cdist_backward_kernel_cuda_implIfNS1_5distsIfE1pEEEvPT_PKS6_S9_S9_S9_S6_lllllll)
        .other          _ZN2at6native55_GLOBAL__N__6c1c77d0_17_DistanceKernel_cu_928626d3_295131cdist_backward_kernel_cuda_implIfNS1_5distsIfE1pEEEvPT_PKS6_S9_S9_S9_S6_lllllll,@"STO_CUDA_ENTRY STV_DEFAULT"
_ZN2at6native55_GLOBAL__N__6c1c77d0_17_DistanceKernel_cu_928626d3_295131cdist_backward_kernel_cuda_implIfNS1_5distsIfE1pEEEvPT_PKS6_S9_S9_S9_S6_lllllll:
        /* <DEDUP_REMOVED lines=48> */
.L_x_35:
[----:B------:R-:W0:Y:S01]  /*0300*/  LDCU.64 UR4, c[0x0][0x3d0] ;  /* 0x00007a00ff0477ac */ /* 0x000e220008000a00 */
[----:B------:R-:W-:Y:S01]  /*0310*/  IMAD.MOV.U32 R14, RZ, RZ, R4 ;  /* 0x000000ffff0e7224 */ /* 0x000fe200078e0004 */
[----:B------:R-:W-:Y:S01]  /*0320*/  MOV R8, 0x370 ;  /* 0x0000037000087802 */ /* 0x000fe20000000f00 */
[----:B------:R-:W-:Y:S02]  /*0330*/  IMAD.MOV.U32 R15, RZ, RZ, R5 ;  /* 0x000000ffff0f7224 */ /* 0x000fe400078e0005 */
[----:B0-----:R-:W-:Y:S01]  /*0340*/  IMAD.U32 R17, RZ, RZ, UR4 ;  /* 0x00000004ff117e24 */ /* 0x001fe2000f8e00ff */
[----:B------:R-:W-:-:S07]  /*0350*/  MOV R16, UR5 ;  /* 0x0000000500107c02 */ /* 0x000fce0008000f00 */
[----:B------:R-:W-:Y:S05]  /*0360*/  CALL.REL.NOINC `($__internal_4_$__cuda_sm20_div_s64) ;  /* 0x0000000800487944 */ /* 0x000fea0003c00000 */
[----:B------:R-:W0:Y:S01]  /*0370*/  LDCU.64 UR4, c[0x0][0x3d0] ;  /* 0x00007a00ff0477ac */ /* 0x000e220008000a00 */
[----:B------:R-:W-:Y:S01]  /*0380*/  IADD3 R8, P0, PT, RZ, -R6, RZ ;  /* 0x80000006ff087210 */ /* 0x000fe20007f1e0ff */
[----:B------:R-:W-:-:S03]  /*0390*/  IMAD.MOV.U32 R9, RZ, RZ, R6 ;  /* 0x000000ffff097224 */ /* 0x000fc600078e0006 */
[----:B------:R-:W-:-:S05]  /*03a0*/  IADD3.X R7, PT, PT, RZ, ~R7, RZ, P0, !PT ;  /* 0x80000007ff077210 */ /* 0x000fca00007fe4ff */
[----:B0-----:R-:W-:Y:S02]  /*03b0*/  IMAD R7, R7, UR4, RZ ;  /* 0x0000000407077c24 */ /* 0x001fe4000f8e02ff */
[----:B------:R-:W-:-:S04]  /*03c0*/  IMAD.WIDE.U32 R14, R8, UR4, R4 ;  /* 0x00000004080e7c25 */ /* 0x000fc8000f8e0004 */
[----:B------:R-:W-:-:S05]  /*03d0*/  IMAD R7, R8, UR5, R7 ;  /* 0x0000000508077c24 */ /* 0x000fca000f8e0207 */
[----:B------:R-:W-:-:S07]  /*03e0*/  IADD3 R15, PT, PT, R15, R7, RZ ;  /* 0x000000070f0f7210 */ /* 0x000fce0007ffe0ff */
.L_x_36:
[----:B------:R-:W-:Y:S05]  /*03f0*/  BSYNC.RECONVERGENT B0 ;  /* 0x0000000000007941 */ /* 0x000fea0003800200 */
.L_x_34:
        /* <DEDUP_REMOVED lines=18> */
[----:B------:R-:W-:-:S05]  /*0520*/  IMAD.HI.U32 R7, R7, R14, RZ ;  /* 0x0000000e07077227 */ /* 0x000fca00078e00ff */
[----:B------:R-:W-:-:S05]  /*0530*/  IADD3 R11, PT, PT, -R7, RZ, RZ ;  /* 0x000000ff070b7210 */ /* 0x000fca0007ffe1ff */
[----:B------:R-:W-:-:S05]  /*0540*/  IMAD R10, R11, UR4, R14 ;  /* 0x000000040b0a7c24 */ /* 0x000fca000f8e020e */
[----:B------:R-:W-:-:S13]  /*0550*/  ISETP.GE.U32.AND P0, PT, R10, UR4, PT ;  /* 0x000000040a007c0c */ /* 0x000fda000bf06070 */
[----:B------:R-:W-:Y:S01]  /*0560*/  @P0 VIADD R10, R10, -UR4 ;  /* 0x800000040a0a0c36 */ /* 0x000fe20008000000 */
[----:B------:R-:W-:-:S04]  /*0570*/  @P0 IADD3 R7, PT, PT, R7, 0x1, RZ ;  /* 0x0000000107070810 */ /* 0x000fc80007ffe0ff */
[----:B------:R-:W-:-:S13]  /*0580*/  ISETP.GE.U32.AND P1, PT, R10, UR4, PT ;  /* 0x000000040a007c0c */ /* 0x000fda000bf26070 */
[----:B------:R-:W-:Y:S01]  /*0590*/  @P1 VIADD R7, R7, 0x1 ;  /* 0x0000000107071836 */ /* 0x000fe20000000000 */
[----:B------:R-:W-:-:S04]  /*05a0*/  @!P2 LOP3.LUT R7, RZ, UR4, RZ, 0x33, !PT ;  /* 0x00000004ff07ac12 */ /* 0x000fc8000f8e33ff */
[----:B------:R-:W-:-:S05]  /*05b0*/  IADD3 R19, PT, PT, -R7, RZ, RZ ;  /* 0x000000ff07137210 */ /* 0x000fca0007ffe1ff */
[----:B------:R-:W-:Y:S01]  /*05c0*/  IMAD R19, R19, UR4, R14 ;  /* 0x0000000413137c24 */ /* 0x000fe2000f8e020e */
[----:B------:R-:W-:Y:S01]  /*05d0*/  MOV R14, R7 ;  /* 0x00000007000e7202 */ /* 0x000fe20000000f00 */
[----:B------:R-:W-:Y:S06]  /*05e0*/  BRA `(.L_x_39) ;  /* 0x00000000003c7947 */ /* 0x000fec0003800000 */
.L_x_38:
[----:B------:R-:W0:Y:S01]  /*05f0*/  LDCU.64 UR4, c[0x0][0x3b8] ;  /* 0x00007700ff0477ac */ /* 0x000e220008000a00 */
[----:B------:R-:W-:Y:S02]  /*0600*/  MOV R8, 0x640 ;  /* 0x0000064000087802 */ /* 0x000fe40000000f00 */
[----:B0-----:R-:W-:Y:S01]  /*0610*/  MOV R17, UR4 ;  /* 0x0000000400117c02 */ /* 0x001fe20008000f00 */
[----:B------:R-:W-:-:S07]  /*0620*/  IMAD.U32 R16, RZ, RZ, UR5 ;  /* 0x00000005ff107e24 */ /* 0x000fce000f8e00ff */
[----:B------:R-:W-:Y:S05]  /*0630*/  CALL.REL.NOINC `($__internal_4_$__cuda_sm20_div_s64) ;  /* 0x0000000400947944 */ /* 0x000fea0003c00000 */
        /* <DEDUP_REMOVED lines=8> */
[----:B------:R-:W-:Y:S01]  /*06c0*/  IMAD.MOV.U32 R14, RZ, RZ, R6 ;  /* 0x000000ffff0e7224 */ /* 0x000fe200078e0006 */
[----:B------:R-:W-:-:S07]  /*06d0*/  IADD3 R17, PT, PT, R11, R17, RZ ;  /* 0x000000110b117210 */ /* 0x000fce0007ffe0ff */
.L_x_39:
[----:B------:R-:W-:Y:S05]  /*06e0*/  BSYNC.RECONVERGENT B0 ;  /* 0x0000000000007941 */ /* 0x000fea0003800200 */
.L_x_37:
[----:B------:R-:W0:Y:S01]  /*06f0*/  LDCU.64 UR4, c[0x0][0x3a0] ;  /* 0x00007400ff0477ac */ /* 0x000e220008000a00 */
[C---:B------:R-:W-:Y:S01]  /*0700*/  IMAD.SHL.U32 R12, R4.reuse, 0x4, RZ ;  /* 0x00000004040c7824 */ /* 0x040fe200078e00ff */
[----:B------:R-:W-:Y:S01]  /*0710*/  SHF.L.U64.HI R4, R4, 0x2, R5 ;  /* 0x0000000204047819 */ /* 0x000fe20000010205 */
[----:B------:R-:W1:Y:S01]  /*0720*/  LDC.64 R6, c[0x0][0x3c0] ;  /* 0x0000f000ff067b82 */ /* 0x000e620000000a00 */
[----:B------:R-:W2:Y:S01]  /*0730*/  LDCU.128 UR12, c[0x0][0x380] ;  /* 0x00007000ff0c77ac */ /* 0x000ea20008000c00 */
[----:B------:R-:W3:Y:S01]  /*0740*/  LDCU.64 UR8, c[0x0][0x3e0] ;  /* 0x00007c00ff0877ac */ /* 0x000ee20008000a00 */
[----:B------:R-:W4:Y:S01]  /*0750*/  LDCU.64 UR10, c[0x0][0x3b0] ;  /* 0x00007600ff0a77ac */ /* 0x000f220008000a00 */
[----:B0-----:R-:W-:-:S04]  /*0760*/  IADD3 R10, P0, PT, R12, UR4, RZ ;  /* 0x000000040c0a7c10 */ /* 0x001fc8000ff1e0ff */
[----:B------:R-:W-:Y:S01]  /*0770*/  IADD3.X R11, PT, PT, R4, UR5, RZ, P0, !PT ;  /* 0x00000005040b7c10 */ /* 0x000fe200087fe4ff */
[----:B------:R-:W0:Y:S04]  /*0780*/  LDCU.64 UR4, c[0x0][0x3d8] ;  /* 0x00007b00ff0477ac */ /* 0x000e280008000a00 */
[----:B------:R3:W3:Y:S01]  /*0790*/  LDG.E R16, desc[UR6][R10.64] ;  /* 0x000000060a107981 */ /* 0x0006e2000c1e1900 */
[----:B--2---:R-:W-:Y:S01]  /*07a0*/  IADD3 R12, P0, PT, R12, UR14, RZ ;  /* 0x0000000e0c0c7c10 */ /* 0x004fe2000ff1e0ff */
[----:B-1----:R-:W-:Y:S01]  /*07b0*/  IMAD R5, R15, R6, RZ ;  /* 0x000000060f057224 */ /* 0x002fe200078e02ff */
[----:B------:R-:W1:Y:S02]  /*07c0*/  LDCU UR14, c[0x0][0x3d0] ;  /* 0x00007a00ff0e77ac */ /* 0x000e640008000800 */
[----:B------:R-:W-:-:S02]  /*07d0*/  IADD3.X R13, PT, PT, R4, UR15, RZ, P0, !PT ;  /* 0x0000000f040d7c10 */ /* 0x000fc400087fe4ff */
[----:B------:R-:W-:Y:S01]  /*07e0*/  SHF.R.S32.HI R4, RZ, 0x1f, R9 ;  /* 0x0000001fff047819 */ /* 0x000fe20000011409 */
[----:B----4-:R-:W-:Y:S02]  /*07f0*/  IMAD R20, R17, UR10, RZ ;  /* 0x0000000a11147c24 */ /* 0x010fe4000f8e02ff */
[----:B------:R2:W5:Y:S01]  /*0800*/  LDG.E R8, desc[UR6][R12.64] ;  /* 0x000000060c087981 */ /* 0x000562000c1e1900 */
[----:B------:R-:W-:Y:S02]  /*0810*/  IMAD R5, R14, R7, R5 ;  /* 0x000000070e057224 */ /* 0x000fe400078e0205 */
[----:B---3--:R-:W-:Y:S02]  /*0820*/  IMAD R18, R4, UR8, RZ ;  /* 0x0000000804127c24 */ /* 0x008fe4000f8e02ff */
[----:B------:R-:W-:-:S04]  /*0830*/  IMAD.WIDE.U32 R10, R9, UR8, R2 ;  /* 0x00000008090a7c25 */ /* 0x000fc8000f8e0002 */
[----:B------:R-:W-:Y:S02]  /*0840*/  IMAD R21, R9, UR9, R18 ;  /* 0x0000000909157c24 */ /* 0x000fe4000f8e0212 */
[----:B------:R-:W3:Y:S01]  /*0850*/  LDC R18, c[0x0][0x3a8] ;  /* 0x0000ea00ff127b82 */ /* 0x000ee20000000800 */
[----:B--2---:R-:W-:Y:S02]  /*0860*/  IMAD.WIDE.U32 R12, R14, R6, RZ ;  /* 0x000000060e0c7225 */ /* 0x004fe400078e00ff */
[----:B------:R-:W-:Y:S02]  /*0870*/  IADD3 R11, PT, PT, R11, R21, RZ ;  /* 0x000000150b0b7210 */ /* 0x000fe40007ffe0ff */
[----:B------:R-:W-:-:S04]  /*0880*/  IMAD.WIDE.U32 R14, R19, UR10, R14 ;  /* 0x0000000a130e7c25 */ /* 0x000fc8000f8e000e */
[----:B------:R-:W-:Y:S01]  /*0890*/  IMAD R23, R19, UR11, R20 ;  /* 0x0000000b13177c24 */ /* 0x000fe2000f8e0214 */
[----:B------:R-:W2:Y:S01]  /*08a0*/  LDCU.128 UR8, c[0x0][0x390] ;  /* 0x00007200ff0877ac */ /* 0x000ea20008000c00 */
[----:B------:R-:W-:Y:S02]  /*08b0*/  IMAD.IADD R13, R13, 0x1, R5 ;  /* 0x000000010d0d7824 */ /* 0x000fe400078e0205 */
[----:B0-----:R-:W-:Y:S01]  /*08c0*/  IMAD R22, R4, UR4, RZ ;  /* 0x0000000404167c24 */ /* 0x001fe2000f8e02ff */
[----:B------:R-:W-:Y:S01]  /*08d0*/  IADD3 R5, PT, PT, R15, R23, RZ ;  /* 0x000000170f057210 */ /* 0x000fe20007ffe0ff */
[----:B-1----:R-:W-:Y:S02]  /*08e0*/  IMAD R24, R6, UR14, RZ ;  /* 0x0000000e06187c24 */ /* 0x002fe4000f8e02ff */
[----:B------:R-:W-:Y:S02]  /*08f0*/  IMAD R27, R9, UR5, R22 ;  /* 0x00000005091b7c24 */ /* 0x000fe4000f8e0216 */
[----:B------:R-:W-:-:S02]  /*0900*/  IMAD R15, R5, R6, RZ ;  /* 0x00000006050f7224 */ /* 0x000fc400078e02ff */
[----:B------:R-:W-:Y:S01]  /*0910*/  IMAD.WIDE.U32 R12, R9, UR4, R12 ;  /* 0x00000004090c7c25 */ /* 0x000fe2000f8e000c */
[----:B------:R-:W0:Y:S03]  /*0920*/  LDCU UR4, c[0x0][0x370] ;  /* 0x00006e00ff0477ac */ /* 0x000e260008000800 */
[----:B---3--:R-:W-:Y:S01]  /*0930*/  FADD.FTZ R23, R18, -1 ;  /* 0xbf80000012177421 */ /* 0x008fe20000010000 */
[----:B------:R-:W-:-:S04]  /*0940*/  IMAD.WIDE.U32 R4, R14, R6, R2 ;  /* 0x000000060e047225 */ /* 0x000fc800078e0002 */
[----:B------:R-:W-:Y:S01]  /*0950*/  FADD.FTZ R18, R18, -2 ;  /* 0xc000000012127421 */ /* 0x000fe20000010000 */
[----:B------:R-:W-:Y:S02]  /*0960*/  IMAD R15, R14, R7, R15 ;  /* 0x000000070e0f7224 */ /* 0x000fe400078e020f */
[-C--:B------:R-:W-:Y:S02]  /*0970*/  IMAD R14, R17, R6.reuse, RZ ;  /* 0x00000006110e7224 */ /* 0x080fe400078e02ff */
[----:B------:R-:W-:Y:S01]  /*0980*/  IMAD R21, R24, R9, RZ ;  /* 0x0000000918157224 */ /* 0x000fe200078e02ff */
[C---:B--2---:R-:W-:Y:S01]  /*0990*/  LEA R9, P0, R12.reuse, UR8, 0x2 ;  /* 0x000000080c097c11 */ /* 0x044fe2000f8010ff */
[----:B------:R-:W-:Y:S01]  /*09a0*/  IMAD.IADD R17, R13, 0x1, R27 ;  /* 0x000000010d117824 */ /* 0x000fe200078e021b */
[----:B------:R-:W-:Y:S01]  /*09b0*/  IADD3 R15, PT, PT, R5, R15, RZ ;  /* 0x0000000f050f7210 */ /* 0x000fe20007ffe0ff */
[C---:B------:R-:W-:Y:S01]  /*09c0*/  IMAD R13, R19.reuse, R7, R14 ;  /* 0x00000007130d7224 */ /* 0x040fe200078e020e */
[----:B------:R-:W-:Y:S01]  /*09d0*/  SHF.R.S64 R25, RZ, 0x1e, R21 ;  /* 0x0000001eff197819 */ /* 0x000fe20000001015 */
[----:B------:R-:W-:Y:S01]  /*09e0*/  IMAD.WIDE.U32 R10, R19, R6, R10 ;  /* 0x00000006130a7225 */ /* 0x000fe200078e000a */
[----:B------:R-:W-:-:S02]  /*09f0*/  LEA.HI.X R17, R12, UR9, R17, 0x2, P0 ;  /* 0x000000090c117c11 */ /* 0x000fc400080f1411 */
[----:B------:R-:W-:Y:S01]  /*0a00*/  IADD3 R25, P1, PT, R25, UR12, RZ ;  /* 0x0000000c19197c10 */ /* 0x000fe2000ff3e0ff */
[----:B------:R-:W-:Y:S01]  /*0a10*/  IMAD.IADD R13, R11, 0x1, R13 ;  /* 0x000000010b0d7824 */ /* 0x000fe200078e020d */
[----:B------:R-:W-:Y:S02]  /*0a20*/  LEA R5, P0, R6, R9, 0x2 ;  /* 0x0000000906057211 */ /* 0x000fe400078010ff */
[----:B------:R-:W-:Y:S02]  /*0a30*/  LEA.HI.X.SX32 R21, R21, UR13, 0x2, P1 ;  /* 0x0000000d15157c11 */ /* 0x000fe400088f16ff */
[----:B------:R-:W-:Y:S02]  /*0a40*/  LEA R14, P4, R4, R25, 0x2 ;  /* 0x00000019040e7211 */ /* 0x000fe400078810ff */
[----:B------:R-:W-:Y:S01]  /*0a50*/  LEA.HI.X R6, R6, R17, R7, 0x2, P0 ;  /* 0x0000001106067211 */ /* 0x000fe200000f1407 */
[----:B0-----:R-:W-:Y:S01]  /*0a60*/  IMAD R7, R0, UR4, RZ ;  /* 0x0000000400077c24 */ /* 0x001fe2000f8e02ff */
[----:B------:R-:W-:Y:S01]  /*0a70*/  LEA.HI.X R15, R4, R21, R15, 0x2, P4 ;  /* 0x00000015040f7211 */ /* 0x000fe200020f140f */
[----:B------:R0:W1:Y:S01]  /*0a80*/  MUFU.LG2 R20, R16 ;  /* 0x0000001000147308 */ /* 0x0000620000000c00 */
[----:B------:R-:W-:-:S02]  /*0a90*/  FSETP.NEU.FTZ.AND P1, PT, R16, RZ, PT ;  /* 0x000000ff1000720b */ /* 0x000fc40003f3d000 */
[----:B0-----:R-:W-:-:S04]  /*0aa0*/  LEA R16, P3, R10, UR10, 0x2 ;  /* 0x0000000a0a107c11 */ /* 0x001fc8000f8610ff */
[----:B------:R-:W-:Y:S01]  /*0ab0*/  LEA.HI.X R13, R10, UR11, R13, 0x2, P3 ;  /* 0x0000000b0a0d7c11 */ /* 0x000fe200098f140d */
[----:B-1----:R-:W-:Y:S01]  /*0ac0*/  FMUL.FTZ R12, R23, R20 ;  /* 0x00000014170c7220 */ /* 0x002fe20000410000 */
[----:B------:R-:W-:-:S04]  /*0ad0*/  LEA R20, P2, R2, R9, 0x2 ;  /* 0x0000000902147211 */ /* 0x000fc800078410ff */
[----:B------:R-:W-:Y:S01]  /*0ae0*/  LEA.HI.X R21, R2, R17, R3, 0x2, P2 ;  /* 0x0000001102157211 */ /* 0x000fe200010f1403 */
[----:B------:R-:W0:Y:S08]  /*0af0*/  MUFU.EX2 R12, -R12 ;  /* 0x8000000c000c7308 */ /* 0x000e300000000800 */
.L_x_40:
[----:B------:R-:W-:Y:S01]  /*0b00*/  MOV R2, R20 ;  /* 0x0000001400027202 */ /* 0x000fe20000000f00 */
[----:B------:R-:W-:Y:S01]  /*0b10*/  IMAD.MOV.U32 R3, RZ, RZ, R21 ;  /* 0x000000ffff037224 */ /* 0x000fe200078e0015 */
[----:B------:R-:W-:-:S04]  /*0b20*/  MOV R17, R13 ;  /* 0x0000000d00117202 */ /* 0x000fc80000000f00 */
[----:B-1----:R-:W2:Y:S04]  /*0b30*/  LDG.E R9, desc[UR6][R2.64] ;  /* 0x0000000602097981 */ /* 0x002ea8000c1e1900 */
[----:B------:R1:W2:Y:S01]  /*0b40*/  @P1 LDG.E R0, desc[UR6][R16.64] ;  /* 0x0000000610001981 */ /* 0x0002a2000c1e1900 */
[----:B------:R-:W-:-:S03]  /*0b50*/  IMAD.WIDE R20, R7, 0x4, R2 ;  /* 0x0000000407147825 */ /* 0x000fc600078e0202 */
[----:B------:R-:W-:-:S04]  /*0b60*/  ISETP.GE.U32.AND P0, PT, R20, R5, PT ;  /* 0x000000051400720c */ /* 0x000fc80003f06070 */
[----:B------:R-:W-:Y:S01]  /*0b70*/  ISETP.GE.U32.AND.EX P0, PT, R21, R6, PT, P0 ;  /* 0x000000061500720c */ /* 0x000fe20003f06100 */
[----:B-1----:R-:W-:-:S05]  /*0b80*/  IMAD.WIDE R16, R7, 0x4, R16 ;  /* 0x0000000407107825 */ /* 0x002fca00078e0210 */
[----:B------:R-:W-:Y:S01]  /*0b90*/  MOV R13, R17 ;  /* 0x00000011000d7202 */ /* 0x000fe20000000f00 */
[----:B--2---:R-:W-:-:S04]  /*0ba0*/  @P1 FADD.FTZ R0, R9, -R0 ;  /* 0x8000000009001221 */ /* 0x004fc80000010000 */
[----:B------:R-:W-:-:S04]  /*0bb0*/  @P1 FADD.FTZ R4, |R0|, -RZ ;  /* 0x800000ff00041221 */ /* 0x000fc80000010200 */
[----:B------:R-:W1:Y:S02]  /*0bc0*/  @P1 MUFU.LG2 R9, R4 ;  /* 0x0000000400091308 */ /* 0x000e640000000c00 */
[----:B-1----:R-:W-:-:S06]  /*0bd0*/  @P1 FMUL.FTZ R10, R18, R9 ;  /* 0x00000009120a1220 */ /* 0x002fcc0000410000 */
[----:B------:R1:W2:Y:S02]  /*0be0*/  @P1 MUFU.EX2 R9, R10 ;  /* 0x0000000a00091308 */ /* 0x0002a40000000800 */
[----:B-1----:R-:W-:Y:S01]  /*0bf0*/  MOV R10, R14 ;  /* 0x0000000e000a7202 */ /* 0x002fe20000000f00 */
[----:B--2---:R-:W-:Y:S01]  /*0c00*/  @P1 FMUL.FTZ R11, R0, R9 ;  /* 0x00000009000b1220 */ /* 0x004fe20000410000 */
[----:B------:R-:W-:-:S03]  /*0c10*/  IMAD.MOV.U32 R9, RZ, RZ, RZ ;  /* 0x000000ffff097224 */ /* 0x000fc600078e00ff */
[----:B-----5:R-:W-:-:S04]  /*0c20*/  @P1 FMUL.FTZ R11, R8, R11 ;  /* 0x0000000b080b1220 */ /* 0x020fc80000410000 */
[----:B0-----:R-:W-:Y:S01]  /*0c30*/  @P1 FMUL.FTZ R9, R11, R12 ;  /* 0x0000000c0b091220 */ /* 0x001fe20000410000 */
[----:B------:R-:W-:Y:S02]  /*0c40*/  IMAD.MOV.U32 R11, RZ, RZ, R15 ;  /* 0x000000ffff0b7224 */ /* 0x000fe400078e000f */
[----:B------:R-:W-:-:S03]  /*0c50*/  IMAD.WIDE R14, R7, 0x4, R10 ;  /* 0x00000004070e7825 */ /* 0x000fc600078e020a */
[----:B------:R1:W-:Y:S01]  /*0c60*/  STG.E desc[UR6][R10.64], R9 ;  /* 0x000000090a007986 */ /* 0x0003e2000c101906 */
[----:B------:R-:W-:Y:S05]  /*0c70*/  @!P0 BRA `(.L_x_40) ;  /* 0xfffffffc00a08947 */ /* 0x000fea000383ffff */
[----:B------:R-:W-:Y:S05]  /*0c80*/  EXIT ;  /* 0x000000000000794d */ /* 0x000fea0003800000 */
        .weak           $__internal_4_$__cuda_sm20_div_s64
        .type           $__internal_4_$__cuda_sm20_div_s64,@function
        .size           $__internal_4_$__cuda_sm20_div_s64,(.L_x_765 - $__internal_4_$__cuda_sm20_div_s64)
$__internal_4_$__cuda_sm20_div_s64:
        /* <DEDUP_REMOVED lines=83> */
[----:B------:R-:W-:Y:S06]  /*11c0*/  RET.REL.NODEC R10 `(_ZN2at6native55_GLOBAL__N__6c1c77d0_17_DistanceKernel_cu_928626d3_295131cdist_backward_kernel_cuda_implIfNS1_5distsIfE1pEEEvPT_PKS6_S9_S9_S9_S6_lllllll) ;  /* 0xffffffec0a8c7950 */ /* 0x000fec0003c3ffff */
.L_x_41:
        /* <DEDUP_REMOVED lines=11> */
.L_x_765:


//--------------------- .text._ZN2at6native55_GLOBAL__N__6c1c77d0_17_DistanceKernel_cu_928626d3_295131cdist_backward_kernel_cuda_implIdNS1_5distsIdE3infEEEvPT_PKS6_S9_S9_S9_S6_lllllll --------------------------
	.section	.text._ZN2at6native55_GLOBAL__N__6c1c77d0_17_DistanceKernel_cu_928626d3_295131cdist_backward_kernel_cuda_implIdNS1_5distsIdE3infEEEvPT_PKS6_S9_S9_S9_S6_lllllll,"ax",@progbits
	.align	128
.text._ZN2at6native55_GLOBAL__N__6c1c77d0_17_DistanceKernel_cu_928626d3_295131cdist_backward_kernel_cuda_implIdNS1_5distsIdE3infEEEvPT_PKS6_S9_S9_S9_S6_lllllll:
        .type           _ZN2at6native55_GLOBAL__N__6c1c77d0_17_DistanceKernel_cu_928626d3_295131cdist_backward_kernel_cuda_implIdNS1_5distsIdE3infEEEvPT_PKS6_S9_S9_S9_S6_lllllll,@function
        .size           _ZN2at6native55_GLOBAL__N__6c1c77d0_17_DistanceKernel_cu_928626d3_295131cdist_backward_kernel_cuda_implIdNS1_5distsIdE3infEEEvPT_PKS6_S9_S9_S9_S6_lllllll,(.L_x_767 - _ZN2at6native55_GLOBAL__N__6c1c77d0_17_DistanceKernel_cu_928626d3_295131cdist_backward_kernel_cuda_implIdNS1_5distsIdE3infEEEvPT_PKS6_S9_S9_S9_S6_lllllll)
        .other          _ZN2at6native55_GLOBAL__N__6c1c77d0_17_DistanceKernel_cu_928626d3_295131cdist_backward_kernel_cuda_implIdNS1_5distsIdE3infEEEvPT_PKS6_S9_S9_S9_S6_lllllll,@"STO_CUDA_ENTRY STV_DEFAULT"
_ZN2at6native55_GLOBAL__N__6c1c77d0_17_DistanceKernel_cu_928626d3_295131cdist_backward_kernel_cuda_implIdNS1_5distsIdE3infEEEvPT_PKS6_S9_S9_S9_S6_lllllll:
        /* <DEDUP_REMOVED lines=48> */
.L_x_43:
[----:B------:R-:W0:Y:S01]  /*0300*/  LDCU.64 UR4, c[0x0][0x3d0] ;  /* 0x00007a00ff0477ac */ /* 0x000e220008000a00 */
[----:B------:R-:W-:Y:S01]  /*0310*/  IMAD.MOV.U32 R14, RZ, RZ, R6 ;  /* 0x000000ffff0e7224 */ /* 0x000fe200078e0006 */
[----:B------:R-:W-:Y:S01]  /*0320*/  MOV R4, 0x370 ;  /* 0x0000037000047802 */ /* 0x000fe20000000f00 */
[----:B------:R-:W-:Y:S02]  /*0330*/  IMAD.MOV.U32 R15, RZ, RZ, R7 ;  /* 0x000000ffff0f7224 */ /* 0x000fe400078e0007 */
[----:B0-----:R-:W-:Y:S01]  /*0340*/  IMAD.U32 R17, RZ, RZ, UR4 ;  /* 0x00000004ff117e24 */ /* 0x001fe2000f8e00ff */
[----:B------:R-:W-:-:S07]  /*0350*/  MOV R16, UR5 ;  /* 0x0000000500107c02 */ /* 0x000fce0008000f00 */
[----:B------:R-:W-:Y:S05]  /*0360*/  CALL.REL.NOINC `($__internal_5_$__cuda_sm20_div_s64) ;  /* 0x00000008002c7944 */ /* 0x000fea0003c00000 */
        /* <DEDUP_REMOVED lines=8> */
.L_x_44:
[----:B------:R-:W-:Y:S05]  /*03f0*/  BSYNC.RECONVERGENT B0 ;  /* 0x0000000000007941 */ /* 0x000fea0003800200 */
.L_x_42:
        /* <DEDUP_REMOVED lines=30> */
.L_x_46:
[----:B------:R-:W0:Y:S01]  /*05e0*/  LDCU.64 UR4, c[0x0][0x3b8] ;  /* 0x00007700ff0477ac */ /* 0x000e220008000a00 */
[----:B------:R-:W-:Y:S02]  /*05f0*/  MOV R4, 0x630 ;  /* 0x0000063000047802 */ /* 0x000fe40000000f00 */
[----:B0-----:R-:W-:Y:S01]  /*0600*/  MOV R17, UR4 ;  /* 0x0000000400117c02 */ /* 0x001fe20008000f00 */
[----:B------:R-:W-:-:S07]  /*0610*/  IMAD.U32 R16, RZ, RZ, UR5 ;  /* 0x00000005ff107e24 */ /* 0x000fce000f8e00ff */
[----:B------:R-:W-:Y:S05]  /*0620*/  CALL.REL.NOINC `($__internal_5_$__cuda_sm20_div_s64) ;  /* 0x00000004007c7944 */ /* 0x000fea0003c00000 */
[----:B------:R-:W0:Y:S01]  /*0630*/  LDCU.64 UR4, c[0x0][0x3b8] ;  /* 0x00007700ff0477ac */ /* 0x000e220008000a00 */
[----:B------:R-:W-:-:S05]  /*0640*/  IADD3 R9, P0, PT, RZ, -R12, RZ ;  /* 0x8000000cff097210 */ /* 0x000fca0007f1e0ff */
[----:B------:R-:W-:-:S04]  /*0650*/  IMAD.X R4, RZ, RZ, ~R13, P0 ;  /* 0x000000ffff047224 */ /* 0x000fc800000e0e0d */
[----:B0-----:R-:W-:Y:S02]  /*0660*/  IMAD R4, R4, UR4, RZ ;  /* 0x0000000404047c24 */ /* 0x001fe4000f8e02ff */
[----:B------:R-:W-:-:S04]  /*0670*/  IMAD.WIDE.U32 R18, R9, UR4, R14 ;  /* 0x0000000409127c25 */ /* 0x000fc8000f8e000e */
[----:B------:R-:W-:-:S05]  /*0680*/  IMAD R9, R9, UR5, R4 ;  /* 0x0000000509097c24 */ /* 0x000fca000f8e0204 */
[----:B------:R-:W-:-:S07]  /*0690*/  IADD3 R19, PT, PT, R19, R9, RZ ;  /* 0x0000000913137210 */ /* 0x000fce0007ffe0ff */
.L_x_47:
[----:B------:R-:W-:Y:S05]  /*06a0*/  BSYNC.RECONVERGENT B0 ;  /* 0x0000000000007941 */ /* 0x000fea0003800200 */
.L_x_45:
[----:B------:R-:W0:Y:S01]  /*06b0*/  LDCU.128 UR12, c[0x0][0x380] ;  /* 0x00007000ff0c77ac */ /* 0x000e220008000c00 */
[C---:B------:R-:W-:Y:S01]  /*06c0*/  IMAD.SHL.U32 R8, R6.reuse, 0x8, RZ ;  /* 0x0000000806087824 */ /* 0x040fe200078e00ff */
[----:B------:R-:W-:Y:S01]  /*06d0*/  SHF.L.U64.HI R4, R6, 0x3, R7 ;  /* 0x0000000306047819 */ /* 0x000fe20000010207 */
[----:B------:R-:W1:Y:S01]  /*06e0*/  LDC.64 R10, c[0x0][0x3c0] ;  /* 0x0000f000ff0a7b82 */ /* 0x000e620000000a00 */
[----:B------:R-:W2:Y:S01]  /*06f0*/  LDCU.64 UR4, c[0x0][0x3a0] ;  /* 0x00007400ff0477ac */ /* 0x000ea20008000a00 */
[----:B------:R-:W3:Y:S01]  /*0700*/  LDCU.64 UR8, c[0x0][0x3e0] ;  /* 0x00007c00ff0877ac */ /* 0x000ee20008000a00 */
[----:B------:R-:W4:Y:S01]  /*0710*/  LDCU UR16, c[0x0][0x3d0] ;  /* 0x00007a00ff1077ac */ /* 0x000f220008000800 */
[C---:B0-----:R-:W-:Y:S02]  /*0720*/  IADD3 R6, P0, PT, R8.reuse, UR14, RZ ;  /* 0x0000000e08067c10 */ /* 0x041fe4000ff1e0ff */
[----:B--2---:R-:W-:Y:S02]  /*0730*/  IADD3 R8, P1, PT, R8, UR4, RZ ;  /* 0x0000000408087c10 */ /* 0x004fe4000ff3e0ff */
[C---:B------:R-:W-:Y:S01]  /*0740*/  IADD3.X R7, PT, PT, R4.reuse, UR15, RZ, P0, !PT ;  /* 0x0000000f04077c10 */ /* 0x040fe200087fe4ff */
[----:B------:R-:W0:Y:S01]  /*0750*/  LDCU.64 UR14, c[0x0][0x3b0] ;  /* 0x00007600ff0e77ac */ /* 0x000e220008000a00 */
[----:B------:R-:W-:-:S04]  /*0760*/  IADD3.X R9, PT, PT, R4, UR5, RZ, P1, !PT ;  /* 0x0000000504097c10 */ /* 0x000fc80008ffe4ff */
[----:B------:R-:W5:Y:S01]  /*0770*/  LDG.E.64 R6, desc[UR6][R6.64] ;  /* 0x0000000606067981 */ /* 0x000f62000c1e1b00 */
[----:B------:R-:W-:Y:S01]  /*0780*/  SHF.R.S32.HI R4, RZ, 0x1f, R5 ;  /* 0x0000001fff047819 */ /* 0x000fe20000011405 */
[----:B------:R-:W2:Y:S02]  /*0790*/  LDCU.64 UR4, c[0x0][0x3d8] ;  /* 0x00007b00ff0477ac */ /* 0x000ea40008000a00 */
[----:B------:R-:W5:Y:S01]  /*07a0*/  LDG.E.64 R8, desc[UR6][R8.64] ;  /* 0x0000000608087981 */ /* 0x000f62000c1e1b00 */
[----:B-1----:R-:W-:Y:S02]  /*07b0*/  IMAD R20, R13, R10, RZ ;  /* 0x0000000a0d147224 */ /* 0x002fe400078e02ff */
[----:B---3--:R-:W-:Y:S02]  /*07c0*/  IMAD R16, R4, UR8, RZ ;  /* 0x0000000804107c24 */ /* 0x008fe4000f8e02ff */
[----:B------:R-:W-:Y:S02]  /*07d0*/  IMAD R21, R12, R11, R20 ;  /* 0x0000000b0c157224 */ /* 0x000fe400078e0214 */
[----:B------:R-:W-:-:S02]  /*07e0*/  IMAD R23, R5, UR9, R16 ;  /* 0x0000000905177c24 */ /* 0x000fc4000f8e0210 */
[----:B------:R-:W-:-:S04]  /*07f0*/  IMAD.WIDE.U32 R16, R12, R10, RZ ;  /* 0x0000000a0c107225 */ /* 0x000fc800078e00ff */
[----:B------:R-:W-:Y:S01]  /*0800*/  IMAD.WIDE.U32 R14, R5, UR8, R2 ;  /* 0x00000008050e7c25 */ /* 0x000fe2000f8e0002 */
[----:B------:R-:W1:Y:S01]  /*0810*/  LDCU.128 UR8, c[0x0][0x390] ;  /* 0x00007200ff0877ac */ /* 0x000e620008000c00 */
[----:B------:R-:W-:Y:S02]  /*0820*/  IADD3 R17, PT, PT, R17, R21, RZ ;  /* 0x0000001511117210 */ /* 0x000fe40007ffe0ff */
[----:B0-----:R-:W-:Y:S02]  /*0830*/  IMAD R21, R19, UR14, RZ ;  /* 0x0000000e13157c24 */ /* 0x001fe4000f8e02ff */
[----:B------:R-:W-:Y:S02]  /*0840*/  IMAD.IADD R15, R15, 0x1, R23 ;  /* 0x000000010f0f7824 */ /* 0x000fe400078e0217 */
[----:B----4-:R-:W-:Y:S02]  /*0850*/  IMAD R20, R10, UR16, RZ ;  /* 0x000000100a147c24 */ /* 0x010fe4000f8e02ff */
[----:B------:R-:W-:-:S04]  /*0860*/  IMAD.WIDE.U32 R12, R18, UR14, R12 ;  /* 0x0000000e120c7c25 */ /* 0x000fc8000f8e000c */
[----:B------:R-:W-:Y:S02]  /*0870*/  IMAD R23, R18, UR15, R21 ;  /* 0x0000000f12177c24 */ /* 0x000fe4000f8e0215 */
[----:B--2---:R-:W-:Y:S02]  /*0880*/  IMAD R4, R4, UR4, RZ ;  /* 0x0000000404047c24 */ /* 0x004fe4000f8e02ff */
[----:B------:R-:W-:Y:S01]  /*0890*/  IMAD.WIDE.U32 R16, R5, UR4, R16 ;  /* 0x0000000405107c25 */ /* 0x000fe2000f8e0010 */
[----:B------:R-:W0:Y:S03]  /*08a0*/  LDCU UR4, c[0x0][0x370] ;  /* 0x00006e00ff0477ac */ /* 0x000e260008000800 */
[----:B------:R-:W-:Y:S02]  /*08b0*/  IMAD R20, R20, R5, RZ ;  /* 0x0000000514147224 */ /* 0x000fe400078e02ff */
[----:B------:R-:W-:-:S02]  /*08c0*/  IMAD.IADD R13, R13, 0x1, R23 ;  /* 0x000000010d0d7824 */ /* 0x000fc400078e0217 */
[-C--:B------:R-:W-:Y:S01]  /*08d0*/  IMAD R19, R19, R10.reuse, RZ ;  /* 0x0000000a13137224 */ /* 0x080fe200078e02ff */
[----:B------:R-:W-:Y:S01]  /*08e0*/  SHF.R.S64 R23, RZ, 0x1d, R20 ;  /* 0x0000001dff177819 */ /* 0x000fe20000001014 */
[----:B------:R-:W-:Y:S02]  /*08f0*/  IMAD R21, R5, UR5, R4 ;  /* 0x0000000505157c24 */ /* 0x000fe4000f8e0204 */
[-C--:B------:R-:W-:Y:S01]  /*0900*/  IMAD R22, R13, R10.reuse, RZ ;  /* 0x0000000a0d167224 */ /* 0x080fe200078e02ff */
[----:B-1----:R-:W-:Y:S01]  /*0910*/  LEA R13, P0, R16, UR8, 0x3 ;  /* 0x00000008100d7c11 */ /* 0x002fe2000f8018ff */
[C---:B------:R-:W-:Y:S01]  /*0920*/  IMAD R19, R18.reuse, R11, R19 ;  /* 0x0000000b12137224 */ /* 0x040fe200078e0213 */
[----:B------:R-:W-:Y:S01]  /*0930*/  IADD3 R23, P1, PT, R23, UR12, RZ ;  /* 0x0000000c17177c10 */ /* 0x000fe2000ff3e0ff */
[----:B------:R-:W-:-:S03]  /*0940*/  IMAD.WIDE.U32 R14, R18, R10, R14 ;  /* 0x0000000a120e7225 */ /* 0x000fc600078e000e */
[----:B------:R-:W-:Y:S01]  /*0950*/  LEA.HI.X.SX32 R20, R20, UR13, 0x3, P1 ;  /* 0x0000000d14147c11 */ /* 0x000fe200088f1eff */
[----:B------:R-:W-:Y:S01]  /*0960*/  IMAD.IADD R21, R17, 0x1, R21 ;  /* 0x0000000111157824 */ /* 0x000fe200078e0215 */
[----:B------:R-:W-:Y:S01]  /*0970*/  IADD3 R19, PT, PT, R15, R19, RZ ;  /* 0x000000130f137210 */ /* 0x000fe20007ffe0ff */
[----:B------:R-:W-:Y:S01]  /*0980*/  IMAD.WIDE.U32 R4, R12, R10, R2 ;  /* 0x0000000a0c047225 */ /* 0x000fe200078e0002 */
[----:B------:R-:W-:Y:S02]  /*0990*/  LEA R18, P1, R2, R13, 0x3 ;  /* 0x0000000d02127211 */ /* 0x000fe400078218ff */
[----:B------:R-:W-:Y:S01]  /*09a0*/  LEA.HI.X R21, R16, UR9, R21, 0x3, P0 ;  /* 0x0000000910157c11 */ /* 0x000fe200080f1c15 */
[----:B------:R-:W-:Y:S01]  /*09b0*/  IMAD R17, R12, R11, R22 ;  /* 0x0000000b0c117224 */ /* 0x000fe200078e0216 */
[----:B------:R-:W-:Y:S02]  /*09c0*/  LEA R16, P2, R14, UR10, 0x3 ;  /* 0x0000000a0e107c11 */ /* 0x000fe4000f8418ff */
[----:B------:R-:W-:Y:S01]  /*09d0*/  LEA R12, P3, R4, R23, 0x3 ;  /* 0x00000017040c7211 */ /* 0x000fe200078618ff */
[----:B------:R-:W-:Y:S01]  /*09e0*/  IMAD.IADD R15, R5, 0x1, R17 ;  /* 0x00000001050f7824 */ /* 0x000fe200078e0211 */
[----:B------:R-:W-:-:S02]  /*09f0*/  LEA R5, P0, R10, R13, 0x3 ;  /* 0x0000000d0a057211 */ /* 0x000fc400078018ff */
[----:B------:R-:W-:Y:S02]  /*0a00*/  LEA.HI.X R17, R14, UR11, R19, 0x3, P2 ;  /* 0x0000000b0e117c11 */ /* 0x000fe400090f1c13 */
[-C--:B------:R-:W-:Y:S01]  /*0a10*/  LEA.HI.X R10, R10, R21.reuse, R11, 0x3, P0 ;  /* 0x000000150a0a7211 */ /* 0x080fe200000f1c0b */
[----:B0-----:R-:W-:Y:S01]  /*0a20*/  IMAD R11, R0, UR4, RZ ;  /* 0x00000004000b7c24 */ /* 0x001fe2000f8e02ff */
[----:B------:R-:W-:Y:S02]  /*0a30*/  LEA.HI.X R13, R4, R20, R15, 0x3, P3 ;  /* 0x00000014040d7211 */ /* 0x000fe400018f1c0f */
[----:B------:R-:W-:-:S07]  /*0a40*/  LEA.HI.X R19, R2, R21, R3, 0x3, P1 ;  /* 0x0000001502137211 */ /* 0x000fce00008f1c03 */
.L_x_48:
[----:B------:R-:W-:Y:S01]  /*0a50*/  IMAD.MOV.U32 R2, RZ, RZ, R18 ;  /* 0x000000ffff027224 */ /* 0x000fe200078e0012 */
[----:B------:R-:W-:Y:S01]  /*0a60*/  MOV R3, R19 ;  /* 0x0000001300037202 */ /* 0x000fe20000000f00 */
[----:B------:R-:W-:Y:S02]  /*0a70*/  IMAD.MOV.U32 R14, RZ, RZ, R16 ;  /* 0x000000ffff0e7224 */ /* 0x000fe400078e0010 */
[----:B------:R-:W-:Y:S02]  /*0a80*/  IMAD.MOV.U32 R15, RZ, RZ, R17 ;  /* 0x000000ffff0f7224 */ /* 0x000fe400078e0011 */
[----:B------:R-:W2:Y:S04]  /*0a90*/  LDG.E.64 R16, desc[UR6][R2.64] ;  /* 0x0000000602107981 */ /* 0x000ea8000c1e1b00 */
[----:B------:R-:W2:Y:S01]  /*0aa0*/  LDG.E.64 R18, desc[UR6][R14.64] ;  /* 0x000000060e127981 */ /* 0x000ea2000c1e1b00 */
[----:B------:R-:W-:Y:S01]  /*0ab0*/  MOV R4, RZ ;  /* 0x000000ff00047202 */ /* 0x000fe20000000f00 */
[----:B------:R-:W-:Y:S01]  /*0ac0*/  IMAD.MOV.U32 R22, RZ, RZ, R12 ;  /* 0x000000ffff167224 */ /* 0x000fe200078e000c */
[----:B------:R-:W-:-:S02]  /*0ad0*/  MOV R20, RZ ;  /* 0x000000ff00147202 */ /* 0x000fc40000000f00 */
[----:B------:R-:W-:-:S03]  /*0ae0*/  MOV R23, R13 ;  /* 0x0000000d00177202 */ /* 0x000fc60000000f00 */
[----:B------:R-:W-:Y:S01]  /*0af0*/  IMAD.WIDE R12, R11, 0x8, R22 ;  /* 0x000000080b0c7825 */ /* 0x000fe200078e0216 */
[----:B--2---:R-:W-:-:S08]  /*0b00*/  DADD R16, R16, -R18 ;  /* 0x0000000010107229 */ /* 0x004fd00000000812 */
[C---:B------:R-:W-:Y:S02]  /*0b10*/  DSETP.GT.AND P0, PT, R16.reuse, RZ, PT ;  /* 0x000000ff1000722a */ /* 0x040fe40003f04000 */
[----:B------:R-:W-:-:S04]  /*0b20*/  DSETP.GEU.AND P1, PT, R16, RZ, PT ;  /* 0x000000ff1000722a */ /* 0x000fc80003f2e000 */
[----:B------:R-:W-:-:S08]  /*0b30*/  SEL R0, RZ, 0x1, !P0 ;  /* 0x00000001ff007807 */ /* 0x000fd00004000000 */
[----:B------:R-:W-:Y:S01]  /*0b40*/  @!P0 IMAD.MOV R4, RZ, RZ, -0x1 ;  /* 0xffffffffff048424 */ /* 0x000fe200078e02ff */
[----:B-----5:R-:W-:Y:S01]  /*0b50*/  DSETP.NEU.AND P0, PT, |R16|, R8, PT ;  /* 0x000000081000722a */ /* 0x020fe20003f0d200 */
[----:B------:R-:W-:Y:S02]  /*0b60*/  @P1 IMAD.MOV R4, RZ, RZ, R0 ;  /* 0x000000ffff041224 */ /* 0x000fe400078e0200 */
[----:B------:R-:W-:Y:S02]  /*0b70*/  IMAD.WIDE R16, R11, 0x8, R14 ;  /* 0x000000080b107825 */ /* 0x000fe400078e020e */
[----:B------:R-:W0:Y:S01]  /*0b80*/  I2F.F64 R18, R4 ;  /* 0x0000000400127312 */ /* 0x000e220000201c00 */
[----:B------:R-:W-:Y:S01]  /*0b90*/  FSEL R21, RZ, 1.875, P0 ;  /* 0x3ff00000ff157808 */ /* 0x000fe20000000000 */
[----:B0-----:R-:W-:-:S08]  /*0ba0*/  DMUL R18, R6, R18 ;  /* 0x0000001206127228 */ /* 0x001fd00000000000 */
[----:B------:R-:W-:Y:S01]  /*0bb0*/  DMUL R20, R18, R20 ;  /* 0x0000001412147228 */ /* 0x000fe20000000000 */
[----:B------:R-:W-:-:S06]  /*0bc0*/  IMAD.WIDE R18, R11, 0x8, R2 ;  /* 0x000000080b127825 */ /* 0x000fcc00078e0202 */
[----:B------:R0:W-:Y:S01]  /*0bd0*/  STG.E.64 desc[UR6][R22.64], R20 ;  /* 0x0000001416007986 */ /* 0x0001e2000c101b06 */
[----:B------:R-:W-:-:S04]  /*0be0*/  ISETP.GE.U32.AND P0, PT, R18, R5, PT ;  /* 0x000000051200720c */ /* 0x000fc80003f06070 */
[----:B------:R-:W-:-:S13]  /*0bf0*/  ISETP.GE.U32.AND.EX P0, PT, R19, R10, PT, P0 ;  /* 0x0000000a1300720c */ /* 0x000fda0003f06100 */
[----:B0-----:R-:W-:Y:S05]  /*0c00*/  @!P0 BRA `(.L_x_48) ;  /* 0xfffffffc00908947 */ /* 0x001fea000383ffff */
[----:B------:R-:W-:Y:S05]  /*0c10*/  EXIT ;  /* 0x000000000000794d */ /* 0x000fea0003800000 */
        .weak           $__internal_5_$__cuda_sm20_div_s64
        .type           $__internal_5_$__cuda_sm20_div_s64,@function
        .size           $__internal_5_$__cuda_sm20_div_s64,(.L_x_767 - $__internal_5_$__cuda_sm20_div_s64)
$__internal_5_$__cuda_sm20_div_s64:
        /* <DEDUP_REMOVED lines=83> */
[----:B------:R-:W-:Y:S06]  /*1150*/  RET.REL.NODEC R8 `(_ZN2at6native55_GLOBAL__N__6c1c77d0_17_DistanceKernel_cu_928626d3_295131cdist_backward_kernel_cuda_implIdNS1_5distsIdE3infEEEvPT_PKS6_S9_S9_S9_S6_lllllll) ;  /* 0xffffffec08a87950 */ /* 0x000fec0003c3ffff */
.L_x_49:
        /* <DEDUP_REMOVED lines=10> */
.L_x_767:


//--------------------- .text._ZN2at6native55_GLOBAL__N__6c1c77d0_17_DistanceKernel_cu_928626d3_295131cdist_backward_kernel_cuda_implIdNS1_5distsIdE3twoEEEvPT_PKS6_S9_S9_S9_S6_lllllll --------------------------
	.section	.text._ZN2at6native55_GLOBAL__N__6c1c77d0_17_DistanceKernel_cu_928626d3_295131cdist_backward_kernel_cuda_implIdNS1_5distsIdE3twoEEEvPT_PKS6_S9_S9_S9_S6_lllllll,"ax",@progbits
	.align	128
.text._ZN2at6native55_GLOBAL__N__6c1c77d0_17_DistanceKernel_cu_928626d3_295131cdist_backward_kernel_cuda_implIdNS1_5distsIdE3twoEEEvPT_PKS6_S9_S9_S9_S6_lllllll:
        .type           _ZN2at6native55_GLOBAL__N__6c1c77d0_17_DistanceKernel_cu_928626d3_295131cdist_backward_kernel_cuda_implIdNS1_5distsIdE3twoEEEvPT_PKS6_S9_S9_S9_S6_lllllll,@function
        .size           _ZN2at6native55_GLOBAL__N__6c1c77d0_17_DistanceKernel_cu_928626d3_295131cdist_backward_kernel_cuda_implIdNS1_5distsIdE3twoEEEvPT_PKS6_S9_S9_S9_S6_lllllll,(.L_x_769 - _ZN2at6native55_GLOBAL__N__6c1c77d0_17_DistanceKernel_cu_928626d3_295131cdist_backward_kernel_cuda_implIdNS1_5distsIdE3twoEEEvPT_PKS6_S9_S9_S9_S6_lllllll)
        .other          _ZN2at6native55_GLOBAL__N__6c1c77d0_17_DistanceKernel_cu_928626d3_295131cdist_backward_kernel_cuda_implIdNS1_5distsIdE3twoEEEvPT_PKS6_S9_S9_S9_S6_lllllll,@"STO_CUDA_ENTRY STV_DEFAULT"
_ZN2at6native55_GLOBAL__N__6c1c77d0_17_DistanceKernel_cu_928626d3_295131cdist_backward_kernel_cuda_implIdNS1_5distsIdE3twoEEEvPT_PKS6_S9_S9_S9_S6_lllllll:
        /* <DEDUP_REMOVED lines=26> */
[----:B------:R-:W-:Y:S01]  /*01a0*/  IMAD.MOV.U32 R11, RZ, RZ, RZ ;  /* 0x000000ffff0b7224 */ /* 0x000fe200078e00ff */
[----:B0-----:R-:W0:Y:S01]  /*01b0*/  I2F.U32.RP R0, UR4 ;  /* 0x0000000400007d06 */ /* 0x001e220008209000 */
[----:B------:R-:W-:-:S07]  /*01c0*/  ISETP.NE.U32.AND P2, PT, RZ, UR4, PT ;  /* 0x00000004ff007c0c */ /* 0x000fce000bf45070 */
[----:B0-----:R-:W0:Y:S02]  /*01d0*/  MUFU.RCP R0, R0 ;  /* 0x0000000000007308 */ /* 0x001e240000001000 */
[----:B0-----:R-:W-:-:S06]  /*01e0*/  VIADD R6, R0, 0xffffffe ;  /* 0x0ffffffe00067836 */ /* 0x001fcc0000000000 */
[----:B------:R0:W1:Y:S02]  /*01f0*/  F2I.FTZ.U32.TRUNC.NTZ R7, R6 ;  /* 0x0000000600077305 */ /* 0x000064000021f000 */
[----:B0-----:R-:W-:Y:S02]  /*0200*/  IMAD.MOV.U32 R6, RZ, RZ, RZ ;  /* 0x000000ffff067224 */ /* 0x001fe400078e00ff */
        /* <DEDUP_REMOVED lines=15> */
.L_x_51:
[----:B------:R-:W0:Y:S01]  /*0300*/  LDCU.64 UR4, c[0x0][0x3d0] ;  /* 0x00007a00ff0477ac */ /* 0x000e220008000a00 */
[----:B------:R-:W-:Y:S01]  /*0310*/  IMAD.MOV.U32 R0, RZ, RZ, R4 ;  /* 0x000000ffff007224 */ /* 0x000fe200078e0004 */
[----:B------:R-:W-:Y:S01]  /*0320*/  MOV R6, 0x370 ;  /* 0x0000037000067802 */ /* 0x000fe20000000f00 */
[----:B------:R-:W-:Y:S01]  /*0330*/  IMAD.MOV.U32 R11, RZ, RZ, R5 ;  /* 0x000000ffff0b7224 */ /* 0x000fe200078e0005 */
[----:B0-----:R-:W-:Y:S01]  /*0340*/  MOV R12, UR4 ;  /* 0x00000004000c7c02 */ /* 0x001fe20008000f00 */
[----:B------:R-:W-:-:S07]  /*0350*/  IMAD.U32 R10, RZ, RZ, UR5 ;  /* 0x00000005ff0a7e24 */ /* 0x000fce000f8e00ff */
[----:B------:R-:W-:Y:S05]  /*0360*/  CALL.REL.NOINC `($__internal_7_$__cuda_sm20_div_s64) ;  /* 0x0000000c00d47944 */ /* 0x000fea0003c00000 */
[----:B------:R-:W0:Y:S01]  /*0370*/  LDCU.64 UR4, c[0x0][0x3d0] ;  /* 0x00007a00ff0477ac */ /* 0x000e220008000a00 */
[----:B------:R-:W-:Y:S01]  /*0380*/  IADD3 R11, P0, PT, RZ, -R16, RZ ;  /* 0x80000010ff0b7210 */ /* 0x000fe20007f1e0ff */
[----:B------:R-:W-:-:S04]  /*0390*/  IMAD.MOV.U32 R7, RZ, RZ, R16 ;  /* 0x000000ffff077224 */ /* 0x000fc800078e0010 */
[----:B------:R-:W-:-:S04]  /*03a0*/  IMAD.X R0, RZ, RZ, ~R17, P0 ;  /* 0x000000ffff007224 */ /* 0x000fc800000e0e11 */
[----:B0-----:R-:W-:Y:S02]  /*03b0*/  IMAD R0, R0, UR4, RZ ;  /* 0x0000000400007c24 */ /* 0x001fe4000f8e02ff */
[----:B------:R-:W-:-:S04]  /*03c0*/  IMAD.WIDE.U32 R8, R11, UR4, R4 ;  /* 0x000000040b087c25 */ /* 0x000fc8000f8e0004 */
[----:B------:R-:W-:Y:S01]  /*03d0*/  IMAD R11, R11, UR5, R0 ;  /* 0x000000050b0b7c24 */ /* 0x000fe2000f8e0200 */
[----:B------:R-:W-:-:S03]  /*03e0*/  MOV R0, R8 ;  /* 0x0000000800007202 */ /* 0x000fc60000000f00 */
[----:B------:R-:W-:-:S07]  /*03f0*/  IMAD.IADD R11, R9, 0x1, R11 ;  /* 0x00000001090b7824 */ /* 0x000fce00078e020b */
.L_x_52:
[----:B------:R-:W-:Y:S05]  /*0400*/  BSYNC.RECONVERGENT B0 ;  /* 0x0000000000007941 */ /* 0x000fea0003800200 */
.L_x_50:
        /* <DEDUP_REMOVED lines=17> */
[----:B------:R-:W-:-:S05]  /*0520*/  IMAD.HI.U32 R16, R9, R0, RZ ;  /* 0x0000000009107227 */ /* 0x000fca00078e00ff */
[----:B------:R-:W-:-:S05]  /*0530*/  IADD3 R9, PT, PT, -R16, RZ, RZ ;  /* 0x000000ff10097210 */ /* 0x000fca0007ffe1ff */
[----:B------:R-:W-:-:S05]  /*0540*/  IMAD R9, R9, UR4, R0 ;  /* 0x0000000409097c24 */ /* 0x000fca000f8e0200 */
[----:B------:R-:W-:-:S13]  /*0550*/  ISETP.GE.U32.AND P0, PT, R9, UR4, PT ;  /* 0x0000000409007c0c */ /* 0x000fda000bf06070 */
[----:B------:R-:W-:Y:S02]  /*0560*/  @P0 VIADD R9, R9, -UR4 ;  /* 0x8000000409090c36 */ /* 0x000fe40008000000 */
[----:B------:R-:W-:-:S03]  /*0570*/  @P0 VIADD R16, R16, 0x1 ;  /* 0x0000000110100836 */ /* 0x000fc60000000000 */
[----:B------:R-:W-:Y:S01]  /*0580*/  ISETP.GE.U32.AND P1, PT, R9, UR4, PT ;  /* 0x0000000409007c0c */ /* 0x000fe2000bf26070 */
[----:B------:R-:W-:-:S12]  /*0590*/  HFMA2 R9, -RZ, RZ, 0, 0 ;  /* 0x00000000ff097431 */ /* 0x000fd800000001ff */
[----:B------:R-:W-:Y:S01]  /*05a0*/  @P1 VIADD R16, R16, 0x1 ;  /* 0x0000000110101836 */ /* 0x000fe20000000000 */
[----:B------:R-:W-:-:S05]  /*05b0*/  @!P2 LOP3.LUT R16, RZ, UR4, RZ, 0x33, !PT ;  /* 0x00000004ff10ac12 */ /* 0x000fca000f8e33ff */
[----:B------:R-:W-:-:S04]  /*05c0*/  IMAD.MOV R11, RZ, RZ, -R16 ;  /* 0x000000ffff0b7224 */ /* 0x000fc800078e0a10 */
[----:B------:R-:W-:Y:S01]  /*05d0*/  IMAD R0, R11, UR4, R0 ;  /* 0x000000040b007c24 */ /* 0x000fe2000f8e0200 */
[----:B------:R-:W-:Y:S06]  /*05e0*/  BRA `(.L_x_55) ;  /* 0x0000000000387947 */ /* 0x000fec0003800000 */
.L_x_54:
[----:B------:R-:W0:Y:S01]  /*05f0*/  LDCU.64 UR4, c[0x0][0x3b8] ;  /* 0x00007700ff0477ac */ /* 0x000e220008000a00 */
[----:B------:R-:W-:Y:S01]  /*0600*/  MOV R6, 0x640 ;  /* 0x0000064000067802 */ /* 0x000fe20000000f00 */
[----:B0-----:R-:W-:Y:S02]  /*0610*/  IMAD.U32 R12, RZ, RZ, UR4 ;  /* 0x00000004ff0c7e24 */ /* 0x001fe4000f8e00ff */
[----:B------:R-:W-:-:S07]  /*0620*/  IMAD.U32 R10, RZ, RZ, UR5 ;  /* 0x00000005ff0a7e24 */ /* 0x000fce000f8e00ff */
[----:B------:R-:W-:Y:S05]  /*0630*/  CALL.REL.NOINC `($__internal_7_$__cuda_sm20_div_s64) ;  /* 0x0000000c00207944 */ /* 0x000fea0003c00000 */
[----:B------:R-:W0:Y:S01]  /*0640*/  LDCU.64 UR4, c[0x0][0x3b8] ;  /* 0x00007700ff0477ac */ /* 0x000e220008000a00 */
[----:B------:R-:W-:Y:S02]  /*0650*/  IADD3 R13, P0, PT, RZ, -R16, RZ ;  /* 0x80000010ff0d7210 */ /* 0x000fe40007f1e0ff */
[----:B------:R-:W-:-:S03]  /*0660*/  MOV R10, R0 ;  /* 0x00000000000a7202 */ /* 0x000fc60000000f00 */
[----:B------:R-:W-:-:S04]  /*0670*/  IMAD.X R6, RZ, RZ, ~R17, P0 ;  /* 0x000000ffff067224 */ /* 0x000fc800000e0e11 */
[----:B0-----:R-:W-:Y:S02]  /*0680*/  IMAD R6, R6, UR4, RZ ;  /* 0x0000000406067c24 */ /* 0x001fe4000f8e02ff */
[----:B------:R-:W-:-:S04]  /*0690*/  IMAD.WIDE.U32 R8, R13, UR4, R10 ;  /* 0x000000040d087c25 */ /* 0x000fc8000f8e000a */
[----:B------:R-:W-:Y:S02]  /*06a0*/  IMAD R11, R13, UR5, R6 ;  /* 0x000000050d0b7c24 */ /* 0x000fe4000f8e0206 */
[----:B------:R-:W-:Y:S02]  /*06b0*/  IMAD.MOV.U32 R0, RZ, RZ, R8 ;  /* 0x000000ffff007224 */ /* 0x000fe400078e0008 */
[----:B------:R-:W-:-:S07]  /*06c0*/  IMAD.IADD R9, R9, 0x1, R11 ;  /* 0x0000000109097824 */ /* 0x000fce00078e020b */
.L_x_55:
[----:B------:R-:W-:Y:S05]  /*06d0*/  BSYNC.RECONVERGENT B0 ;  /* 0x0000000000007941 */ /* 0x000fea0003800200 */
.L_x_53:
        /* <DEDUP_REMOVED lines=13> */
[----:B------:R-:W5:Y:S01]  /*07b0*/  LDG.E.64 R10, desc[UR6][R10.64] ;  /* 0x000000060a0a7981 */ /* 0x000f62000c1e1b00 */
[----:B------:R-:W4:Y:S03]  /*07c0*/  LDCU.64 UR4, c[0x0][0x3d8] ;  /* 0x00007b00ff0477ac */ /* 0x000f260008000a00 */
[----:B------:R-:W5:Y:S01]  /*07d0*/  LDG.E.64 R12, desc[UR6][R12.64] ;  /* 0x000000060c0c7981 */ /* 0x000f62000c1e1b00 */
[----:B--2---:R-:W-:Y:S02]  /*07e0*/  IMAD R18, R6, UR8, RZ ;  /* 0x0000000806127c24 */ /* 0x004fe4000f8e02ff */
[----:B------:R-:W-:-:S04]  /*07f0*/  IMAD.WIDE.U32 R14, R7, UR8, R2 ;  /* 0x00000008070e7c25 */ /* 0x000fc8000f8e0002 */
[----:B------:R-:W-:Y:S01]  /*0800*/  IMAD R25, R7, UR9, R18 ;  /* 0x0000000907197c24 */ /* 0x000fe2000f8e0212 */
[----:B------:R-:W2:Y:S03]  /*0810*/  LDCU.128 UR8, c[0x0][0x390] ;  /* 0x00007200ff0877ac */ /* 0x000ea60008000c00 */
[----:B------:R-:W-:Y:S02]  /*0820*/  IMAD.IADD R15, R15, 0x1, R25 ;  /* 0x000000010f0f7824 */ /* 0x000fe400078e0219 */
[----:B----4-:R-:W-:Y:S02]  /*0830*/  IMAD R6, R6, UR4, RZ ;  /* 0x0000000406067c24 */ /* 0x010fe4000f8e02ff */
[-C--:B-1----:R-:W-:Y:S02]  /*0840*/  IMAD R8, R17, R4.reuse, RZ ;  /* 0x0000000411087224 */ /* 0x082fe400078e02ff */
[----:B------:R-:W-:-:S04]  /*0850*/  IMAD.WIDE.U32 R20, R16, R4, RZ ;  /* 0x0000000410147225 */ /* 0x000fc800078e00ff */
[----:B------:R-:W-:Y:S02]  /*0860*/  IMAD R23, R16, R5, R8 ;  /* 0x0000000510177224 */ /* 0x000fe400078e0208 */
[----:B---3--:R-:W-:Y:S02]  /*0870*/  IMAD R8, R4, UR16, RZ ;  /* 0x0000001004087c24 */ /* 0x008fe4000f8e02ff */
[----:B0-----:R-:W-:Y:S01]  /*0880*/  IMAD.WIDE.U32 R16, R0, UR14, R16 ;  /* 0x0000000e00107c25 */ /* 0x001fe2000f8e0010 */
[----:B------:R-:W-:-:S03]  /*0890*/  IADD3 R21, PT, PT, R21, R23, RZ ;  /* 0x0000001715157210 */ /* 0x000fc60007ffe0ff */
[----:B------:R-:W-:Y:S02]  /*08a0*/  IMAD R23, R9, UR14, RZ ;  /* 0x0000000e09177c24 */ /* 0x000fe4000f8e02ff */
[----:B------:R-:W-:Y:S02]  /*08b0*/  IMAD R18, R8, R7, RZ ;  /* 0x0000000708127224 */ /* 0x000fe400078e02ff */
[----:B------:R-:W-:Y:S02]  /*08c0*/  IMAD R23, R0, UR15, R23 ;  /* 0x0000000f00177c24 */ /* 0x000fe4000f8e0217 */
[----:B------:R-:W-:Y:S01]  /*08d0*/  IMAD.WIDE.U32 R20, R7, UR4, R20 ;  /* 0x0000000407147c25 */ /* 0x000fe2000f8e0014 */
[----:B------:R-:W0:Y:S03]  /*08e0*/  LDCU UR4, c[0x0][0x370] ;  /* 0x00006e00ff0477ac */ /* 0x000e260008000800 */
[----:B------:R-:W-:-:S02]  /*08f0*/  IMAD R8, R9, R4, RZ ;  /* 0x0000000409087224 */ /* 0x000fc400078e02ff */
[----:B------:R-:W-:Y:S01]  /*0900*/  IMAD.IADD R9, R17, 0x1, R23 ;  /* 0x0000000111097824 */ /* 0x000fe200078e0217 */
[----:B------:R-:W-:Y:S01]  /*0910*/  SHF.R.S64 R17, RZ, 0x1d, R18 ;  /* 0x0000001dff117819 */ /* 0x000fe20000001012 */
[----:B------:R-:W-:Y:S01]  /*0920*/  IMAD R25, R7, UR5, R6 ;  /* 0x0000000507197c24 */ /* 0x000fe2000f8e0206 */
[----:B--2---:R-:W-:Y:S01]  /*0930*/  LEA R23, P0, R20, UR8, 0x3 ;  /* 0x0000000814177c11 */ /* 0x004fe2000f8018ff */
[-C--:B------:R-:W-:Y:S01]  /*0940*/  IMAD R9, R9, R4.reuse, RZ ;  /* 0x0000000409097224 */ /* 0x080fe200078e02ff */
[----:B------:R-:W-:Y:S01]  /*0950*/  IADD3 R17, P1, PT, R17, UR12, RZ ;  /* 0x0000000c11117c10 */ /* 0x000fe2000ff3e0ff */
[C---:B------:R-:W-:Y:S02]  /*0960*/  IMAD R27, R0.reuse, R5, R8 ;  /* 0x00000005001b7224 */ /* 0x040fe400078e0208 */
[----:B------:R-:W-:-:S04]  /*0970*/  IMAD.WIDE.U32 R14, R0, R4, R14 ;  /* 0x00000004000e7225 */ /* 0x000fc800078e000e */
[----:B------:R-:W-:-:S04]  /*0980*/  IMAD.WIDE.U32 R6, R16, R4, R2 ;  /* 0x0000000410067225 */ /* 0x000fc800078e0002 */
[----:B------:R-:W-:Y:S02]  /*0990*/  IMAD.IADD R25, R21, 0x1, R25 ;  /* 0x0000000115197824 */ /* 0x000fe400078e0219 */
[----:B------:R-:W-:Y:S01]  /*09a0*/  IMAD R29, R16, R5, R9 ;  /* 0x00000005101d7224 */ /* 0x000fe200078e0209 */
[----:B------:R-:W-:Y:S01]  /*09b0*/  LEA.HI.X.SX32 R9, R18, UR13, 0x3, P1 ;  /* 0x0000000d12097c11 */ /* 0x000fe200088f1eff */
[----:B------:R-:W-:Y:S01]  /*09c0*/  IMAD.IADD R21, R15, 0x1, R27 ;  /* 0x000000010f157824 */ /* 0x000fe200078e021b */
[----:B------:R-:W-:Y:S01]  /*09d0*/  LEA.HI.X R25, R20, UR9, R25, 0x3, P0 ;  /* 0x0000000914197c11 */ /* 0x000fe200080f1c19 */
[----:B------:R-:W-:Y:S01]  /*09e0*/  IMAD.IADD R15, R7, 0x1, R29 ;  /* 0x00000001070f7824 */ /* 0x000fe200078e021d */
[----:B------:R-:W-:Y:S01]  /*09f0*/  LEA R16, P3, R6, R17, 0x3 ;  /* 0x0000001106107211 */ /* 0x000fe200078618ff */
[----:B0-----:R-:W-:Y:S01]  /*0a00*/  IMAD R19, R19, UR4, RZ ;  /* 0x0000000413137c24 */ /* 0x001fe2000f8e02ff */
[----:B------:R-:W-:Y:S02]  /*0a10*/  LEA R17, P2, R14, UR10, 0x3 ;  /* 0x0000000a0e117c11 */ /* 0x000fe4000f8418ff */
[----:B------:R-:W-:-:S02]  /*0a20*/  LEA R0, P0, R4, R23, 0x3 ;  /* 0x0000001704007211 */ /* 0x000fc400078018ff */
[----:B------:R-:W-:Y:S02]  /*0a30*/  LEA R8, P1, R2, R23, 0x3 ;  /* 0x0000001702087211 */ /* 0x000fe400078218ff */
[----:B------:R-:W-:Y:S02]  /*0a40*/  LEA.HI.X R15, R6, R9, R15, 0x3, P3 ;  /* 0x00000009060f7211 */ /* 0x000fe400018f1c0f */
[----:B------:R-:W-:Y:S02]  /*0a50*/  LEA.HI.X R7, R14, UR11, R21, 0x3, P2 ;  /* 0x0000000b0e077c11 */ /* 0x000fe400090f1c15 */
[-C--:B------:R-:W-:Y:S02]  /*0a60*/  LEA.HI.X R18, R4, R25.reuse, R5, 0x3, P0 ;  /* 0x0000001904127211 */ /* 0x080fe400000f1c05 */
[----:B------:R-:W-:-:S07]  /*0a70*/  LEA.HI.X R9, R2, R25, R3, 0x3, P1 ;  /* 0x0000001902097211 */ /* 0x000fce00008f1c03 */
.L_x_59:
[----:B-----5:R-:W-:Y:S01]  /*0a80*/  DSETP.NEU.AND P0, PT, R12, RZ, PT ;  /* 0x000000ff0c00722a */ /* 0x020fe20003f0d000 */
[----:B------:R-:W-:Y:S01]  /*0a90*/  BSSY.RECONVERGENT B0, `(.L_x_56) ;  /* 0x000001c000007945 */ /* 0x000fe20003800200 */
[----:B------:R-:W-:Y:S02]  /*0aa0*/  CS2R R2, SRZ ;  /* 0x0000000000027805 */ /* 0x000fe4000001ff00 */
[----:B------:R-:W-:Y:S01]  /*0ab0*/  MOV R6, R17 ;  /* 0x0000001100067202 */ /* 0x000fe20000000f00 */
[----:B------:R-:W-:Y:S02]  /*0ac0*/  IMAD.MOV.U32 R4, RZ, RZ, R16 ;  /* 0x000000ffff047224 */ /* 0x000fe400078e0010 */
[----:B------:R-:W-:-:S07]  /*0ad0*/  IMAD.MOV.U32 R5, RZ, RZ, R15 ;  /* 0x000000ffff057224 */ /* 0x000fce00078e000f */
[----:B------:R-:W-:Y:S05]  /*0ae0*/  @!P0 BRA `(.L_x_57) ;  /* 0x0000000000588947 */ /* 0x000fea0003800000 */
[----:B------:R-:W2:Y:S04]  /*0af0*/  LDG.E.64 R20, desc[UR6][R8.64] ;  /* 0x0000000608147981 */ /* 0x000ea8000c1e1b00 */
[----:B------:R-:W2:Y:S01]  /*0b00*/  LDG.E.64 R2, desc[UR6][R6.64] ;  /* 0x0000000606027981 */ /* 0x000ea2000c1e1b00 */
[----:B------:R-:W0:Y:S01]  /*0b10*/  MUFU.RCP64H R15, R13 ;  /* 0x0000000d000f7308 */ /* 0x000e220000001800 */
[----:B------:R-:W-:Y:S01]  /*0b20*/  IMAD.MOV.U32 R14, RZ, RZ, 0x1 ;  /* 0x00000001ff0e7424 */ /* 0x000fe200078e00ff */
[----:B------:R-:W-:Y:S05]  /*0b30*/  BSSY.RECONVERGENT B1, `(.L_x_57) ;  /* 0x0000011000017945 */ /* 0x000fea0003800200 */
[----:B0-----:R-:W-:-:S08]  /*0b40*/  DFMA R16, -R12, R14, 1 ;  /* 0x3ff000000c10742b */ /* 0x001fd0000000010e */
[----:B------:R-:W-:-:S08]  /*0b50*/  DFMA R16, R16, R16, R16 ;  /* 0x000000101010722b */ /* 0x000fd00000000010 */
[----:B------:R-:W-:Y:S02]  /*0b60*/  DFMA R16, R14, R16, R14 ;  /* 0x000000100e10722b */ /* 0x000fe4000000000e */
[----:B--2---:R-:W-:-:S06]  /*0b70*/  DADD R2, R20, -R2 ;  /* 0x0000000014027229 */ /* 0x004fcc0000000802 */
[----:B------:R-:W-:Y:S02]  /*0b80*/  DFMA R20, -R12, R16, 1 ;  /* 0x3ff000000c14742b */ /* 0x000fe40000000110 */
[----:B------:R-:W-:-:S06]  /*0b90*/  DMUL R14, R10, R2 ;  /* 0x000000020a0e7228 */ /* 0x000fcc0000000000 */
[----:B------:R-:W-:-:S08]  /*0ba0*/  DFMA R20, R16, R20, R16 ;  /* 0x000000141014722b */ /* 0x000fd00000000010 */
[----:B------:R-:W-:Y:S01]  /*0bb0*/  DMUL R2, R14, R20 ;  /* 0x000000140e027228 */ /* 0x000fe20000000000 */
[----:B------:R-:W-:-:S07]  /*0bc0*/  FSETP.GEU.AND P1, PT, |R15|, 6.5827683646048100446e-37, PT ;  /* 0x036000000f00780b */ /* 0x000fce0003f2e200 */
[----:B------:R-:W-:-:S08]  /*0bd0*/  DFMA R16, -R12, R2, R14 ;  /* 0x000000020c10722b */ /* 0x000fd0000000010e */
[----:B------:R-:W-:-:S10]  /*0be0*/  DFMA R2, R20, R16, R2 ;  /* 0x000000101402722b */ /* 0x000fd40000000002 */
[----:B------:R-:W-:-:S05]  /*0bf0*/  FFMA R16, RZ, R13, R3 ;  /* 0x0000000dff107223 */ /* 0x000fca0000000003 */
[----:B------:R-:W-:-:S13]  /*0c00*/  FSETP.GT.AND P0, PT, |R16|, 1.469367938527859385e-39, PT ;  /* 0x001000001000780b */ /* 0x000fda0003f04200 */
[----:B------:R-:W-:Y:S05]  /*0c10*/  @P0 BRA P1, `(.L_x_58) ;  /* 0x0000000000080947 */ /* 0x000fea0000800000 */
[----:B------:R-:W-:-:S07]  /*0c20*/  MOV R26, 0xc40 ;  /* 0x00000c40001a7802 */ /* 0x000fce0000000f00 */
[----:B------:R-:W-:Y:S05]  /*0c30*/  CALL.REL.NOINC `($__internal_6_$__cuda_sm20_div_rn_f64_full) ;  /* 0x0000000000307944 */ /* 0x000fea0003c00000 */
.L_x_58:
[----:B------:R-:W-:Y:S05]  /*0c40*/  BSYNC.RECONVERGENT B1 ;  /* 0x0000000000017941 */ /* 0x000fea0003800200 */
.L_x_57:
[----:B------:R-:W-:Y:S05]  /*0c50*/  BSYNC.RECONVERGENT B0 ;  /* 0x0000000000007941 */ /* 0x000fea0003800200 */
.L_x_56:
[C---:B------:R-:W-:Y:S01]  /*0c60*/  IMAD.WIDE R8, R19.reuse, 0x8, R8 ;  /* 0x0000000813087825 */ /* 0x040fe200078e0208 */
[----:B------:R0:W-:Y:S03]  /*0c70*/  STG.E.64 desc[UR6][R4.64], R2 ;  /* 0x0000000204007986 */ /* 0x0001e6000c101b06 */
[----:B------:R-:W-:Y:S01]  /*0c80*/  IMAD.WIDE R14, R19, 0x8, R4 ;  /* 0x00000008130e7825 */ /* 0x000fe200078e0204 */
[----:B------:R-:W-:-:S03]  /*0c90*/  ISETP.GE.U32.AND P0, PT, R8, R0, PT ;  /* 0x000000000800720c */ /* 0x000fc60003f06070 */
[----:B------:R-:W-:Y:S01]  /*0ca0*/  IMAD.WIDE R6, R19, 0x8, R6 ;  /* 0x0000000813067825 */ /* 0x000fe200078e0206 */
[----:B------:R-:W-:Y:S02]  /*0cb0*/  ISETP.GE.U32.AND.EX P0, PT, R9, R18, PT, P0 ;  /* 0x000000120900720c */ /* 0x000fe40003f06100 */
[----:B------:R-:W-:Y:S01]  /*0cc0*/  MOV R16, R14 ;  /* 0x0000000e00107202 */ /* 0x000fe20000000f00 */
[----:B------:R-:W-:-:S10]  /*0cd0*/  IMAD.MOV.U32 R17, RZ, RZ, R6 ;  /* 0x000000ffff117224 */ /* 0x000fd400078e0006 */
[----:B0-----:R-:W-:Y:S05]  /*0ce0*/  @!P0 BRA `(.L_x_59) ;  /* 0xfffffffc00648947 */ /* 0x001fea000383ffff */
[----:B------:R-:W-:Y:S05]  /*0cf0*/  EXIT ;  /* 0x000000000000794d */ /* 0x000fea0003800000 */
        .weak           $__internal_6_$__cuda_sm20_div_rn_f64_full
        .type           $__internal_6_$__cuda_sm20_div_rn_f64_full,@function
        .size           $__internal_6_$__cuda_sm20_div_rn_f64_full,($__internal_7_$__cuda_sm20_div_s64 - $__internal_6_$__cuda_sm20_div_rn_f64_full)
$__internal_6_$__cuda_sm20_div_rn_f64_full:
[C---:B------:R-:W-:Y:S01]  /*0d00*/  FSETP.GEU.AND P0, PT, |R13|.reuse, 1.469367938527859385e-39, PT ;  /* 0x001000000d00780b */ /* 0x040fe20003f0e200 */
[----:B------:R-:W-:Y:S01]  /*0d10*/  IMAD.MOV.U32 R20, RZ, RZ, 0x1 ;  /* 0x00000001ff147424 */ /* 0x000fe200078e00ff */
[----:B------:R-:W-:Y:S01]  /*0d20*/  LOP3.LUT R2, R13, 0x800fffff, RZ, 0xc0, !PT ;  /* 0x800fffff0d027812 */ /* 0x000fe200078ec0ff */
[----:B------:R-:W-:Y:S01]  /*0d30*/  IMAD.MOV.U32 R28, RZ, RZ, 0x1ca00000 ;  /* 0x1ca00000ff1c7424 */ /* 0x000fe200078e00ff */
[C---:B------:R-:W-:Y:S01]  /*0d40*/  FSETP.GEU.AND P2, PT, |R15|.reuse, 1.469367938527859385e-39, PT ;  /* 0x001000000f00780b */ /* 0x040fe20003f4e200 */
[----:B------:R-:W-:Y:S01]  /*0d50*/  BSSY.RECONVERGENT B2, `(.L_x_60) ;  /* 0x0000052000027945 */ /* 0x000fe20003800200 */
[----:B------:R-:W-:Y:S01]  /*0d60*/  LOP3.LUT R3, R2, 0x3ff00000, RZ, 0xfc, !PT ;  /* 0x3ff0000002037812 */ /* 0x000fe200078efcff */
[----:B------:R-:W-:Y:S01]  /*0d70*/  IMAD.MOV.U32 R2, RZ, RZ, R12 ;  /* 0x000000ffff027224 */ /* 0x000fe200078e000c */
[----:B------:R-:W-:Y:S02]  /*0d80*/  LOP3.LUT R27, R15, 0x7ff00000, RZ, 0xc0, !PT ;  /* 0x7ff000000f1b7812 */ /* 0x000fe400078ec0ff */
[----:B------:R-:W-:-:S03]  /*0d90*/  LOP3.LUT R30, R13, 0x7ff00000, RZ, 0xc0, !PT ;  /* 0x7ff000000d1e7812 */ /* 0x000fc600078ec0ff */
[----:B------:R-:W-:Y:S01]  /*0da0*/  @!P0 DMUL R2, R12, 8.98846567431157953865e+307 ;  /* 0x7fe000000c028828 */ /* 0x000fe20000000000 */
[----:B------:R-:W-:Y:S01]  /*0db0*/  ISETP.GE.U32.AND P1, PT, R27, R30, PT ;  /* 0x0000001e1b00720c */ /* 0x000fe20003f26070 */
[----:B------:R-:W-:Y:S02]  /*0dc0*/  IMAD.MOV.U32 R29, RZ, RZ, R27 ;  /* 0x000000ffff1d7224 */ /* 0x000fe400078e001b */
[----:B------:R-:W-:Y:S02]  /*0dd0*/  @!P2 LOP3.LUT R22, R13, 0x7ff00000, RZ, 0xc0, !PT ;  /* 0x7ff000000d16a812 */ /* 0x000fe400078ec0ff */
[----:B------:R-:W0:Y:S02]  /*0de0*/  MUFU.RCP64H R21, R3 ;  /* 0x0000000300157308 */ /* 0x000e240000001800 */
[----:B------:R-:W-:Y:S02]  /*0df0*/  @!P2 ISETP.GE.U32.AND P3, PT, R27, R22, PT ;  /* 0x000000161b00a20c */ /* 0x000fe40003f66070 */
[----:B------:R-:W-:-:S02]  /*0e00*/  @!P0 LOP3.LUT R30, R3, 0x7ff00000, RZ, 0xc0, !PT ;  /* 0x7ff00000031e8812 */ /* 0x000fc400078ec0ff */
[----:B------:R-:W-:-:S04]  /*0e10*/  @!P2 SEL R23, R28, 0x63400000, !P3 ;  /* 0x634000001c17a807 */ /* 0x000fc80005800000 */
[----:B------:R-:W-:-:S04]  /*0e20*/  @!P2 LOP3.LUT R24, R23, 0x80000000, R15, 0xf8, !PT ;  /* 0x800000001718a812 */ /* 0x000fc800078ef80f */
[----:B------:R-:W-:Y:S02]  /*0e30*/  @!P2 LOP3.LUT R25, R24, 0x100000, RZ, 0xfc, !PT ;  /* 0x001000001819a812 */ /* 0x000fe400078efcff */
[----:B------:R-:W-:Y:S01]  /*0e40*/  @!P2 MOV R24, RZ ;  /* 0x000000ff0018a202 */ /* 0x000fe20000000f00 */
[----:B0-----:R-:W-:-:S08]  /*0e50*/  DFMA R16, R20, -R2, 1 ;  /* 0x3ff000001410742b */ /* 0x001fd00000000802 */
[----:B------:R-:W-:-:S08]  /*0e60*/  DFMA R16, R16, R16, R16 ;  /* 0x000000101010722b */ /* 0x000fd00000000010 */
[----:B------:R-:W-:Y:S01]  /*0e70*/  DFMA R20, R20, R16, R20 ;  /* 0x000000101414722b */ /* 0x000fe20000000014 */
[----:B------:R-:W-:Y:S01]  /*0e80*/  SEL R17, R28, 0x63400000, !P1 ;  /* 0x634000001c117807 */ /* 0x000fe20004800000 */
[----:B------:R-:W-:-:S03]  /*0e90*/  IMAD.MOV.U32 R16, RZ, RZ, R14 ;  /* 0x000000ffff107224 */ /* 0x000fc600078e000e */
[----:B------:R-:W-:-:S03]  /*0ea0*/  LOP3.LUT R17, R17, 0x800fffff, R15, 0xf8, !PT ;  /* 0x800fffff11117812 */ /* 0x000fc600078ef80f */
[----:B------:R-:W-:-:S03]  /*0eb0*/  DFMA R22, R20, -R2, 1 ;  /* 0x3ff000001416742b */ /* 0x000fc60000000802 */
[----:B------:R-:W-:-:S05]  /*0ec0*/  @!P2 DFMA R16, R16, 2, -R24 ;  /* 0x400000001010a82b */ /* 0x000fca0000000818 */
[----:B------:R-:W-:-:S05]  /*0ed0*/  DFMA R22, R20, R22, R20 ;  /* 0x000000161416722b */ /* 0x000fca0000000014 */
[----:B------:R-:W-:-:S03]  /*0ee0*/  @!P2 LOP3.LUT R29, R17, 0x7ff00000, RZ, 0xc0, !PT ;  /* 0x7ff00000111da812 */ /* 0x000fc600078ec0ff */
[----:B------:R-:W-:Y:S02]  /*0ef0*/  DMUL R20, R22, R16 ;  /* 0x0000001016147228 */ /* 0x000fe40000000000 */
[----:B------:R-:W-:-:S05]  /*0f00*/  VIADD R31, R29, 0xffffffff ;  /* 0xffffffff1d1f7836 */ /* 0x000fca0000000000 */
[----:B------:R-:W-:Y:S01]  /*0f10*/  ISETP.GT.U32.AND P0, PT, R31, 0x7feffffe, PT ;  /* 0x7feffffe1f00780c */ /* 0x000fe20003f04070 */
[----:B------:R-:W-:Y:S01]  /*0f20*/  VIADD R31, R30, 0xffffffff ;  /* 0xffffffff1e1f7836 */ /* 0x000fe20000000000 */
[----:B------:R-:W-:-:S04]  /*0f30*/  DFMA R24, R20, -R2, R16 ;  /* 0x800000021418722b */ /* 0x000fc80000000010 */
[----:B------:R-:W-:-:S04]  /*0f40*/  ISETP.GT.U32.OR P0, PT, R31, 0x7feffffe, P0 ;  /* 0x7feffffe1f00780c */ /* 0x000fc80000704470 */
[----:B------:R-:W-:-:S09]  /*0f50*/  DFMA R20, R22, R24, R20 ;  /* 0x000000181614722b */ /* 0x000fd20000000014 */
[----:B------:R-:W-:Y:S05]  /*0f60*/  @P0 BRA `(.L_x_61) ;  /* 0x00000000006c0947 */ /* 0x000fea0003800000 */
[----:B------:R-:W-:Y:S01]  /*0f70*/  LOP3.LUT R22, R13, 0x7ff00000, RZ, 0xc0, !PT ;  /* 0x7ff000000d167812 */ /* 0x000fe200078ec0ff */
[----:B------:R-:W-:-:S03]  /*0f80*/  IMAD.MOV.U32 R24, RZ, RZ, RZ ;  /* 0x000000ffff187224 */ /* 0x000fc600078e00ff */
[CC--:B------:R-:W-:Y:S02]  /*0f90*/  VIADDMNMX R14, R27.reuse, -R22.reuse, 0xb9600000, !PT ;  /* 0xb96000001b0e7446 */ /* 0x0c0fe40007800916 */
[----:B------:R-:W-:Y:S02]  /*0fa0*/  ISETP.GE.U32.AND P0, PT, R27, R22, PT ;  /* 0x000000161b00720c */ /* 0x000fe40003f06070 */
[----:B------:R-:W-:Y:S02]  /*0fb0*/  VIMNMX R14, PT, PT, R14, 0x46a00000, PT ;  /* 0x46a000000e0e7848 */ /* 0x000fe40003fe0100 */
[----:B------:R-:W-:-:S05]  /*0fc0*/  SEL R15, R28, 0x63400000, !P0 ;  /* 0x634000001c0f7807 */ /* 0x000fca0004000000 */
[----:B------:R-:W-:-:S05]  /*0fd0*/  IMAD.IADD R14, R14, 0x1, -R15 ;  /* 0x000000010e0e7824 */ /* 0x000fca00078e0a0f */
[----:B------:R-:W-:-:S06]  /*0fe0*/  IADD3 R25, PT, PT, R14, 0x7fe00000, RZ ;  /* 0x7fe000000e197810 */ /* 0x000fcc0007ffe0ff */
[----:B------:R-:W-:-:S10]  /*0ff0*/  DMUL R22, R20, R24 ;  /* 0x0000001814167228 */ /* 0x000fd40000000000 */
[----:B------:R-:W-:-:S13]  /*1000*/  FSETP.GTU.AND P0, PT, |R23|, 1.469367938527859385e-39, PT ;  /* 0x001000001700780b */ /* 0x000fda0003f0c200 */
[----:B------:R-:W-:Y:S05]  /*1010*/  @P0 BRA `(.L_x_62) ;  /* 0x0000000000940947 */ /* 0x000fea0003800000 */
[----:B------:R-:W-:Y:S01]  /*1020*/  DFMA R2, R20, -R2, R16 ;  /* 0x800000021402722b */ /* 0x000fe20000000010 */
[----:B------:R-:W-:-:S09]  /*1030*/  IMAD.MOV.U32 R24, RZ, RZ, RZ ;  /* 0x000000ffff187224 */ /* 0x000fd200078e00ff */
[C---:B------:R-:W-:Y:S02]  /*1040*/  FSETP.NEU.AND P0, PT, R3.reuse, RZ, PT ;  /* 0x000000ff0300720b */ /* 0x040fe40003f0d000 */
[----:B------:R-:W-:-:S04]  /*1050*/  LOP3.LUT R15, R3, 0x80000000, R13, 0x48, !PT ;  /* 0x80000000030f7812 */ /* 0x000fc800078e480d */
[----:B------:R-:W-:-:S07]  /*1060*/  LOP3.LUT R25, R15, R25, RZ, 0xfc, !PT ;  /* 0x000000190f197212 */ /* 0x000fce00078efcff */
[----:B------:R-:W-:Y:S05]  /*1070*/  @!P0 BRA `(.L_x_62) ;  /* 0x00000000007c8947 */ /* 0x000fea0003800000 */
[----:B------:R-:W-:Y:S02]  /*1080*/  IMAD.MOV R3, RZ, RZ, -R14 ;  /* 0x000000ffff037224 */ /* 0x000fe400078e0a0e */
[----:B------:R-:W-:-:S06]  /*1090*/  IMAD.MOV.U32 R2, RZ, RZ, RZ ;  /* 0x000000ffff027224 */ /* 0x000fcc00078e00ff */
[----:B------:R-:W-:Y:S02]  /*10a0*/  DFMA R2, R22, -R2, R20 ;  /* 0x800000021602722b */ /* 0x000fe40000000014 */
[----:B------:R-:W-:-:S04]  /*10b0*/  DMUL.RP R20, R20, R24 ;  /* 0x0000001814147228 */ /* 0x000fc80000008000 */
[----:B------:R-:W-:-:S04]  /*10c0*/  IADD3 R2, PT, PT, -R14, -0x43300000, RZ ;  /* 0xbcd000000e027810 */ /* 0x000fc80007ffe1ff */
[----:B------:R-:W-:Y:S02]  /*10d0*/  FSETP.NEU.AND P0, PT, |R3|, R2, PT ;  /* 0x000000020300720b */ /* 0x000fe40003f0d200 */
[----:B------:R-:W-:Y:S02]  /*10e0*/  LOP3.LUT R15, R21, R15, RZ, 0x3c, !PT ;  /* 0x0000000f150f7212 */ /* 0x000fe400078e3cff */
[----:B------:R-:W-:Y:S02]  /*10f0*/  FSEL R22, R20, R22, !P0 ;  /* 0x0000001614167208 */ /* 0x000fe40004000000 */
[----:B------:R-:W-:Y:S01]  /*1100*/  FSEL R23, R15, R23, !P0 ;  /* 0x000000170f177208 */ /* 0x000fe20004000000 */
[----:B------:R-:W-:Y:S06]  /*1110*/  BRA `(.L_x_62) ;  /* 0x0000000000547947 */ /* 0x000fec0003800000 */
.L_x_61:
[----:B------:R-:W-:-:S14]  /*1120*/  DSETP.NAN.AND P0, PT, R14, R14, PT ;  /* 0x0000000e0e00722a */ /* 0x000fdc0003f08000 */
[----:B------:R-:W-:Y:S05]  /*1130*/  @P0 BRA `(.L_x_63) ;  /* 0x0000000000440947 */ /* 0x000fea0003800000 */
[----:B------:R-:W-:-:S14]  /*1140*/  DSETP.NAN.AND P0, PT, R12, R12, PT ;  /* 0x0000000c0c00722a */ /* 0x000fdc0003f08000 */
[----:B------:R-:W-:Y:S05]  /*1150*/  @P0 BRA `(.L_x_64) ;  /* 0x0000000000300947 */ /* 0x000fea0003800000 */
[----:B------:R-:W-:Y:S01]  /*1160*/  ISETP.NE.AND P0, PT, R29, R30, PT ;  /* 0x0000001e1d00720c */ /* 0x000fe20003f05270 */
[----:B------:R-:W-:Y:S01]  /*1170*/  IMAD.MOV.U32 R23, RZ, RZ, -0x80000 ;  /* 0xfff80000ff177424 */ /* 0x000fe200078e00ff */
[----:B------:R-:W-:-:S11]  /*1180*/  MOV R22, 0x0 ;  /* 0x0000000000167802 */ /* 0x000fd60000000f00 */
[----:B------:R-:W-:Y:S05]  /*1190*/  @!P0 BRA `(.L_x_62) ;  /* 0x0000000000348947 */ /* 0x000fea0003800000 */
[----:B------:R-:W-:Y:S02]  /*11a0*/  ISETP.NE.AND P0, PT, R29, 0x7ff00000, PT ;  /* 0x7ff000001d00780c */ /* 0x000fe40003f05270 */
[----:B------:R-:W-:Y:S02]  /*11b0*/  LOP3.LUT R23, R15, 0x80000000, R13, 0x48, !PT ;  /* 0x800000000f177812 */ /* 0x000fe400078e480d */
[----:B------:R-:W-:-:S13]  /*11c0*/  ISETP.EQ.OR P0, PT, R30, RZ, !P0 ;  /* 0x000000ff1e00720c */ /* 0x000fda0004702670 */
[----:B------:R-:W-:Y:S01]  /*11d0*/  @P0 LOP3.LUT R2, R23, 0x7ff00000, RZ, 0xfc, !PT ;  /* 0x7ff0000017020812 */ /* 0x000fe200078efcff */
[----:B------:R-:W-:Y:S02]  /*11e0*/  @!P0 IMAD.MOV.U32 R22, RZ, RZ, RZ ;  /* 0x000000ffff168224 */ /* 0x000fe400078e00ff */
[----:B------:R-:W-:Y:S02]  /*11f0*/  @P0 IMAD.MOV.U32 R22, RZ, RZ, RZ ;  /* 0x000000ffff160224 */ /* 0x000fe400078e00ff */
[----:B------:R-:W-:Y:S01]  /*1200*/  @P0 IMAD.MOV.U32 R23, RZ, RZ, R2 ;  /* 0x000000ffff170224 */ /* 0x000fe200078e0002 */
[----:B------:R-:W-:Y:S06]  /*1210*/  BRA `(.L_x_62) ;  /* 0x0000000000147947 */ /* 0x000fec0003800000 */
.L_x_64:
[----:B------:R-:W-:Y:S02]  /*1220*/  LOP3.LUT R23, R13, 0x80000, RZ, 0xfc, !PT ;  /* 0x000800000d177812 */ /* 0x000fe400078efcff */
[----:B------:R-:W-:Y:S01]  /*1230*/  MOV R22, R12 ;  /* 0x0000000c00167202 */ /* 0x000fe20000000f00 */
[----:B------:R-:W-:Y:S06]  /*1240*/  BRA `(.L_x_62) ;  /* 0x0000000000087947 */ /* 0x000fec0003800000 */
.L_x_63:
[----:B------:R-:W-:Y:S01]  /*1250*/  LOP3.LUT R23, R15, 0x80000, RZ, 0xfc, !PT ;  /* 0x000800000f177812 */ /* 0x000fe200078efcff */
[----:B------:R-:W-:-:S07]  /*1260*/  IMAD.MOV.U32 R22, RZ, RZ, R14 ;  /* 0x000000ffff167224 */ /* 0x000fce00078e000e */
.L_x_62:
[----:B------:R-:W-:Y:S05]  /*1270*/  BSYNC.RECONVERGENT B2 ;  /* 0x0000000000027941 */ /* 0x000fea0003800200 */
.L_x_60:
[----:B------:R-:W-:Y:S02]  /*1280*/  IMAD.MOV.U32 R27, RZ, RZ, 0x0 ;  /* 0x00000000ff1b7424 */ /* 0x000fe400078e00ff */
[----:B------:R-:W-:Y:S02]  /*1290*/  IMAD.MOV.U32 R2, RZ, RZ, R22 ;  /* 0x000000ffff027224 */ /* 0x000fe400078e0016 */
[----:B------:R-:W-:Y:S01]  /*12a0*/  IMAD.MOV.U32 R3, RZ, RZ, R23 ;  /* 0x000000ffff037224 */ /* 0x000fe200078e0017 */
[----:B------:R-:W-:Y:S06]  /*12b0*/  RET.REL.NODEC R26 `(_ZN2at6native55_GLOBAL__N__6c1c77d0_17_DistanceKernel_cu_928626d3_295131cdist_backward_kernel_cuda_implIdNS1_5distsIdE3twoEEEvPT_PKS6_S9_S9_S9_S6_lllllll) ;  /* 0xffffffec1a507950 */ /* 0x000fec0003c3ffff */
        .weak           $__internal_7_$__cuda_sm20_div_s64
        .type           $__internal_7_$__cuda_sm20_div_s64,@function
        .size           $__internal_7_$__cuda_sm20_div_s64,(.L_x_769 - $__internal_7_$__cuda_sm20_div_s64)
$__internal_7_$__cuda_sm20_div_s64:
[----:B------:R-:W-:Y:S02]  /*12c0*/  IADD3 R9, P1, PT, RZ, -R12, RZ ;  /* 0x8000000cff097210 */ /* 0x000fe40007f3e0ff */
[----:B------:R-:W-:Y:S02]  /*12d0*/  ISETP.GE.AND P0, PT, R10, RZ, PT ;  /* 0x000000ff0a00720c */ /* 0x000fe40003f06270 */
[----:B------:R-:W-:Y:S02]  /*12e0*/  IADD3.X R13, PT, PT, RZ, ~R10, RZ, P1, !PT ;  /* 0x8000000aff0d7210 */ /* 0x000fe40000ffe4ff */
[----:B------:R-:W-:Y:S02]  /*12f0*/  SEL R8, R9, R12, !P0 ;  /* 0x0000000c09087207 */ /* 0x000fe40004000000 */
[----:B------:R-:W-:Y:S02]  /*1300*/  SEL R9, R13, R10, !P0 ;  /* 0x0000000a0d097207 */ /* 0x000fe40004000000 */
[----:B------:R-:W-:-:S02]  /*1310*/  ISETP.GE.AND P3, PT, R11, RZ, PT ;  /* 0x000000ff0b00720c */ /* 0x000fc40003f66270 */
[----:B------:R-:W0:Y:S08]  /*1320*/  I2F.U64.RP R13, R8 ;  /* 0x00000008000d7312 */ /* 0x000e300000309000 */
[----:B0-----:R-:W0:Y:S02]  /*1330*/  MUFU.RCP R13, R13 ;  /* 0x0000000d000d7308 */ /* 0x001e240000001000 */
[----:B0-----:R-:W-:-:S06]  /*1340*/  VIADD R14, R13, 0x1ffffffe ;  /* 0x1ffffffe0d0e7836 */ /* 0x001fcc0000000000 */
[----:B------:R-:W0:Y:S02]  /*1350*/  F2I.U64.TRUNC R14, R14 ;  /* 0x0000000e000e7311 */ /* 0x000e24000020d800 */
[----:B0-----:R-:W-:-:S04]  /*1360*/  IMAD.WIDE.U32 R16, R14, R8, RZ ;  /* 0x000000080e107225 */ /* 0x001fc800078e00ff */
[----:B------:R-:W-:Y:S01]  /*1370*/  IMAD R17, R14, R9, R17 ;  /* 0x000000090e117224 */ /* 0x000fe200078e0211 */
[----:B------:R-:W-:-:S03]  /*1380*/  IADD3 R21, P0, PT, RZ, -R16, RZ ;  /* 0x80000010ff157210 */ /* 0x000fc60007f1e0ff */
[----:B------:R-:W-:Y:S02]  /*1390*/  IMAD R17, R15, R8, R17 ;  /* 0x000000080f117224 */ /* 0x000fe400078e0211 */
[----:B------:R-:W-:-:S04]  /*13a0*/  IMAD.HI.U32 R16, R14, R21, RZ ;  /* 0x000000150e107227 */ /* 0x000fc800078e00ff */
[----:B------:R-:W-:Y:S02]  /*13b0*/  IMAD.X R23, RZ, RZ, ~R17, P0 ;  /* 0x000000ffff177224 */ /* 0x000fe400000e0e11 */
[----:B------:R-:W-:Y:S02]  /*13c0*/  IMAD.MOV.U32 R17, RZ, RZ, R14 ;  /* 0x000000ffff117224 */ /* 0x000fe400078e000e */
[-C--:B------:R-:W-:Y:S02]  /*13d0*/  IMAD R25, R15, R23.reuse, RZ ;  /* 0x000000170f197224 */ /* 0x080fe400078e02ff */
[----:B------:R-:W-:-:S04]  /*13e0*/  IMAD.WIDE.U32 R16, P0, R14, R23, R16 ;  /* 0x000000170e107225 */ /* 0x000fc80007800010 */
[----:B------:R-:W-:-:S04]  /*13f0*/  IMAD.HI.U32 R13, R15, R23, RZ ;  /* 0x000000170f0d7227 */ /* 0x000fc800078e00ff */
[----:B------:R-:W-:-:S04]  /*1400*/  IMAD.HI.U32 R16, P1, R15, R21, R16 ;  /* 0x000000150f107227 */ /* 0x000fc80007820010 */
[----:B------:R-:W-:Y:S01]  /*1410*/  IMAD.X R13, R13, 0x1, R15, P0 ;  /* 0x000000010d0d7824 */ /* 0x000fe200000e060f */
[----:B------:R-:W-:-:S04]  /*1420*/  IADD3 R17, P2, PT, R25, R16, RZ ;  /* 0x0000001019117210 */ /* 0x000fc80007f5e0ff */
[----:B------:R-:W-:Y:S01]  /*1430*/  IADD3.X R21, PT, PT, RZ, RZ, R13, P2, P1 ;  /* 0x000000ffff157210 */ /* 0x000fe200017e240d */
[----:B------:R-:W-:-:S04]  /*1440*/  IMAD.WIDE.U32 R14, R17, R8, RZ ;  /* 0x00000008110e7225 */ /* 0x000fc800078e00ff */
[----:B------:R-:W-:Y:S01]  /*1450*/  IMAD R13, R17, R9, R15 ;  /* 0x00000009110d7224 */ /* 0x000fe200078e020f */
[----:B------:R-:W-:-:S03]  /*1460*/  IADD3 R15, P0, PT, RZ, -R14, RZ ;  /* 0x8000000eff0f7210 */ /* 0x000fc60007f1e0ff */
[----:B------:R-:W-:Y:S02]  /*1470*/  IMAD R13, R21, R8, R13 ;  /* 0x00000008150d7224 */ /* 0x000fe400078e020d */
[----:B------:R-:W-:-:S03]  /*1480*/  IMAD.HI.U32 R16, R17, R15, RZ ;  /* 0x0000000f11107227 */ /* 0x000fc600078e00ff */
[----:B------:R-:W-:Y:S02]  /*1490*/  IADD3.X R14, PT, PT, RZ, ~R13, RZ, P0, !PT ;  /* 0x8000000dff0e7210 */ /* 0x000fe400007fe4ff */
[----:B------:R-:W-:-:S03]  /*14a0*/  IADD3 R13, P4, PT, RZ, -R0, RZ ;  /* 0x80000000ff0d7210 */ /* 0x000fc60007f9e0ff */
[----:B------:R-:W-:Y:S01]  /*14b0*/  IMAD.WIDE.U32 R16, P0, R17, R14, R16 ;  /* 0x0000000e11107225 */ /* 0x000fe20007800010 */
[----:B------:R-:W-:-:S03]  /*14c0*/  SEL R13, R13, R0, !P3 ;  /* 0x000000000d0d7207 */ /* 0x000fc60005800000 */
[----:B------:R-:W-:Y:S02]  /*14d0*/  IMAD.X R18, RZ, RZ, ~R11, P4 ;  /* 0x000000ffff127224 */ /* 0x000fe400020e0e0b */
[----:B------:R-:W-:-:S03]  /*14e0*/  IMAD.HI.U32 R16, P1, R21, R15, R16 ;  /* 0x0000000f15107227 */ /* 0x000fc60007820010 */
[----:B------:R-:W-:Y:S01]  /*14f0*/  SEL R18, R18, R11, !P3 ;  /* 0x0000000b12127207 */ /* 0x000fe20005800000 */
[CC--:B------:R-:W-:Y:S02]  /*1500*/  IMAD R15, R21.reuse, R14.reuse, RZ ;  /* 0x0000000e150f7224 */ /* 0x0c0fe400078e02ff */
[----:B------:R-:W-:-:S03]  /*1510*/  IMAD.HI.U32 R14, R21, R14, RZ ;  /* 0x0000000e150e7227 */ /* 0x000fc600078e00ff */
[----:B------:R-:W-:Y:S01]  /*1520*/  IADD3 R16, P2, PT, R15, R16, RZ ;  /* 0x000000100f107210 */ /* 0x000fe20007f5e0ff */
[----:B------:R-:W-:Y:S02]  /*1530*/  IMAD.X R21, R14, 0x1, R21, P0 ;  /* 0x000000010e157824 */ /* 0x000fe400000e0615 */
[----:B------:R-:W-:Y:S02]  /*1540*/  IMAD.MOV.U32 R15, RZ, RZ, RZ ;  /* 0x000000ffff0f7224 */ /* 0x000fe400078e00ff */
[----:B------:R-:W-:Y:S01]  /*1550*/  IMAD.HI.U32 R14, R16, R13, RZ ;  /* 0x0000000d100e7227 */ /* 0x000fe200078e00ff */
[----:B------:R-:W-:-:S03]  /*1560*/  IADD3.X R21, PT, PT, RZ, RZ, R21, P2, P1 ;  /* 0x000000ffff157210 */ /* 0x000fc600017e2415 */
[----:B------:R-:W-:-:S04]  /*1570*/  IMAD.WIDE.U32 R14, R16, R18, R14 ;  /* 0x00000012100e7225 */ /* 0x000fc800078e000e */
[C---:B------:R-:W-:Y:S02]  /*1580*/  IMAD R17, R21.reuse, R18, RZ ;  /* 0x0000001215117224 */ /* 0x040fe400078e02ff */
[----:B------:R-:W-:-:S04]  /*1590*/  IMAD.HI.U32 R14, P0, R21, R13, R14 ;  /* 0x0000000d150e7227 */ /* 0x000fc8000780000e */
[----:B------:R-:W-:Y:S01]  /*15a0*/  IMAD.HI.U32 R16, R21, R18, RZ ;  /* 0x0000001215107227 */ /* 0x000fe200078e00ff */
[----:B------:R-:W-:-:S03]  /*15b0*/  IADD3 R17, P1, PT, R17, R14, RZ ;  /* 0x0000000e11117210 */ /* 0x000fc60007f3e0ff */
[----:B------:R-:W-:Y:S02]  /*15c0*/  IMAD.X R16, RZ, RZ, R16, P0 ;  /* 0x000000ffff107224 */ /* 0x000fe400000e0610 */
[----:B------:R-:W-:-:S03]  /*15d0*/  IMAD.WIDE.U32 R14, R17, R8, RZ ;  /* 0x00000008110e7225 */ /* 0x000fc600078e00ff */
[----:B------:R-:W-:Y:S01]  /*15e0*/  IADD3.X R21, PT, PT, RZ, R16, RZ, P1, !PT ;  /* 0x00000010ff157210 */ /* 0x000fe20000ffe4ff */
[C---:B------:R-:W-:Y:S01]  /*15f0*/  IMAD R15, R17.reuse, R9, R15 ;  /* 0x00000009110f7224 */ /* 0x040fe200078e020f */
[----:B------:R-:W-:Y:S02]  /*1600*/  IADD3 R13, P1, PT, -R14, R13, RZ ;  /* 0x0000000d0e0d7210 */ /* 0x000fe40007f3e1ff */
[----:B------:R-:W-:Y:S01]  /*1610*/  IADD3 R14, P2, PT, R17, 0x1, RZ ;  /* 0x00000001110e7810 */ /* 0x000fe20007f5e0ff */
[-C--:B------:R-:W-:Y:S01]  /*1620*/  IMAD R15, R21, R8.reuse, R15 ;  /* 0x00000008150f7224 */ /* 0x080fe200078e020f */
[----:B------:R-:W-:-:S03]  /*1630*/  ISETP.GE.U32.AND P0, PT, R13, R8, PT ;  /* 0x000000080d00720c */ /* 0x000fc60003f06070 */
[----:B------:R-:W-:Y:S01]  /*1640*/  IMAD.X R25, R18, 0x1, ~R15, P1 ;  /* 0x0000000112197824 */ /* 0x000fe200008e0e0f */
[----:B------:R-:W-:Y:S01]  /*1650*/  IADD3 R15, P1, PT, R13, -R8, RZ ;  /* 0x800000080d0f7210 */ /* 0x000fe20007f3e0ff */
[----:B------:R-:W-:-:S03]  /*1660*/  IMAD.X R16, RZ, RZ, R21, P2 ;  /* 0x000000ffff107224 */ /* 0x000fc600010e0615 */
[C---:B------:R-:W-:Y:S01]  /*1670*/  ISETP.GE.U32.AND.EX P0, PT, R25.reuse, R9, PT, P0 ;  /* 0x000000091900720c */ /* 0x040fe20003f06100 */
[----:B------:R-:W-:-:S03]  /*1680*/  IMAD.X R23, R25, 0x1, ~R9, P1 ;  /* 0x0000000119177824 */ /* 0x000fc600008e0e09 */
[----:B------:R-:W-:Y:S02]  /*1690*/  SEL R15, R15, R13, P0 ;  /* 0x0000000d0f0f7207 */ /* 0x000fe40000000000 */
[----:B------:R-:W-:Y:S02]  /*16a0*/  SEL R13, R14, R17, P0 ;  /* 0x000000110e0d7207 */ /* 0x000fe40000000000 */
[----:B------:R-:W-:Y:S02]  /*16b0*/  SEL R23, R23, R25, P0 ;  /* 0x0000001917177207 */ /* 0x000fe40000000000 */
[----:B------:R-:W-:Y:S02]  /*16c0*/  ISETP.GE.U32.AND P1, PT, R15, R8, PT ;  /* 0x000000080f00720c */ /* 0x000fe40003f26070 */
[----:B------:R-:W-:Y:S02]  /*16d0*/  SEL R8, R16, R21, P0 ;  /* 0x0000001510087207 */ /* 0x000fe40000000000 */
[----:B------:R-:W-:-:S02]  /*16e0*/  IADD3 R16, P2, PT, R13, 0x1, RZ ;  /* 0x000000010d107810 */ /* 0x000fc40007f5e0ff */
[----:B------:R-:W-:-:S03]  /*16f0*/  ISETP.GE.U32.AND.EX P0, PT, R23, R9, PT, P1 ;  /* 0x000000091700720c */ /* 0x000fc60003f06110 */
[----:B------:R-:W-:Y:S01]  /*1700*/  IMAD.X R17, RZ, RZ, R8, P2 ;  /* 0x000000ffff117224 */ /* 0x000fe200010e0608 */
[----:B------:R-:W-:Y:S02]  /*1710*/  SEL R16, R16, R13, P0 ;  /* 0x0000000d10107207 */ /* 0x000fe40000000000 */
[----:B------:R-:W-:Y:S02]  /*1720*/  LOP3.LUT R13, R10, R11, RZ, 0x3c, !PT ;  /* 0x0000000b0a0d7212 */ /* 0x000fe400078e3cff */
[----:B------:R-:W-:Y:S02]  /*1730*/  SEL R17, R17, R8, P0 ;  /* 0x0000000811117207 */ /* 0x000fe40000000000 */
[----:B------:R-:W-:Y:S02]  /*1740*/  IADD3 R9, P2, PT, RZ, -R16, RZ ;  /* 0x80000010ff097210 */ /* 0x000fe40007f5e0ff */
[----:B------:R-:W-:Y:S02]  /*1750*/  ISETP.GE.AND P1, PT, R13, RZ, PT ;  /* 0x000000ff0d00720c */ /* 0x000fe40003f26270 */
[----:B------:R-:W-:-:S02]  /*1760*/  IADD3.X R8, PT, PT, RZ, ~R17, RZ, P2, !PT ;  /* 0x80000011ff087210 */ /* 0x000fc400017fe4ff */
[----:B------:R-:W-:Y:S02]  /*1770*/  ISETP.NE.U32.AND P0, PT, R12, RZ, PT ;  /* 0x000000ff0c00720c */ /* 0x000fe40003f05070 */
[----:B------:R-:W-:Y:S01]  /*1780*/  SEL R16, R9, R16, !P1 ;  /* 0x0000001009107207 */ /* 0x000fe20004800000 */
[----:B------:R-:W-:Y:S01]  /*1790*/  IMAD.MOV.U32 R9, RZ, RZ, 0x0 ;  /* 0x00000000ff097424 */ /* 0x000fe200078e00ff */
[----:B------:R-:W-:Y:S01]  /*17a0*/  SEL R17, R8, R17, !P1 ;  /* 0x0000001108117207 */ /* 0x000fe20004800000 */
[----:B------:R-:W-:Y:S01]  /*17b0*/  IMAD.MOV.U32 R8, RZ, RZ, R6 ;  /* 0x000000ffff087224 */ /* 0x000fe200078e0006 */
[----:B------:R-:W-:-:S04]  /*17c0*/  ISETP.NE.AND.EX P0, PT, R10, RZ, PT, P0 ;  /* 0x000000ff0a00720c */ /* 0x000fc80003f05300 */
[----:B------:R-:W-:Y:S02]  /*17d0*/  SEL R16, R16, 0xffffffff, P0 ;  /* 0xffffffff10107807 */ /* 0x000fe40000000000 */
[----:B------:R-:W-:Y:S01]  /*17e0*/  SEL R17, R17, 0xffffffff, P0 ;  /* 0xffffffff11117807 */ /* 0x000fe20000000000 */
[----:B------:R-:W-:Y:S06]  /*17f0*/  RET.REL.NODEC R8 `(_ZN2at6native55_GLOBAL__N__6c1c77d0_17_DistanceKernel_cu_928626d3_295131cdist_backward_kernel_cuda_implIdNS1_5distsIdE3twoEEEvPT_PKS6_S9_S9_S9_S6_lllllll) ;  /* 0xffffffe808007950 */ /* 0x000fec0003c3ffff */
.L_x_65:
        /* <DEDUP_REMOVED lines=16> */
.L_x_769:


//--------------------- .text._ZN2at6native55_GLOBAL__N__6c1c77d0_17_DistanceKernel_cu_928626d3_295131cdist_backward_kernel_cuda_implIdNS1_5distsIdE6lt_twoEEEvPT_PKS6_S9_S9_S9_S6_lllllll --------------------------
	.section	.text._ZN2at6native55_GLOBAL__N__6c1c77d0_17_DistanceKernel_cu_928626d3_295131cdist_backward_kernel_cuda_implIdNS1_5distsIdE6lt_twoEEEvPT_PKS6_S9_S9_S9_S6_lllllll,"ax",@progbits
	.align	128
.text._ZN2at6native55_GLOBAL__N__6c1c77d0_17_DistanceKernel_cu_928626d3_295131cdist_backward_kernel_cuda_implIdNS1_5distsIdE6lt_twoEEEvPT_PKS6_S9_S9_S9_S6_lllllll:
        .type           _ZN2at6native55_GLOBAL__N__6c1c77d0_17_DistanceKernel_cu_928626d3_295131cdist_backward_kernel_cuda_implIdNS1_5distsIdE6lt_twoEEEvPT_PKS6_S9_S9_S9_S6_lllllll,@function
        .size           _ZN2at6native55_GLOBAL__N__6c1c77d0_17_DistanceKernel_cu_928626d3_295131cdist_backward_kernel_cuda_implIdNS1_5distsIdE6lt_twoEEEvPT_PKS6_S9_S9_S9_S6_lllllll,(.L_x_772 - _ZN2at6native55_GLOBAL__N__6c1c77d0_17_DistanceKernel_cu_928626d3_295131cdist_backward_kernel_cuda_implIdNS1_5distsIdE6lt_twoEEEvPT_PKS6_S9_S9_S9_S6_lllllll)
        .other          _ZN2at6native55_GLOBAL__N__6c1c77d0_17_DistanceKernel_cu_928626d3_295131cdist_backward_kernel_cuda_implIdNS1_5distsIdE6lt_twoEEEvPT_PKS6_S9_S9_S9_S6_lllllll,@"STO_CUDA_ENTRY STV_DEFAULT"
_ZN2at6native55_GLOBAL__N__6c1c77d0_17_DistanceKernel_cu_928626d3_295131cdist_backward_kernel_cuda_implIdNS1_5distsIdE6lt_twoEEEvPT_PKS6_S9_S9_S9_S6_lllllll:
[----:B------:R-:W-:Y:S01]  /*0000*/  LDC R1, c[0x0][0x37c] ;  /* 0x0000df00ff017b82 */ /* 0x000fe20000000800 */
[----:B------:R-:W0:Y:S07]  /*0010*/  S2R R7, SR_TID.Y ;  /* 0x0000000000077919 */ /* 0x000e2e0000002200 */
[----:B------:R-:W-:Y:S01]  /*0020*/  S2UR UR4, SR_CTAID.Y ;  /* 0x00000000000479c3 */ /* 0x000fe20000002600 */
[----:B------:R-:W1:Y:S01]  /*0030*/  LDCU UR5, c[0x0][0x378] ;  /* 0x00006f00ff0577ac */ /* 0x000e620008000800 */
[----:B------:R-:W2:Y:S01]  /*0040*/  S2R R4, SR_TID.X ;  /* 0x0000000000047919 */ /* 0x000ea20000002100 */
[----:B------:R-:W3:Y:S05]  /*0050*/  LDCU.128 UR12, c[0x0][0x3c0] ;  /* 0x00007800ff0c77ac */ /* 0x000eea0008000c00 */
[----:B------:R-:W1:Y:S08]  /*0060*/  S2UR UR6, SR_CTAID.Z ;  /* 0x00000000000679c3 */ /* 0x000e700000002700 */
[----:B------:R-:W0:Y:S01]  /*0070*/  LDC R6, c[0x0][0x364] ;  /* 0x0000d900ff067b82 */ /* 0x000e220000000800 */
[----:B------:R-:W4:Y:S07]  /*0080*/  LDCU UR7, c[0x0][0x360] ;  /* 0x00006c00ff0777ac */ /* 0x000f2e0008000800 */
        /* <DEDUP_REMOVED lines=11> */
[----:B----4-:R-:W-:Y:S05]  /*0140*/  @P0 EXIT ;  /* 0x000000000000094d */ /* 0x010fea0003800000 */
        /* <DEDUP_REMOVED lines=20> */
[----:B------:R-:W-:Y:S02]  /*0290*/  @P0 VIADD R8, R8, -UR4 ;  /* 0x8000000408080c36 */ /* 0x000fe40008000000 */
[----:B------:R-:W-:-:S03]  /*02a0*/  @P0 VIADD R3, R3, 0x1 ;  /* 0x0000000103030836 */ /* 0x000fc60000000000 */
[----:B------:R-:W-:-:S13]  /*02b0*/  ISETP.GE.U32.AND P1, PT, R8, UR4, PT ;  /* 0x0000000408007c0c */ /* 0x000fda000bf26070 */
[----:B------:R-:W-:Y:S01]  /*02c0*/  @P1 VIADD R3, R3, 0x1 ;  /* 0x0000000103031836 */ /* 0x000fe20000000000 */
[----:B------:R-:W-:-:S05]  /*02d0*/  @!P2 LOP3.LUT R3, RZ, UR4, RZ, 0x33, !PT ;  /* 0x00000004ff03ac12 */ /* 0x000fca000f8e33ff */
[----:B------:R-:W-:-:S04]  /*02e0*/  IMAD.MOV R9, RZ, RZ, -R3 ;  /* 0x000000ffff097224 */ /* 0x000fc800078e0a03 */
[----:B------:R-:W-:Y:S01]  /*02f0*/  IMAD R0, R9, UR4, R6 ;  /* 0x0000000409007c24 */ /* 0x000fe2000f8e0206 */
[----:B------:R-:W-:Y:S06]  /*0300*/  BRA `(.L_x_68) ;  /* 0x0000000000407947 */ /* 0x000fec0003800000 */
.L_x_67:
[----:B------:R-:W0:Y:S01]  /*0310*/  LDCU.64 UR4, c[0x0][0x3d0] ;  /* 0x00007a00ff0477ac */ /* 0x000e220008000a00 */
[----:B------:R-:W-:Y:S01]  /*0320*/  IMAD.MOV.U32 R0, RZ, RZ, R6 ;  /* 0x000000ffff007224 */ /* 0x000fe200078e0006 */
[----:B------:R-:W-:Y:S01]  /*0330*/  MOV R2, 0x380 ;  /* 0x0000038000027802 */ /* 0x000fe20000000f00 */
[----:B------:R-:W-:Y:S02]  /*0340*/  IMAD.MOV.U32 R11, RZ, RZ, R7 ;  /* 0x000000ffff0b7224 */ /* 0x000fe400078e0007 */
[----:B0-----:R-:W-:Y:S02]  /*0350*/  IMAD.U32 R10, RZ, RZ, UR4 ;  /* 0x00000004ff0a7e24 */ /* 0x001fe4000f8e00ff */
[----:B------:R-:W-:-:S07]  /*0360*/  IMAD.U32 R12, RZ, RZ, UR5 ;  /* 0x00000005ff0c7e24 */ /* 0x000fce000f8e00ff */
[----:B------:R-:W-:Y:S05]  /*0370*/  CALL.REL.NOINC `($__internal_9_$__cuda_sm20_div_s64) ;  /* 0x00000018004c7944 */ /* 0x000fea0003c00000 */
        /* <DEDUP_REMOVED lines=9> */
.L_x_68:
[----:B------:R-:W-:Y:S05]  /*0410*/  BSYNC.RECONVERGENT B0 ;  /* 0x0000000000007941 */ /* 0x000fea0003800200 */
.L_x_66:
[----:B------:R-:W0:Y:S01]  /*0420*/  LDCU UR4, c[0x0][0x3bc] ;  /* 0x00007780ff0477ac */ /* 0x000e220008000800 */
[----:B------:R-:W-:Y:S01]  /*0430*/  BSSY.RECONVERGENT B0, `(.L_x_69) ;  /* 0x000002d000007945 */ /* 0x000fe20003800200 */
[----:B------:R-:W1:Y:S01]  /*0440*/  LDCU.64 UR8, c[0x0][0x358] ;  /* 0x00006b00ff0877ac */ /* 0x000e620008000a00 */
[----:B0-----:R-:W-:-:S04]  /*0450*/  LOP3.LUT R2, R11, UR4, RZ, 0xfc, !PT ;  /* 0x000000040b027c12 */ /* 0x001fc8000f8efcff */
[----:B------:R-:W-:-:S13]  /*0460*/  ISETP.NE.U32.AND P0, PT, R2, RZ, PT ;  /* 0x000000ff0200720c */ /* 0x000fda0003f05070 */
[----:B-1----:R-:W-:Y:S05]  /*0470*/  @P0 BRA `(.L_x_70) ;  /* 0x0000000000600947 */ /* 0x002fea0003800000 */
[----:B------:R-:W0:Y:S02]  /*0480*/  LDCU UR4, c[0x0][0x3b8] ;  /* 0x00007700ff0477ac */ /* 0x000e240008000800 */
        /* <DEDUP_REMOVED lines=15> */
[----:B------:R-:W-:Y:S01]  /*0580*/  ISETP.GE.U32.AND P1, PT, R9, UR4, PT ;  /* 0x0000000409007c0c */ /* 0x000fe2000bf26070 */
[----:B------:R-:W-:-:S12]  /*0590*/  IMAD.MOV.U32 R9, RZ, RZ, RZ ;  /* 0x000000ffff097224 */ /* 0x000fd800078e00ff */
[----:B------:R-:W-:Y:S01]  /*05a0*/  @P1 VIADD R10, R10, 0x1 ;  /* 0x000000010a0a1836 */ /* 0x000fe20000000000 */
[----:B------:R-:W-:-:S05]  /*05b0*/  @!P2 LOP3.LUT R10, RZ, UR4, RZ, 0x33, !PT ;  /* 0x00000004ff0aac12 */ /* 0x000fca000f8e33ff */
[----:B------:R-:W-:-:S04]  /*05c0*/  IMAD.MOV R11, RZ, RZ, -R10 ;  /* 0x000000ffff0b7224 */ /* 0x000fc800078e0a0a */
[----:B------:R-:W-:Y:S02]  /*05d0*/  IMAD R0, R11, UR4, R0 ;  /* 0x000000040b007c24 */ /* 0x000fe4000f8e0200 */
[----:B------:R-:W-:Y:S01]  /*05e0*/  IMAD.MOV.U32 R11, RZ, RZ, RZ ;  /* 0x000000ffff0b7224 */ /* 0x000fe200078e00ff */
[----:B------:R-:W-:Y:S06]  /*05f0*/  BRA `(.L_x_71) ;  /* 0x0000000000407947 */ /* 0x000fec0003800000 */
.L_x_70:
[----:B------:R-:W0:Y:S01]  /*0600*/  LDCU.64 UR4, c[0x0][0x3b8] ;  /* 0x00007700ff0477ac */ /* 0x000e220008000a00 */
[----:B------:R-:W-:Y:S01]  /*0610*/  MOV R2, 0x650 ;  /* 0x0000065000027802 */ /* 0x000fe20000000f00 */
[----:B0-----:R-:W-:Y:S02]  /*0620*/  IMAD.U32 R10, RZ, RZ, UR4 ;  /* 0x00000004ff0a7e24 */ /* 0x001fe4000f8e00ff */
[----:B------:R-:W-:-:S07]  /*0630*/  IMAD.U32 R12, RZ, RZ, UR5 ;  /* 0x00000005ff0c7e24 */ /* 0x000fce000f8e00ff */
[----:B------:R-:W-:Y:S05]  /*0640*/  CALL.REL.NOINC `($__internal_9_$__cuda_sm20_div_s64) ;  /* 0x0000001400987944 */ /* 0x000fea0003c00000 */
[----:B------:R-:W0:Y:S01]  /*0650*/  LDCU.64 UR4, c[0x0][0x3b8] ;  /* 0x00007700ff0477ac */ /* 0x000e220008000a00 */
[----:B------:R-:W-:Y:S01]  /*0660*/  IADD3 R15, P0, PT, RZ, -R12, RZ ;  /* 0x8000000cff0f7210 */ /* 0x000fe20007f1e0ff */
[----:B------:R-:W-:-:S03]  /*0670*/  IMAD.MOV.U32 R10, RZ, RZ, R0 ;  /* 0x000000ffff0a7224 */ /* 0x000fc600078e0000 */
[----:B------:R-:W-:-:S05]  /*0680*/  IADD3.X R2, PT, PT, RZ, ~R13, RZ, P0, !PT ;  /* 0x8000000dff027210 */ /* 0x000fca00007fe4ff */
[----:B0-----:R-:W-:Y:S02]  /*0690*/  IMAD R2, R2, UR4, RZ ;  /* 0x0000000402027c24 */ /* 0x001fe4000f8e02ff */
[----:B------:R-:W-:-:S04]  /*06a0*/  IMAD.WIDE.U32 R8, R15, UR4, R10 ;  /* 0x000000040f087c25 */ /* 0x000fc8000f8e000a */
[----:B------:R-:W-:Y:S02]  /*06b0*/  IMAD R11, R15, UR5, R2 ;  /* 0x000000050f0b7c24 */ /* 0x000fe4000f8e0202 */
[----:B------:R-:W-:Y:S02]  /*06c0*/  IMAD.MOV.U32 R0, RZ, RZ, R8 ;  /* 0x000000ffff007224 */ /* 0x000fe400078e0008 */
[----:B------:R-:W-:Y:S02]  /*06d0*/  IMAD.IADD R9, R9, 0x1, R11 ;  /* 0x0000000109097824 */ /* 0x000fe400078e020b */
[----:B------:R-:W-:Y:S02]  /*06e0*/  IMAD.MOV.U32 R10, RZ, RZ, R12 ;  /* 0x000000ffff0a7224 */ /* 0x000fe400078e000c */
[----:B------:R-:W-:-:S07]  /*06f0*/  IMAD.MOV.U32 R11, RZ, RZ, R13 ;  /* 0x000000ffff0b7224 */ /* 0x000fce00078e000d */
.L_x_71:
[----:B------:R-:W-:Y:S05]  /*0700*/  BSYNC.RECONVERGENT B0 ;  /* 0x0000000000007941 */ /* 0x000fea0003800200 */
.L_x_69:
[----:B------:R-:W0:Y:S01]  /*0710*/  LDCU.64 UR4, c[0x0][0x3a0] ;  /* 0x00007400ff0477ac */ /* 0x000e220008000a00 */
[C---:B------:R-:W-:Y:S01]  /*0720*/  IMAD.SHL.U32 R20, R6.reuse, 0x8, RZ ;  /* 0x0000000806147824 */ /* 0x040fe200078e00ff */
[----:B------:R-:W-:Y:S01]  /*0730*/  SHF.L.U64.HI R6, R6, 0x3, R7 ;  /* 0x0000000306067819 */ /* 0x000fe20000010207 */
[----:B------:R-:W1:Y:S01]  /*0740*/  LDC.64 R16, c[0x0][0x3a8] ;  /* 0x0000ea00ff107b82 */ /* 0x000e620000000a00 */
[----:B------:R-:W2:Y:S01]  /*0750*/  LDCU.128 UR12, c[0x0][0x380] ;  /* 0x00007000ff0c77ac */ /* 0x000ea20008000c00 */
[----:B------:R-:W3:Y:S01]  /*0760*/  LDCU.64 UR10, c[0x0][0x3b0] ;  /* 0x00007600ff0a77ac */ /* 0x000ee20008000a00 */
[----:B------:R-:W-:Y:S01]  /*0770*/  SHF.R.S32.HI R2, RZ, 0x1f, R3 ;  /* 0x0000001fff027819 */ /* 0x000fe20000011403 */
[----:B------:R-:W4:Y:S01]  /*0780*/  LDCU UR6, c[0x0][0x3d0] ;  /* 0x00007a00ff0677ac */ /* 0x000f220008000800 */
[----:B------:R-:W-:Y:S02]  /*0790*/  IMAD.MOV.U32 R14, RZ, RZ, R10 ;  /* 0x000000ffff0e7224 */ /* 0x000fe400078e000a */
[----:B------:R-:W-:Y:S01]  /*07a0*/  IMAD.MOV.U32 R15, RZ, RZ, R11 ;  /* 0x000000ffff0f7224 */ /* 0x000fe200078e000b */
[----:B------:R-:W4:Y:S01]  /*07b0*/  LDCU.128 UR16, c[0x0][0x390] ;  /* 0x00007200ff1077ac */ /* 0x000f220008000c00 */
[----:B0-----:R-:W-:-:S04]  /*07c0*/  IADD3 R22, P0, PT, R20, UR4, RZ ;  /* 0x0000000414167c10 */ /* 0x001fc8000ff1e0ff */
[----:B------:R-:W-:Y:S01]  /*07d0*/  IADD3.X R23, PT, PT, R6, UR5, RZ, P0, !PT ;  /* 0x0000000506177c10 */ /* 0x000fe200087fe4ff */
[----:B------:R-:W0:Y:S05]  /*07e0*/  LDCU.64 UR4, c[0x0][0x3e0] ;  /* 0x00007c00ff0477ac */ /* 0x000e2a0008000a00 */
[----:B------:R-:W4:Y:S01]  /*07f0*/  LDG.E.64 R22, desc[UR8][R22.64] ;  /* 0x0000000816167981 */ /* 0x000f22000c1e1b00 */
[----:B--2---:R-:W-:-:S04]  /*0800*/  IADD3 R20, P0, PT, R20, UR14, RZ ;  /* 0x0000000e14147c10 */ /* 0x004fc8000ff1e0ff */
[----:B------:R-:W-:Y:S02]  /*0810*/  IADD3.X R21, PT, PT, R6, UR15, RZ, P0, !PT ;  /* 0x0000000f06157c10 */ /* 0x000fe400087fe4ff */
[----:B------:R-:W2:Y:S04]  /*0820*/  LDC.64 R6, c[0x0][0x3c0] ;  /* 0x0000f000ff067b82 */ /* 0x000ea80000000a00 */
[----:B------:R-:W5:Y:S01]  /*0830*/  LDG.E.64 R20, desc[UR8][R20.64] ;  /* 0x0000000814147981 */ /* 0x000f62000c1e1b00 */
[----:B-1----:R-:W-:Y:S01]  /*0840*/  DADD R16, R16, -1 ;  /* 0xbff0000010107429 */ /* 0x002fe20000000000 */
[----:B0-----:R-:W-:Y:S02]  /*0850*/  IMAD R8, R2, UR4, RZ ;  /* 0x0000000402087c24 */ /* 0x001fe4000f8e02ff */
[----:B------:R-:W-:-:S04]  /*0860*/  IMAD.WIDE.U32 R12, R3, UR4, R4 ;  /* 0x00000004030c7c25 */ /* 0x000fc8000f8e0004 */
[----:B------:R-:W-:Y:S01]  /*0870*/  IMAD R25, R3, UR5, R8 ;  /* 0x0000000503197c24 */ /* 0x000fe2000f8e0208 */
[----:B------:R-:W0:Y:S01]  /*0880*/  LDCU.64 UR4, c[0x0][0x3d8] ;  /* 0x00007b00ff0477ac */ /* 0x000e220008000a00 */
[----:B---3--:R-:W-:Y:S02]  /*0890*/  IMAD R27, R9, UR10, RZ ;  /* 0x0000000a091b7c24 */ /* 0x008fe4000f8e02ff */
[----:B------:R-:W-:Y:S01]  /*08a0*/  IMAD.WIDE.U32 R14, R0, UR10, R14 ;  /* 0x0000000a000e7c25 */ /* 0x000fe2000f8e000e */
[----:B------:R-:W-:-:S03]  /*08b0*/  R2UR UR10, R16 ;  /* 0x00000000100a72ca */ /* 0x000fc600000e0000 */
[----:B------:R-:W-:Y:S01]  /*08c0*/  IMAD R27, R0, UR11, R27 ;  /* 0x0000000b001b7c24 */ /* 0x000fe2000f8e021b */
[----:B------:R-:W-:Y:S01]  /*08d0*/  R2UR UR11, R17 ;  /* 0x00000000110b72ca */ /* 0x000fe200000e0000 */
[----:B------:R-:W-:Y:S02]  /*08e0*/  IMAD.IADD R13, R13, 0x1, R25 ;  /* 0x000000010d0d7824 */ /* 0x000fe400078e0219 */
[----:B--2---:R-:W-:Y:S02]  /*08f0*/  IMAD R8, R11, R6, RZ ;  /* 0x000000060b087224 */ /* 0x004fe400078e02ff */
[----:B------:R-:W-:Y:S02]  /*0900*/  IMAD.IADD R15, R15, 0x1, R27 ;  /* 0x000000010f0f7824 */ /* 0x000fe400078e021b */
[----:B------:R-:W-:Y:S02]  /*0910*/  IMAD R19, R10, R7, R8 ;  /* 0x000000070a137224 */ /* 0x000fe400078e0208 */
[----:B----4-:R-:W-:-:S02]  /*0920*/  IMAD R8, R6, UR6, RZ ;  /* 0x0000000606087c24 */ /* 0x010fc4000f8e02ff */
[-C--:B------:R-:W-:Y:S02]  /*0930*/  IMAD.WIDE.U32 R10, R10, R6.reuse, RZ ;  /* 0x000000060a0a7225 */ /* 0x080fe400078e00ff */
[----:B------:R-:W-:Y:S02]  /*0940*/  UISETP.GE.AND UP0, UPT, UR11, URZ, UPT ;  /* 0x000000ff0b00728c */ /* 0x000fe4000bf06270 */
[----:B------:R-:W-:Y:S02]  /*0950*/  IMAD R8, R8, R3, RZ ;  /* 0x0000000308087224 */ /* 0x000fe400078e02ff */
[----:B------:R-:W-:Y:S02]  /*0960*/  IMAD R18, R15, R6, RZ ;  /* 0x000000060f127224 */ /* 0x000fe400078e02ff */
[----:B0-----:R-:W-:Y:S01]  /*0970*/  IMAD R2, R2, UR4, RZ ;  /* 0x0000000402027c24 */ /* 0x001fe2000f8e02ff */
[----:B------:R-:W-:Y:S01]  /*0980*/  SHF.R.S64 R15, RZ, 0x1d, R8 ;  /* 0x0000001dff0f7819 */ /* 0x000fe20000001008 */
[----:B------:R-:W-:-:S02]  /*0990*/  IMAD.IADD R11, R11, 0x1, R19 ;  /* 0x000000010b0b7824 */ /* 0x000fc400078e0213 */
[CC--:B------:R-:W-:Y:S01]  /*09a0*/  IMAD.WIDE.U32 R16, R14.reuse, R6.reuse, R4 ;  /* 0x000000060e107225 */ /* 0x0c0fe200078e0004 */
[----:B------:R-:W-:Y:S01]  /*09b0*/  IADD3 R15, P0, PT, R15, UR12, RZ ;  /* 0x0000000c0f0f7c10 */ /* 0x000fe2000ff1e0ff */
[----:B------:R-:W-:Y:S02]  /*09c0*/  USEL UR12, URZ, 0x7ff00000, !UP0 ;  /* 0x7ff00000ff0c7887 */ /* 0x000fe4000c000000 */
[----:B------:R-:W-:Y:S01]  /*09d0*/  IMAD R19, R14, R7, R18 ;  /* 0x000000070e137224 */ /* 0x000fe200078e0212 */
[----:B------:R-:W-:Y:S01]  /*09e0*/  LEA.HI.X.SX32 R8, R8, UR13, 0x3, P0 ;  /* 0x0000000d08087c11 */ /* 0x000fe200080f1eff */
[----:B------:R-:W-:Y:S01]  /*09f0*/  IMAD R9, R9, R6, RZ ;  /* 0x0000000609097224 */ /* 0x000fe200078e02ff */
[----:B------:R-:W-:Y:S01]  /*0a00*/  ULOP3.LUT UR13, UR11, 0x7fffffff, URZ, 0xc0, !UPT ;  /* 0x7fffffff0b0d7892 */ /* 0x000fe2000f8ec0ff */
[C---:B------:R-:W-:Y:S01]  /*0a10*/  IMAD R25, R3.reuse, UR5, R2 ;  /* 0x0000000503197c24 */ /* 0x040fe2000f8e0202 */
[----:B------:R-:W0:Y:S01]  /*0a20*/  LDCU UR5, c[0x0][0x370] ;  /* 0x00006e00ff0577ac */ /* 0x000e220008000800 */
[----:B------:R-:W-:Y:S01]  /*0a30*/  IMAD.WIDE.U32 R2, R3, UR4, R10 ;  /* 0x0000000403027c25 */ /* 0x000fe2000f8e000a */
[----:B------:R-:W-:Y:S01]  /*0a40*/  LEA R10, P0, R16, R15, 0x3 ;  /* 0x0000000f100a7211 */ /* 0x000fe200078018ff */
[----:B------:R-:W-:-:S02]  /*0a50*/  USHF.R.U32.HI UR4, URZ, 0x14, UR11 ;  /* 0x00000014ff047899 */ /* 0x000fc4000801160b */
[----:B------:R-:W-:Y:S01]  /*0a60*/  IMAD.IADD R11, R17, 0x1, R19 ;  /* 0x00000001110b7824 */ /* 0x000fe200078e0213 */
[----:B------:R-:W-:Y:S01]  /*0a70*/  UIADD3 UR14, UPT, UPT, UR12, -0x80000000, URZ ;  /* 0x800000000c0e7890 */ /* 0x000fe2000fffe0ff */
[C---:B------:R-:W-:Y:S01]  /*0a80*/  IMAD R9, R0.reuse, R7, R9 ;  /* 0x0000000700097224 */ /* 0x040fe200078e0209 */
[----:B------:R-:W-:Y:S01]  /*0a90*/  ULOP3.LUT UR4, UR4, 0x7ff, URZ, 0xc0, !UPT ;  /* 0x000007ff04047892 */ /* 0x000fe2000f8ec0ff */
[----:B------:R-:W-:Y:S01]  /*0aa0*/  IMAD.WIDE.U32 R12, R0, R6, R12 ;  /* 0x00000006000c7225 */ /* 0x000fe200078e000c */
[----:B------:R-:W-:Y:S01]  /*0ab0*/  LEA.HI.X R11, R16, R8, R11, 0x3, P0 ;  /* 0x00000008100b7211 */ /* 0x000fe200000f1c0b */
[----:B------:R-:W1:Y:S01]  /*0ac0*/  FRND.F64.TRUNC R18, UR10 ;  /* 0x0000000a00127d13 */ /* 0x000e62000830d800 */
[----:B------:R-:W-:Y:S01]  /*0ad0*/  LEA R15, P0, R2, UR16, 0x3 ;  /* 0x00000010020f7c11 */ /* 0x000fe2000f8018ff */
[----:B------:R-:W-:Y:S01]  /*0ae0*/  IMAD.IADD R25, R3, 0x1, R25 ;  /* 0x0000000103197824 */ /* 0x000fe200078e0219 */
[----:B------:R-:W-:Y:S01]  /*0af0*/  LEA R26, P1, R12, UR18, 0x3 ;  /* 0x000000120c1a7c11 */ /* 0x000fe2000f8218ff */
[----:B------:R-:W-:Y:S01]  /*0b00*/  UIADD3 UR4, UPT, UPT, UR4, -0x3f4, URZ ;  /* 0xfffffc0c04047890 */ /* 0x000fe2000fffe0ff */
[----:B------:R-:W-:-:S02]  /*0b10*/  IADD3 R13, PT, PT, R13, R9, RZ ;  /* 0x000000090d0d7210 */ /* 0x000fc40007ffe0ff */
[----:B------:R-:W-:Y:S01]  /*0b20*/  LEA.HI.X R25, R2, UR17, R25, 0x3, P0 ;  /* 0x0000001102197c11 */ /* 0x000fe200080f1c19 */
[----:B------:R-:W-:Y:S01]  /*0b30*/  USHF.L.U64.HI UR15, UR10, UR4, UR11 ;  /* 0x000000040a0f7299 */ /* 0x000fe2000801020b */
[----:B------:R-:W-:Y:S01]  /*0b40*/  LEA.HI.X R13, R12, UR19, R13, 0x3, P1 ;  /* 0x000000130c0d7c11 */ /* 0x000fe200088f1c0d */
[----:B------:R-:W-:Y:S01]  /*0b50*/  USHF.L.U32 UR6, UR10, UR4, URZ ;  /* 0x000000040a067299 */ /* 0x000fe200080006ff */
[C---:B------:R-:W-:Y:S01]  /*0b60*/  LEA R2, P1, R6.reuse, R15, 0x3 ;  /* 0x0000000f06027211 */ /* 0x040fe200078218ff */
[----:B0-----:R-:W-:Y:S02]  /*0b70*/  UIMAD UR4, UR7, UR5, URZ ;  /* 0x00000005070472a4 */ /* 0x001fe4000f8e02ff */
[----:B------:R-:W-:Y:S01]  /*0b80*/  IMAD.U32 R0, RZ, RZ, UR15 ;  /* 0x0000000fff007e24 */ /* 0x000fe2000f8e00ff */
[----:B------:R-:W-:Y:S02]  /*0b90*/  LEA.HI.X R3, R6, R25, R7, 0x3, P1 ;  /* 0x0000001906037211 */ /* 0x000fe400008f1c07 */
[----:B------:R-:W-:Y:S01]  /*0ba0*/  PLOP3.LUT P1, PT, PT, PT, UP0, 0x80, 0x8 ;  /* 0x000000000008781c */ /* 0x000fe20003f2f008 */
[----:B------:R-:W-:Y:S01]  /*0bb0*/  UISETP.NE.AND UP0, UPT, UR13, 0x3fe00000, UPT ;  /* 0x3fe000000d00788c */ /* 0x000fe2000bf05270 */
[----:B------:R-:W-:-:S03]  /*0bc0*/  ISETP.EQ.U32.AND P6, PT, RZ, UR6, PT ;  /* 0x00000006ff007c0c */ /* 0x000fc6000bfc2070 */
[----:B------:R-:W-:-:S06]  /*0bd0*/  USEL UR5, UR14, UR12, UP0 ;  /* 0x0000000c0e057287 */ /* 0x000fcc0008000000 */
[----:B------:R-:W-:Y:S01]  /*0be0*/  IMAD.U32 R6, RZ, RZ, UR5 ;  /* 0x00000005ff067e24 */ /* 0x000fe2000f8e00ff */
[----:B------:R-:W-:Y:S01]  /*0bf0*/  ISETP.GE.AND P0, PT, R23, RZ, PT ;  /* 0x000000ff1700720c */ /* 0x000fe20003f06270 */
[C---:B------:R-:W-:Y:S02]  /*0c00*/  DSETP.GT.AND P2, PT, |R22|.reuse, 1, PT ;  /* 0x3ff000001600742a */ /* 0x040fe40003f44200 */
[C---:B------:R-:W-:Y:S01]  /*0c10*/  DADD R8, R22.reuse, UR10 ;  /* 0x0000000a16087e29 */ /* 0x040fe20008000000 */
[----:B------:R-:W-:Y:S01]  /*0c20*/  ISETP.EQ.AND.EX P6, PT, R0, -0x80000000, !P0, P6 ;  /* 0x800000000000780c */ /* 0x000fe200047c2360 */
[C---:B------:R-:W-:Y:S02]  /*0c30*/  DSETP.NEU.AND P3, PT, R22.reuse, -1, PT ;  /* 0xbff000001600742a */ /* 0x040fe40003f6d000 */
[----:B------:R-:W-:Y:S01]  /*0c40*/  SEL R0, RZ, 0x7ff00000, !P2 ;  /* 0x7ff00000ff007807 */ /* 0x000fe20005000000 */
[----:B------:R-:W-:Y:S01]  /*0c50*/  DADD R16, R22, UR10 ;  /* 0x0000000a16107e29 */ /* 0x000fe20008000000 */
[----:B------:R-:W-:-:S02]  /*0c60*/  SEL R6, R6, UR12, P6 ;  /* 0x0000000c06067c07 */ /* 0x000fc4000b000000 */
[----:B------:R-:W-:Y:S02]  /*0c70*/  @!P1 LOP3.LUT R0, R0, 0x7ff00000, RZ, 0x3c, !PT ;  /* 0x7ff0000000009812 */ /* 0x000fe400078e3cff */
[----:B-1----:R-:W-:Y:S01]  /*0c80*/  DSETP.NEU.AND P2, PT, R18, UR10, !P0 ;  /* 0x0000000a12007e2a */ /* 0x002fe2000c74d000 */
[----:B------:R-:W-:-:S04]  /*0c90*/  LEA R14, P0, R4, R15, 0x3 ;  /* 0x0000000f040e7211 */ /* 0x000fc800078018ff */
[----:B------:R-:W-:Y:S02]  /*0ca0*/  LEA.HI.X R15, R4, R25, R5, 0x3, P0 ;  /* 0x00000019040f7211 */ /* 0x000fe400000f1c05 */
[----:B------:R-:W-:Y:S02]  /*0cb0*/  P2R R7, PR, RZ, 0x4 ;  /* 0x00000004ff077803 */ /* 0x000fe40000000000 */
[----:B------:R-:W-:Y:S02]  /*0cc0*/  LOP3.LUT R4, R9, 0x7ff00000, RZ, 0xc0, !PT ;  /* 0x7ff0000009047812 */ /* 0x000fe400078ec0ff */
[----:B------:R-:W-:-:S07]  /*0cd0*/  SEL R5, R0, 0x3ff00000, P3 ;  /* 0x3ff0000000057807 */ /* 0x000fce0001800000 */
.L_x_83:
[----:B------:R-:W-:Y:S01]  /*0ce0*/  IMAD.MOV.U32 R12, RZ, RZ, R26 ;  /* 0x000000ffff0c7224 */ /* 0x000fe200078e001a */
[----:B------:R-:W2:Y:S01]  /*0cf0*/  LDG.E.64 R42, desc[UR8][R14.64] ;  /* 0x000000080e2a7981 */ /* 0x000ea2000c1e1b00 */
[----:B------:R-:W0:Y:S03]  /*0d00*/  LDC.64 R24, c[0x0][0x3a8] ;  /* 0x0000ea00ff187b82 */ /* 0x000e260000000a00 */
[----:B------:R-:W2:Y:S01]  /*0d10*/  LDG.E.64 R8, desc[UR8][R12.64] ;  /* 0x000000080c087981 */ /* 0x000ea2000c1e1b00 */
[----:B------:R-:W-:Y:S01]  /*0d20*/  BSSY.RECONVERGENT B0, `(.L_x_72) ;  /* 0x0000090000007945 */ /* 0x000fe20003800200 */
[----:B--2---:R-:W-:Y:S01]  /*0d30*/  DADD R42, R42, -R8 ;  /* 0x000000002a2a7229 */ /* 0x004fe20000000808 */
[----:B------:R-:W-:-:S07]  /*0d40*/  CS2R R8, SRZ ;  /* 0x0000000000087805 */ /* 0x000fce000001ff00 */
[----:B------:R-:W-:-:S06]  /*0d50*/  DSETP.NEU.AND P1, PT, R42, RZ, PT ;  /* 0x000000ff2a00722a */ /* 0x000fcc0003f2d000 */
[----:B0-----:R-:W-:-:S06]  /*0d60*/  DSETP.LT.AND P0, PT, R24, 1, !P1 ;  /* 0x3ff000001800742a */ /* 0x001fcc0004f01000 */
[----:B------:R-:W-:-:S14]  /*0d70*/  DSETP.EQ.OR P0, PT, R22, RZ, P0 ;  /* 0x000000ff1600722a */ /* 0x000fdc0000702400 */
[----:B------:R-:W-:Y:S05]  /*0d80*/  @P0 BRA `(.L_x_73) ;  /* 0x0000000800240947 */ /* 0x000fea0003800000 */
[----:B------:R-:W-:Y:S01]  /*0d90*/  BSSY.RECONVERGENT B1, `(.L_x_74) ;  /* 0x0000027000017945 */ /* 0x000fe20003800200 */
[----:B------:R-:W-:-:S03]  /*0da0*/  DADD R44, -RZ, |R42| ;  /* 0x00000000ff2c7229 */ /* 0x000fc6000000052a */
[----:B------:R-:W-:Y:S08]  /*0db0*/  @P1 BRA `(.L_x_75) ;  /* 0x00000000002c1947 */ /* 0x000ff00003800000 */
[----:B------:R-:W-:Y:S01]  /*0dc0*/  UISETP.NE.U32.AND UP0, UPT, UR6, URZ, UPT ;  /* 0x000000ff0600728c */ /* 0x000fe2000bf05070 */
[----:B------:R-:W-:Y:S01]  /*0dd0*/  IMAD.U32 R8, RZ, RZ, UR10 ;  /* 0x0000000aff087e24 */ /* 0x000fe2000f8e00ff */
[----:B------:R-:W-:Y:S01]  /*0de0*/  ISETP.LE.AND P1, PT, RZ, UR11, PT ;  /* 0x0000000bff007c0c */ /* 0x000fe2000bf23270 */
[----:B------:R-:W-:Y:S01]  /*0df0*/  IMAD.U32 R9, RZ, RZ, UR11 ;  /* 0x0000000bff097e24 */ /* 0x000fe2000f8e00ff */
[----:B------:R-:W-:-:S06]  /*0e00*/  UISETP.NE.AND.EX UP0, UPT, UR15, -0x80000000, UPT, UP0 ;  /* 0x800000000f00788c */ /* 0x000fcc000bf05300 */
[----:B------:R-:W-:-:S13]  /*0e10*/  PLOP3.LUT P0, PT, PT, PT, UP0, 0x80, 0x8 ;  /* 0x000000000008781c */ /* 0x000fda0003f0f008 */
[----:B------:R-:W-:Y:S01]  /*0e20*/  DSETP.NEU.AND P0, PT, |R8|, 0.5, !P0 ;  /* 0x3fe000000800742a */ /* 0x000fe2000470d200 */
[----:B------:R-:W-:-:S05]  /*0e30*/  IMAD.MOV.U32 R8, RZ, RZ, RZ ;  /* 0x000000ffff087224 */ /* 0x000fca00078e00ff */
[----:B------:R-:W-:-:S04]  /*0e40*/  SEL R9, R45, RZ, P0 ;  /* 0x000000ff2d097207 */ /* 0x000fc80000000000 */
[----:B------:R-:W-:Y:S01]  /*0e50*/  @!P1 LOP3.LUT R9, R9, 0x7ff00000, RZ, 0xfc, !PT ;  /* 0x7ff0000009099812 */ /* 0x000fe200078efcff */
[----:B------:R-:W-:Y:S06]  /*0e60*/  BRA `(.L_x_76) ;  /* 0x0000000000647947 */ /* 0x000fec0003800000 */
.L_x_75:
[----:B------:R-:W-:Y:S01]  /*0e70*/  UISETP.NE.U32.AND UP0, UPT, UR6, URZ, UPT ;  /* 0x000000ff0600728c */ /* 0x000fe2000bf05070 */
[----:B------:R-:W-:Y:S01]  /*0e80*/  BSSY.RECONVERGENT B2, `(.L_x_77) ;  /* 0x000000c000027945 */ /* 0x000fe20003800200 */
[----:B------:R-:W-:Y:S01]  /*0e90*/  IMAD.U32 R46, RZ, RZ, UR10 ;  /* 0x0000000aff2e7e24 */ /* 0x000fe2000f8e00ff */
[----:B------:R-:W-:Y:S01]  /*0ea0*/  MOV R0, 0xf40 ;  /* 0x00000f4000007802 */ /* 0x000fe20000000f00 */
[----:B------:R-:W-:Y:S01]  /*0eb0*/  UISETP.NE.AND.EX UP0, UPT, UR15, -0x80000000, UPT, UP0 ;  /* 0x800000000f00788c */ /* 0x000fe2000bf05300 */
[----:B------:R-:W-:Y:S02]  /*0ec0*/  IMAD.U32 R47, RZ, RZ, UR11 ;  /* 0x0000000bff2f7e24 */ /* 0x000fe4000f8e00ff */
[----:B------:R-:W-:Y:S02]  /*0ed0*/  IMAD.U32 R8, RZ, RZ, UR10 ;  /* 0x0000000aff087e24 */ /* 0x000fe4000f8e00ff */
[----:B------:R-:W-:Y:S01]  /*0ee0*/  IMAD.U32 R9, RZ, RZ, UR11 ;  /* 0x0000000bff097e24 */ /* 0x000fe2000f8e00ff */
[----:B------:R-:W-:Y:S01]  /*0ef0*/  PLOP3.LUT P0, PT, PT, PT, UP0, 0x80, 0x8 ;  /* 0x000000000008781c */ /* 0x000fe20003f0f008 */
[----:B------:R-:W-:-:S02]  /*0f00*/  IMAD.MOV.U32 R26, RZ, RZ, R44 ;  /* 0x000000ffff1a7224 */ /* 0x000fc400078e002c */
[----:B------:R-:W-:Y:S01]  /*0f10*/  IMAD.MOV.U32 R27, RZ, RZ, R45 ;  /* 0x000000ffff1b7224 */ /* 0x000fe200078e002d */
[----:B------:R-:W-:-:S13]  /*0f20*/  PLOP3.LUT P0, PT, P0, PT, PT, 0x8, 0x80 ;  /* 0x000000000080781c */ /* 0x000fda000070e170 */
[----:B-----5:R-:W-:Y:S05]  /*0f30*/  CALL.REL.NOINC `($_ZN2at6native55_GLOBAL__N__6c1c77d0_17_DistanceKernel_cu_928626d3_295131cdist_backward_kernel_cuda_implIdNS1_5distsIdE6lt_twoEEEvPT_PKS6_S9_S9_S9_S6_lllllll$__internal_accurate_pow) ;  /* 0x0000001000ac7944 */ /* 0x020fea0003c00000 */
[----:B------:R-:W-:Y:S05]  /*0f40*/  BSYNC.RECONVERGENT B2 ;  /* 0x0000000000027941 */ /* 0x000fea0003800200 */
.L_x_77:
[----:B------:R-:W-:Y:S01]  /*0f50*/  IMAD.MOV.U32 R8, RZ, RZ, R27 ;  /* 0x000000ffff087224 */ /* 0x000fe200078e001b */
[----:B------:R-:W-:Y:S01]  /*0f60*/  MOV R9, R24 ;  /* 0x0000001800097202 */ /* 0x000fe20000000f00 */
[----:B------:R-:W-:Y:S01]  /*0f70*/  DSETP.NEU.AND P1, PT, R18, UR10, PT ;  /* 0x0000000a12007e2a */ /* 0x000fe2000bf2d000 */
[----:B------:R-:W-:-:S04]  /*0f80*/  ISETP.GE.AND P2, PT, R45, RZ, PT ;  /* 0x000000ff2d00720c */ /* 0x000fc80003f46270 */
[----:B------:R-:W-:-:S10]  /*0f90*/  DADD R8, -RZ, -R8 ;  /* 0x00000000ff087229 */ /* 0x000fd40000000908 */
[-C--:B------:R-:W-:Y:S02]  /*0fa0*/  FSEL R8, R8, R27.reuse, P0 ;  /* 0x0000001b08087208 */ /* 0x080fe40000000000 */
[-C--:B------:R-:W-:Y:S02]  /*0fb0*/  FSEL R9, R9, R24.reuse, P0 ;  /* 0x0000001809097208 */ /* 0x080fe40000000000 */
[----:B------:R-:W-:Y:S02]  /*0fc0*/  FSEL R8, R8, R27, !P2 ;  /* 0x0000001b08087208 */ /* 0x000fe40005000000 */
[----:B------:R-:W-:Y:S02]  /*0fd0*/  FSEL R9, R9, R24, !P2 ;  /* 0x0000001809097208 */ /* 0x000fe40005000000 */
[----:B------:R-:W-:Y:S02]  /*0fe0*/  @P1 FSEL R8, R8, RZ, P2 ;  /* 0x000000ff08081208 */ /* 0x000fe40001000000 */
[----:B------:R-:W-:-:S07]  /*0ff0*/  @P1 FSEL R9, R9, -QNAN , P2 ;  /* 0xfff8000009091808 */ /* 0x000fce0001000000 */
.L_x_76:
[----:B------:R-:W-:Y:S05]  /*1000*/  BSYNC.RECONVERGENT B1 ;  /* 0x0000000000017941 */ /* 0x000fea0003800200 */
.L_x_74:
[----:B------:R-:W-:Y:S01]  /*1010*/  DADD R24, |R42|, UR10 ;  /* 0x0000000a2a187e29 */ /* 0x000fe20008000200 */
[----:B------:R-:W-:Y:S09]  /*1020*/  BSSY.RECONVERGENT B1, `(.L_x_78) ;  /* 0x000001a000017945 */ /* 0x000ff20003800200 */
[----:B------:R-:W-:-:S04]  /*1030*/  LOP3.LUT R24, R25, 0x7ff00000, RZ, 0xc0, !PT ;  /* 0x7ff0000019187812 */ /* 0x000fc800078ec0ff */
[----:B------:R-:W-:-:S13]  /*1040*/  ISETP.NE.AND P1, PT, R24, 0x7ff00000, PT ;  /* 0x7ff000001800780c */ /* 0x000fda0003f25270 */
[----:B------:R-:W-:Y:S05]  /*1050*/  @P1 BRA `(.L_x_79) ;  /* 0x0000000000581947 */ /* 0x000fea0003800000 */
[----:B------:R-:W-:-:S14]  /*1060*/  DSETP.NAN.AND P1, PT, R42, UR10, PT ;  /* 0x0000000a2a007e2a */ /* 0x000fdc000bf28000 */
[----:B------:R-:W-:Y:S01]  /*1070*/  @P1 DADD R8, |R42|, UR10 ;  /* 0x0000000a2a081e29 */ /* 0x000fe20008000200 */
[----:B------:R-:W-:Y:S10]  /*1080*/  @P1 BRA `(.L_x_79) ;  /* 0x00000000004c1947 */ /* 0x000ff40003800000 */
[----:B------:R-:W-:Y:S02]  /*1090*/  IMAD.U32 R24, RZ, RZ, UR10 ;  /* 0x0000000aff187e24 */ /* 0x000fe4000f8e00ff */
[----:B------:R-:W-:-:S06]  /*10a0*/  IMAD.U32 R25, RZ, RZ, UR11 ;  /* 0x0000000bff197e24 */ /* 0x000fcc000f8e00ff */
[----:B------:R-:W-:-:S14]  /*10b0*/  DSETP.NEU.AND P1, PT, |R24|, +INF , PT ;  /* 0x7ff000001800742a */ /* 0x000fdc0003f2d200 */
[----:B------:R-:W-:Y:S05]  /*10c0*/  @P1 BRA `(.L_x_80) ;  /* 0x0000000000181947 */ /* 0x000fea0003800000 */
[----:B------:R-:W-:Y:S01]  /*10d0*/  ISETP.LE.AND P1, PT, RZ, UR11, PT ;  /* 0x0000000bff007c0c */ /* 0x000fe2000bf23270 */
[----:B------:R-:W-:Y:S01]  /*10e0*/  DSETP.GT.AND P0, PT, |R42|, 1, PT ;  /* 0x3ff000002a00742a */ /* 0x000fe20003f04200 */
[----:B------:R-:W-:-:S05]  /*10f0*/  IMAD.MOV.U32 R8, RZ, RZ, RZ ;  /* 0x000000ffff087224 */ /* 0x000fca00078e00ff */
[----:B------:R-:W-:-:S06]  /*1100*/  SEL R9, RZ, 0x7ff00000, !P0 ;  /* 0x7ff00000ff097807 */ /* 0x000fcc0004000000 */
[----:B------:R-:W-:Y:S01]  /*1110*/  @!P1 LOP3.LUT R9, R9, 0x7ff00000, RZ, 0x3c, !PT ;  /* 0x7ff0000009099812 */ /* 0x000fe200078e3cff */
[----:B------:R-:W-:Y:S06]  /*1120*/  BRA `(.L_x_79) ;  /* 0x0000000000247947 */ /* 0x000fec0003800000 */
.L_x_80:
[----:B------:R-:W-:Y:S01]  /*1130*/  DSETP.NEU.AND P1, PT, |R42|, +INF , PT ;  /* 0x7ff000002a00742a */ /* 0x000fe20003f2d200 */
[----:B------:R-:W-:Y:S02]  /*1140*/  IMAD.U32 R24, RZ, RZ, UR13 ;  /* 0x0000000dff187e24 */ /* 0x000fe4000f8e00ff */
[----:B------:R-:W-:-:S11]  /*1150*/  IMAD.U32 R0, RZ, RZ, UR14 ;  /* 0x0000000eff007e24 */ /* 0x000fd6000f8e00ff */
[----:B------:R-:W-:Y:S01]  /*1160*/  @!P1 ISETP.NE.AND P2, PT, R24, 0x3fe00000, PT ;  /* 0x3fe000001800980c */ /* 0x000fe20003f45270 */
[----:B------:R-:W-:-:S03]  /*1170*/  @!P1 IMAD.MOV.U32 R8, RZ, RZ, RZ ;  /* 0x000000ffff089224 */ /* 0x000fc600078e00ff */
[----:B------:R-:W-:Y:S02]  /*1180*/  @!P1 SEL R0, R0, UR12, P2 ;  /* 0x0000000c00009c07 */ /* 0x000fe40009000000 */
[----:B------:R-:W-:Y:S02]  /*1190*/  @!P1 ISETP.GE.AND P2, PT, R45, RZ, PT ;  /* 0x000000ff2d00920c */ /* 0x000fe40003f46270 */
[----:B------:R-:W-:-:S04]  /*11a0*/  @!P1 SEL R0, R0, UR12, P0 ;  /* 0x0000000c00009c07 */ /* 0x000fc80008000000 */
[----:B------:R-:W-:-:S07]  /*11b0*/  @!P1 SEL R9, R0, UR12, !P2 ;  /* 0x0000000c00099c07 */ /* 0x000fce000d000000 */
.L_x_79:
[----:B------:R-:W-:Y:S05]  /*11c0*/  BSYNC.RECONVERGENT B1 ;  /* 0x0000000000017941 */ /* 0x000fea0003800200 */
.L_x_78:
[C---:B------:R-:W-:Y:S01]  /*11d0*/  DSETP.GT.AND P0, PT, R42.reuse, RZ, PT ;  /* 0x000000ff2a00722a */ /* 0x040fe20003f04000 */
[----:B------:R-:W-:Y:S01]  /*11e0*/  IMAD.MOV.U32 R0, RZ, RZ, RZ ;  /* 0x000000ffff007224 */ /* 0x000fe200078e00ff */
[----:B------:R-:W-:Y:S01]  /*11f0*/  DSETP.GEU.AND P1, PT, R42, RZ, PT ;  /* 0x000000ff2a00722a */ /* 0x000fe20003f2e000 */
[----:B------:R-:W-:Y:S01]  /*1200*/  IMAD.U32 R28, RZ, RZ, UR10 ;  /* 0x0000000aff1c7e24 */ /* 0x000fe2000f8e00ff */
[----:B------:R-:W-:Y:S01]  /*1210*/  DADD R26, -RZ, |R22| ;  /* 0x00000000ff1a7229 */ /* 0x000fe20000000516 */
[----:B------:R-:W-:Y:S01]  /*1220*/  IMAD.U32 R29, RZ, RZ, UR11 ;  /* 0x0000000bff1d7e24 */ /* 0x000fe2000f8e00ff */
[----:B------:R-:W-:Y:S01]  /*1230*/  SEL R24, RZ, 0x1, !P0 ;  /* 0x00000001ff187807 */ /* 0x000fe20004000000 */
[C---:B------:R-:W-:Y:S01]  /*1240*/  DSETP.NEU.AND P2, PT, |R22|.reuse, +INF , PT ;  /* 0x7ff000001600742a */ /* 0x040fe20003f4d200 */
[----:B------:R-:W-:Y:S01]  /*1250*/  BSSY.RECONVERGENT B1, `(.L_x_81) ;  /* 0x0000015000017945 */ /* 0x000fe20003800200 */
[----:B------:R-:W-:Y:S01]  /*1260*/  DSETP.NAN.AND P3, PT, R22, UR10, PT ;  /* 0x0000000a16007e2a */ /* 0x000fe2000bf68000 */
[----:B------:R-:W-:Y:S01]  /*1270*/  ISETP.NE.AND P4, PT, R4, 0x7ff00000, PT ;  /* 0x7ff000000400780c */ /* 0x000fe20003f85270 */
[----:B------:R-:W-:-:S02]  /*1280*/  IMAD.U32 R46, RZ, RZ, UR10 ;  /* 0x0000000aff2e7e24 */ /* 0x000fc4000f8e00ff */
[----:B------:R-:W-:Y:S02]  /*1290*/  IMAD.U32 R47, RZ, RZ, UR11 ;  /* 0x0000000bff2f7e24 */ /* 0x000fe4000f8e00ff */
[----:B------:R-:W-:Y:S01]  /*12a0*/  @!P0 IMAD.MOV R0, RZ, RZ, -0x1 ;  /* 0xffffffffff008424 */ /* 0x000fe200078e02ff */
[----:B------:R-:W-:Y:S01]  /*12b0*/  DSETP.NEU.AND P0, PT, RZ, UR10, PT ;  /* 0x0000000aff007e2a */ /* 0x000fe2000bf0d000 */
[----:B------:R-:W-:Y:S01]  /*12c0*/  @P1 IMAD.MOV R0, RZ, RZ, R24 ;  /* 0x000000ffff001224 */ /* 0x000fe200078e0218 */
[----:B------:R-:W-:-:S03]  /*12d0*/  DSETP.NEU.AND P1, PT, |R42|, 1, PT ;  /* 0x3ff000002a00742a */ /* 0x000fc60003f2d200 */
[----:B------:R0:W1:Y:S03]  /*12e0*/  I2F.F64 R24, R0 ;  /* 0x0000000000187312 */ /* 0x0000660000201c00 */
[----:B------:R-:W-:Y:S02]  /*12f0*/  FSEL R8, R8, RZ, P1 ;  /* 0x000000ff08087208 */ /* 0x000fe40000800000 */
[----:B------:R-:W-:Y:S01]  /*1300*/  FSEL R9, R9, 1.875, P1 ;  /* 0x3ff0000009097808 */ /* 0x000fe20000800000 */
[----:B------:R-:W-:Y:S01]  /*1310*/  DSETP.NEU.AND P1, PT, |R28|, +INF , PT ;  /* 0x7ff000001c00742a */ /* 0x000fe20003f2d200 */
[----:B------:R-:W-:Y:S02]  /*1320*/  FSEL R8, R8, RZ, P0 ;  /* 0x000000ff08087208 */ /* 0x000fe40000000000 */
[----:B------:R-:W-:Y:S02]  /*1330*/  FSEL R9, R9, 1.875, P0 ;  /* 0x3ff0000009097808 */ /* 0x000fe40000000000 */
[----:B0-----:R-:W-:-:S04]  /*1340*/  MOV R0, 0x13a0 ;  /* 0x000013a000007802 */ /* 0x001fc80000000f00 */
[----:B-1----:R-:W-:Y:S01]  /*1350*/  DMUL R24, R24, R8 ;  /* 0x0000000818187228 */ /* 0x002fe20000000000 */
[----:B------:R-:W-:Y:S01]  /*1360*/  MOV R8, UR10 ;  /* 0x0000000a00087c02 */ /* 0x000fe20008000f00 */
[----:B------:R-:W-:-:S06]  /*1370*/  IMAD.U32 R9, RZ, RZ, UR11 ;  /* 0x0000000bff097e24 */ /* 0x000fcc000f8e00ff */
[----:B-----5:R-:W-:-:S11]  /*1380*/  DMUL R42, R20, R24 ;  /* 0x00000018142a7228 */ /* 0x020fd60000000000 */
[----:B------:R-:W-:Y:S05]  /*1390*/  CALL.REL.NOINC `($_ZN2at6native55_GLOBAL__N__6c1c77d0_17_DistanceKernel_cu_928626d3_295131cdist_backward_kernel_cuda_implIdNS1_5distsIdE6lt_twoEEEvPT_PKS6_S9_S9_S9_S6_lllllll$__internal_accurate_pow) ;  /* 0x0000000c00947944 */ /* 0x000fea0003c00000 */
[----:B------:R-:W-:Y:S05]  /*13a0*/  BSYNC.RECONVERGENT B1 ;  /* 0x0000000000017941 */ /* 0x000fea0003800200 */
.L_x_81:
[----:B------:R-:W-:Y:S01]  /*13b0*/  IMAD.MOV.U32 R8, RZ, RZ, R27 ;  /* 0x000000ffff087224 */ /* 0x000fe200078e001b */
[----:B------:R-:W-:Y:S01]  /*13c0*/  ISETP.NE.AND P5, PT, R7, RZ, PT ;  /* 0x000000ff0700720c */ /* 0x000fe20003fa5270 */
[----:B------:R-:W-:Y:S01]  /*13d0*/  IMAD.MOV.U32 R9, RZ, RZ, R24 ;  /* 0x000000ffff097224 */ /* 0x000fe200078e0018 */
[----:B------:R-:W-:Y:S05]  /*13e0*/  BSSY.RECONVERGENT B1, `(.L_x_73) ;  /* 0x0000023000017945 */ /* 0x000fea0003800200 */
[----:B------:R-:W-:-:S10]  /*13f0*/  DADD R8, -RZ, -R8 ;  /* 0x00000000ff087229 */ /* 0x000fd40000000908 */
[----:B------:R-:W-:Y:S02]  /*1400*/  FSEL R24, R9, R24, P6 ;  /* 0x0000001809187208 */ /* 0x000fe40003000000 */
[----:B------:R-:W-:Y:S02]  /*1410*/  FSEL R8, R8, R27, P6 ;  /* 0x0000001b08087208 */ /* 0x000fe40003000000 */
[----:B------:R-:W-:Y:S02]  /*1420*/  FSEL R25, R24, -QNAN , !P5 ;  /* 0xfff8000018197808 */ /* 0x000fe40006800000 */
[----:B------:R-:W-:Y:S02]  /*1430*/  FSEL R8, R8, RZ, !P5 ;  /* 0x000000ff08087208 */ /* 0x000fe40006800000 */
[----:B------:R-:W-:Y:S02]  /*1440*/  FSEL R0, R25, R6, P2 ;  /* 0x0000000619007208 */ /* 0x000fe40001000000 */
[----:B------:R-:W-:Y:S01]  /*1450*/  FSEL R27, R8, RZ, P2 ;  /* 0x000000ff081b7208 */ /* 0x000fe20001000000 */
[----:B------:R-:W-:Y:S01]  /*1460*/  DSETP.NEU.AND P2, PT, R22, 1, PT ;  /* 0x3ff000001600742a */ /* 0x000fe20003f4d000 */
[----:B------:R-:W-:-:S02]  /*1470*/  FSEL R9, R5, R0, !P1 ;  /* 0x0000000005097208 */ /* 0x000fc40004800000 */
[----:B------:R-:W-:Y:S02]  /*1480*/  FSEL R27, R27, RZ, P1 ;  /* 0x000000ff1b1b7208 */ /* 0x000fe40000800000 */
[----:B------:R-:W-:Y:S02]  /*1490*/  @!P4 FSEL R25, R17, R9, P3 ;  /* 0x000000091119c208 */ /* 0x000fe40001800000 */
[----:B------:R-:W-:Y:S02]  /*14a0*/  @!P4 FSEL R8, R16, R27, P3 ;  /* 0x0000001b1008c208 */ /* 0x000fe40001800000 */
[----:B------:R-:W-:Y:S02]  /*14b0*/  FSEL R24, R25, 1.875, P2 ;  /* 0x3ff0000019187808 */ /* 0x000fe40001000000 */
[----:B------:R-:W-:Y:S01]  /*14c0*/  FSEL R0, R8, RZ, P2 ;  /* 0x000000ff08007208 */ /* 0x000fe20001000000 */
[----:B------:R-:W-:Y:S01]  /*14d0*/  IMAD.MOV.U32 R8, RZ, RZ, 0x1 ;  /* 0x00000001ff087424 */ /* 0x000fe200078e00ff */
[----:B------:R-:W-:-:S02]  /*14e0*/  FSEL R25, R24, 1.875, P0 ;  /* 0x3ff0000018197808 */ /* 0x000fc40000000000 */
[----:B------:R-:W-:Y:S02]  /*14f0*/  FSEL R24, R0, RZ, P0 ;  /* 0x000000ff00187208 */ /* 0x000fe40000000000 */
[----:B------:R-:W0:Y:S01]  /*1500*/  MUFU.RCP64H R9, R25 ;  /* 0x0000001900097308 */ /* 0x000e220000001800 */
[----:B------:R-:W-:-:S03]  /*1510*/  FSETP.GEU.AND P1, PT, |R43|, 6.5827683646048100446e-37, PT ;  /* 0x036000002b00780b */ /* 0x000fc60003f2e200 */
[----:B0-----:R-:W-:-:S08]  /*1520*/  DFMA R26, -R24, R8, 1 ;  /* 0x3ff00000181a742b */ /* 0x001fd00000000108 */
[----:B------:R-:W-:-:S08]  /*1530*/  DFMA R26, R26, R26, R26 ;  /* 0x0000001a1a1a722b */ /* 0x000fd0000000001a */
[----:B------:R-:W-:-:S08]  /*1540*/  DFMA R26, R8, R26, R8 ;  /* 0x0000001a081a722b */ /* 0x000fd00000000008 */
[----:B------:R-:W-:-:S08]  /*1550*/  DFMA R8, -R24, R26, 1 ;  /* 0x3ff000001808742b */ /* 0x000fd0000000011a */
[----:B------:R-:W-:-:S08]  /*1560*/  DFMA R8, R26, R8, R26 ;  /* 0x000000081a08722b */ /* 0x000fd0000000001a */
[----:B------:R-:W-:-:S08]  /*1570*/  DMUL R26, R42, R8 ;  /* 0x000000082a1a7228 */ /* 0x000fd00000000000 */
[----:B------:R-:W-:-:S08]  /*1580*/  DFMA R28, -R24, R26, R42 ;  /* 0x0000001a181c722b */ /* 0x000fd0000000012a */
[----:B------:R-:W-:-:S10]  /*1590*/  DFMA R8, R8, R28, R26 ;  /* 0x0000001c0808722b */ /* 0x000fd4000000001a */
[----:B------:R-:W-:-:S05]  /*15a0*/  FFMA R0, RZ, R25, R9 ;  /* 0x00000019ff007223 */ /* 0x000fca0000000009 */
[----:B------:R-:W-:-:S13]  /*15b0*/  FSETP.GT.AND P0, PT, |R0|, 1.469367938527859385e-39, PT ;  /* 0x001000000000780b */ /* 0x000fda0003f04200 */
[----:B------:R-:W-:Y:S05]  /*15c0*/  @P0 BRA P1, `(.L_x_82) ;  /* 0x0000000000100947 */ /* 0x000fea0000800000 */
[----:B------:R-:W-:-:S07]  /*15d0*/  MOV R0, 0x15f0 ;  /* 0x000015f000007802 */ /* 0x000fce0000000f00 */
[----:B------:R-:W-:Y:S05]  /*15e0*/  CALL.REL.NOINC `($__internal_8_$__cuda_sm20_div_rn_f64_full) ;  /* 0x0000000000447944 */ /* 0x000fea0003c00000 */
[----:B------:R-:W-:Y:S02]  /*15f0*/  IMAD.MOV.U32 R8, RZ, RZ, R30 ;  /* 0x000000ffff087224 */ /* 0x000fe400078e001e */
[----:B------:R-:W-:-:S07]  /*1600*/  IMAD.MOV.U32 R9, RZ, RZ, R31 ;  /* 0x000000ffff097224 */ /* 0x000fce00078e001f */
.L_x_82:
[----:B------:R-:W-:Y:S05]  /*1610*/  BSYNC.RECONVERGENT B1 ;  /* 0x0000000000017941 */ /* 0x000fea0003800200 */
.L_x_73:
[----:B------:R-:W-:Y:S05]  /*1620*/  BSYNC.RECONVERGENT B0 ;  /* 0x0000000000007941 */ /* 0x000fea0003800200 */
.L_x_72:
[----:B------:R-:W-:Y:S01]  /*1630*/  IMAD.U32 R25, RZ, RZ, UR4 ;  /* 0x00000004ff197e24 */ /* 0x000fe2000f8e00ff */
[----:B------:R0:W-:Y:S01]  /*1640*/  STG.E.64 desc[UR8][R10.64], R8 ;  /* 0x000000080a007986 */ /* 0x0001e2000c101b08 */
[----:B------:R-:W-:Y:S02]  /*1650*/  IMAD.U32 R27, RZ, RZ, UR4 ;  /* 0x00000004ff1b7e24 */ /* 0x000fe4000f8e00ff */
[----:B------:R-:W-:-:S04]  /*1660*/  IMAD.WIDE R14, R25, 0x8, R14 ;  /* 0x00000008190e7825 */ /* 0x000fc800078e020e */
[----:B------:R-:W-:Y:S01]  /*1670*/  IMAD.WIDE R12, R25, 0x8, R12 ;  /* 0x00000008190c7825 */ /* 0x000fe200078e020c */
[----:B------:R-:W-:-:S03]  /*1680*/  ISETP.GE.U32.AND P0, PT, R14, R2, PT ;  /* 0x000000020e00720c */ /* 0x000fc60003f06070 */
[----:B------:R-:W-:Y:S01]  /*1690*/  IMAD.WIDE R24, R27, 0x8, R10 ;  /* 0x000000081b187825 */ /* 0x000fe200078e020a */
[----:B------:R-:W-:-:S03]  /*16a0*/  ISETP.GE.U32.AND.EX P0, PT, R15, R3, PT, P0 ;  /* 0x000000030f00720c */ /* 0x000fc60003f06100 */
[----:B------:R-:W-:Y:S02]  /*16b0*/  IMAD.MOV.U32 R26, RZ, RZ, R12 ;  /* 0x000000ffff1a7224 */ /* 0x000fe400078e000c */
[----:B0-----:R-:W-:Y:S02]  /*16c0*/  IMAD.MOV.U32 R10, RZ, RZ, R24 ;  /* 0x000000ffff0a7224 */ /* 0x001fe400078e0018 */
[----:B------:R-:W-:-:S06]  /*16d0*/  IMAD.MOV.U32 R11, RZ, RZ, R25 ;  /* 0x000000ffff0b7224 */ /* 0x000fcc00078e0019 */
[----:B------:R-:W-:Y:S05]  /*16e0*/  @!P0 BRA `(.L_x_83) ;  /* 0xfffffff4007c8947 */ /* 0x000fea000383ffff */
[----:B------:R-:W-:Y:S05]  /*16f0*/  EXIT ;  /* 0x000000000000794d */ /* 0x000fea0003800000 */
        .weak           $__internal_8_$__cuda_sm20_div_rn_f64_full
        .type           $__internal_8_$__cuda_sm20_div_rn_f64_full,@function
        .size           $__internal_8_$__cuda_sm20_div_rn_f64_full,($__internal_9_$__cuda_sm20_div_s64 - $__internal_8_$__cuda_sm20_div_rn_f64_full)
$__internal_8_$__cuda_sm20_div_rn_f64_full:
[C---:B------:R-:W-:Y:S01]  /*1700*/  FSETP.GEU.AND P0, PT, |R25|.reuse, 1.469367938527859385e-39, PT ;  /* 0x001000001900780b */ /* 0x040fe20003f0e200 */
[----:B------:R-:W-:Y:S01]  /*1710*/  IMAD.MOV.U32 R28, RZ, RZ, 0x1 ;  /* 0x00000001ff1c7424 */ /* 0x000fe200078e00ff */
[----:B------:R-:W-:Y:S01]  /*1720*/  LOP3.LUT R8, R25, 0x800fffff, RZ, 0xc0, !PT ;  /* 0x800fffff19087812 */ /* 0x000fe200078ec0ff */
[----:B------:R-:W-:Y:S01]  /*1730*/  BSSY.RECONVERGENT B2, `(.L_x_84) ;  /* 0x0000054000027945 */ /* 0x000fe20003800200 */
[C---:B------:R-:W-:Y:S02]  /*1740*/  FSETP.GEU.AND P2, PT, |R43|.reuse, 1.469367938527859385e-39, PT ;  /* 0x001000002b00780b */ /* 0x040fe40003f4e200 */
[----:B------:R-:W-:Y:S01]  /*1750*/  LOP3.LUT R9, R8, 0x3ff00000, RZ, 0xfc, !PT ;  /* 0x3ff0000008097812 */ /* 0x000fe200078efcff */
[----:B------:R-:W-:Y:S01]  /*1760*/  IMAD.MOV.U32 R8, RZ, RZ, R24 ;  /* 0x000000ffff087224 */ /* 0x000fe200078e0018 */
[----:B------:R-:W-:Y:S02]  /*1770*/  LOP3.LUT R30, R43, 0x7ff00000, RZ, 0xc0, !PT ;  /* 0x7ff000002b1e7812 */ /* 0x000fe400078ec0ff */
[----:B------:R-:W-:-:S03]  /*1780*/  LOP3.LUT R36, R25, 0x7ff00000, RZ, 0xc0, !PT ;  /* 0x7ff0000019247812 */ /* 0x000fc600078ec0ff */
[----:B------:R-:W-:Y:S01]  /*1790*/  @!P0 DMUL R8, R24, 8.98846567431157953865e+307 ;  /* 0x7fe0000018088828 */ /* 0x000fe20000000000 */
[C---:B------:R-:W-:Y:S01]  /*17a0*/  ISETP.GE.U32.AND P1, PT, R30.reuse, R36, PT ;  /* 0x000000241e00720c */ /* 0x040fe20003f26070 */
[----:B------:R-:W-:Y:S02]  /*17b0*/  IMAD.MOV.U32 R37, RZ, RZ, R30 ;  /* 0x000000ffff257224 */ /* 0x000fe400078e001e */
[----:B------:R-:W-:Y:S01]  /*17c0*/  @!P2 LOP3.LUT R31, R25, 0x7ff00000, RZ, 0xc0, !PT ;  /* 0x7ff00000191fa812 */ /* 0x000fe200078ec0ff */
[----:B------:R-:W-:Y:S01]  /*17d0*/  @!P2 IMAD.MOV.U32 R32, RZ, RZ, RZ ;  /* 0x000000ffff20a224 */ /* 0x000fe200078e00ff */
[----:B------:R-:W0:Y:S02]  /*17e0*/  MUFU.RCP64H R29, R9 ;  /* 0x00000009001d7308 */ /* 0x000e240000001800 */
[----:B------:R-:W-:Y:S02]  /*17f0*/  @!P2 ISETP.GE.U32.AND P3, PT, R30, R31, PT ;  /* 0x0000001f1e00a20c */ /* 0x000fe40003f66070 */
[----:B------:R-:W-:-:S02]  /*1800*/  MOV R31, 0x1ca00000 ;  /* 0x1ca00000001f7802 */ /* 0x000fc40000000f00 */
[----:B------:R-:W-:Y:S02]  /*1810*/  @!P0 LOP3.LUT R36, R9, 0x7ff00000, RZ, 0xc0, !PT ;  /* 0x7ff0000009248812 */ /* 0x000fe400078ec0ff */
[----:B------:R-:W-:-:S03]  /*1820*/  @!P2 SEL R33, R31, 0x63400000, !P3 ;  /* 0x634000001f21a807 */ /* 0x000fc60005800000 */
[----:B------:R-:W-:Y:S01]  /*1830*/  VIADD R39, R36, 0xffffffff ;  /* 0xffffffff24277836 */ /* 0x000fe20000000000 */
[----:B------:R-:W-:-:S04]  /*1840*/  @!P2 LOP3.LUT R33, R33, 0x80000000, R43, 0xf8, !PT ;  /* 0x800000002121a812 */ /* 0x000fc800078ef82b */
[----:B------:R-:W-:Y:S01]  /*1850*/  @!P2 LOP3.LUT R33, R33, 0x100000, RZ, 0xfc, !PT ;  /* 0x001000002121a812 */ /* 0x000fe200078efcff */
        /* <DEDUP_REMOVED lines=13> */
[----:B------:R-:W-:-:S03]  /*1930*/  DFMA R34, R32, -R8, R26 ;  /* 0x800000082022722b */ /* 0x000fc6000000001a */
[----:B------:R-:W-:-:S05]  /*1940*/  ISETP.GT.U32.OR P0, PT, R39, 0x7feffffe, P0 ;  /* 0x7feffffe2700780c */ /* 0x000fca0000704470 */
[----:B------:R-:W-:-:S08]  /*1950*/  DFMA R28, R28, R34, R32 ;  /* 0x000000221c1c722b */ /* 0x000fd00000000020 */
[----:B------:R-:W-:Y:S05]  /*1960*/  @P0 BRA `(.L_x_85) ;  /* 0x00000000006c0947 */ /* 0x000fea0003800000 */
[----:B------:R-:W-:-:S04]  /*1970*/  LOP3.LUT R33, R25, 0x7ff00000, RZ, 0xc0, !PT ;  /* 0x7ff0000019217812 */ /* 0x000fc800078ec0ff */
[CC--:B------:R-:W-:Y:S02]  /*1980*/  VIADDMNMX R32, R30.reuse, -R33.reuse, 0xb9600000, !PT ;  /* 0xb96000001e207446 */ /* 0x0c0fe40007800921 */
[----:B------:R-:W-:Y:S02]  /*1990*/  ISETP.GE.U32.AND P0, PT, R30, R33, PT ;  /* 0x000000211e00720c */ /* 0x000fe40003f06070 */
[----:B------:R-:W-:Y:S02]  /*19a0*/  VIMNMX R32, PT, PT, R32, 0x46a00000, PT ;  /* 0x46a0000020207848 */ /* 0x000fe40003fe0100 */
[----:B------:R-:W-:-:S05]  /*19b0*/  SEL R31, R31, 0x63400000, !P0 ;  /* 0x634000001f1f7807 */ /* 0x000fca0004000000 */
[----:B------:R-:W-:Y:S02]  /*19c0*/  IMAD.IADD R34, R32, 0x1, -R31 ;  /* 0x0000000120227824 */ /* 0x000fe400078e0a1f */
[----:B------:R-:W-:Y:S02]  /*19d0*/  IMAD.MOV.U32 R32, RZ, RZ, RZ ;  /* 0x000000ffff207224 */ /* 0x000fe400078e00ff */
[----:B------:R-:W-:-:S06]  /*19e0*/  VIADD R33, R34, 0x7fe00000 ;  /* 0x7fe0000022217836 */ /* 0x000fcc0000000000 */
        /* <DEDUP_REMOVED lines=19> */
.L_x_85:
[----:B------:R-:W-:-:S14]  /*1b20*/  DSETP.NAN.AND P0, PT, R42, R42, PT ;  /* 0x0000002a2a00722a */ /* 0x000fdc0003f08000 */
[----:B------:R-:W-:Y:S05]  /*1b30*/  @P0 BRA `(.L_x_87) ;  /* 0x0000000000440947 */ /* 0x000fea0003800000 */
[----:B------:R-:W-:-:S14]  /*1b40*/  DSETP.NAN.AND P0, PT, R24, R24, PT ;  /* 0x000000181800722a */ /* 0x000fdc0003f08000 */
[----:B------:R-:W-:Y:S05]  /*1b50*/  @P0 BRA `(.L_x_88) ;  /* 0x0000000000300947 */ /* 0x000fea0003800000 */
[----:B------:R-:W-:Y:S01]  /*1b60*/  ISETP.NE.AND P0, PT, R37, R36, PT ;  /* 0x000000242500720c */ /* 0x000fe20003f05270 */
[----:B------:R-:W-:Y:S02]  /*1b70*/  IMAD.MOV.U32 R30, RZ, RZ, 0x0 ;  /* 0x00000000ff1e7424 */ /* 0x000fe400078e00ff */
[----:B------:R-:W-:-:S10]  /*1b80*/  IMAD.MOV.U32 R31, RZ, RZ, -0x80000 ;  /* 0xfff80000ff1f7424 */ /* 0x000fd400078e00ff */
[----:B------:R-:W-:Y:S05]  /*1b90*/  @!P0 BRA `(.L_x_86) ;  /* 0x0000000000348947 */ /* 0x000fea0003800000 */
[----:B------:R-:W-:Y:S02]  /*1ba0*/  ISETP.NE.AND P0, PT, R37, 0x7ff00000, PT ;  /* 0x7ff000002500780c */ /* 0x000fe40003f05270 */
[----:B------:R-:W-:Y:S02]  /*1bb0*/  LOP3.LUT R31, R43, 0x80000000, R25, 0x48, !PT ;  /* 0x800000002b1f7812 */ /* 0x000fe400078e4819 */
[----:B------:R-:W-:-:S13]  /*1bc0*/  ISETP.EQ.OR P0, PT, R36, RZ, !P0 ;  /* 0x000000ff2400720c */ /* 0x000fda0004702670 */
[----:B------:R-:W-:Y:S02]  /*1bd0*/  @P0 LOP3.LUT R8, R31, 0x7ff00000, RZ, 0xfc, !PT ;  /* 0x7ff000001f080812 */ /* 0x000fe400078efcff */
[----:B------:R-:W-:Y:S01]  /*1be0*/  @!P0 MOV R30, RZ ;  /* 0x000000ff001e8202 */ /* 0x000fe20000000f00 */
[----:B------:R-:W-:Y:S02]  /*1bf0*/  @P0 IMAD.MOV.U32 R30, RZ, RZ, RZ ;  /* 0x000000ffff1e0224 */ /* 0x000fe400078e00ff */
[----:B------:R-:W-:Y:S01]  /*1c00*/  @P0 IMAD.MOV.U32 R31, RZ, RZ, R8 ;  /* 0x000000ffff1f0224 */ /* 0x000fe200078e0008 */
[----:B------:R-:W-:Y:S06]  /*1c10*/  BRA `(.L_x_86) ;  /* 0x0000000000147947 */ /* 0x000fec0003800000 */
.L_x_88:
[----:B------:R-:W-:Y:S01]  /*1c20*/  LOP3.LUT R31, R25, 0x80000, RZ, 0xfc, !PT ;  /* 0x00080000191f7812 */ /* 0x000fe200078efcff */
[----:B------:R-:W-:Y:S01]  /*1c30*/  IMAD.MOV.U32 R30, RZ, RZ, R24 ;  /* 0x000000ffff1e7224 */ /* 0x000fe200078e0018 */
[----:B------:R-:W-:Y:S06]  /*1c40*/  BRA `(.L_x_86) ;  /* 0x0000000000087947 */ /* 0x000fec0003800000 */
.L_x_87:
[----:B------:R-:W-:Y:S01]  /*1c50*/  LOP3.LUT R31, R43, 0x80000, RZ, 0xfc, !PT ;  /* 0x000800002b1f7812 */ /* 0x000fe200078efcff */
[----:B------:R-:W-:-:S07]  /*1c60*/  IMAD.MOV.U32 R30, RZ, RZ, R42 ;  /* 0x000000ffff1e7224 */ /* 0x000fce00078e002a */
.L_x_86:
[----:B------:R-:W-:Y:S05]  /*1c70*/  BSYNC.RECONVERGENT B2 ;  /* 0x0000000000027941 */ /* 0x000fea0003800200 */
.L_x_84:
[----:B------:R-:W-:Y:S02]  /*1c80*/  IMAD.MOV.U32 R8, RZ, RZ, R0 ;  /* 0x000000ffff087224 */ /* 0x000fe400078e0000 */
[----:B------:R-:W-:-:S04]  /*1c90*/  IMAD.MOV.U32 R9, RZ, RZ, 0x0 ;  /* 0x00000000ff097424 */ /* 0x000fc800078e00ff */
[----:B------:R-:W-:Y:S05]  /*1ca0*/  RET.REL.NODEC R8 `(_ZN2at6native55_GLOBAL__N__6c1c77d0_17_DistanceKernel_cu_928626d3_295131cdist_backward_kernel_cuda_implIdNS1_5distsIdE6lt_twoEEEvPT_PKS6_S9_S9_S9_S6_lllllll) ;  /* 0xffffffe008d47950 */ /* 0x000fea0003c3ffff */
        .weak           $__internal_9_$__cuda_sm20_div_s64
        .type           $__internal_9_$__cuda_sm20_div_s64,@function
        .size           $__internal_9_$__cuda_sm20_div_s64,($_ZN2at6native55_GLOBAL__N__6c1c77d0_17_DistanceKernel_cu_928626d3_295131cdist_backward_kernel_cuda_implIdNS1_5distsIdE6lt_twoEEEvPT_PKS6_S9_S9_S9_S6_lllllll$__internal_accurate_pow - $__internal_9_$__cuda_sm20_div_s64)
$__internal_9_$__cuda_sm20_div_s64:
        /* <DEDUP_REMOVED lines=19> */
[----:B------:R-:W-:Y:S01]  /*1de0*/  IMAD.HI.U32 R13, R15, R21, RZ ;  /* 0x000000150f0d7227 */ /* 0x000fe200078e00ff */
[----:B------:R-:W-:-:S03]  /*1df0*/  IADD3 R21, P4, PT, RZ, -R0, RZ ;  /* 0x80000000ff157210 */ /* 0x000fc60007f9e0ff */
[----:B------:R-:W-:Y:S01]  /*1e00*/  IMAD.HI.U32 R16, P1, R15, R19, R16 ;  /* 0x000000130f107227 */ /* 0x000fe20007820010 */
[----:B------:R-:W-:-:S03]  /*1e10*/  SEL R21, R21, R0, !P3 ;  /* 0x0000000015157207 */ /* 0x000fc60005800000 */
[----:B------:R-:W-:Y:S01]  /*1e20*/  IMAD.X R13, R13, 0x1, R15, P0 ;  /* 0x000000010d0d7824 */ /* 0x000fe200000e060f */
[----:B------:R-:W-:-:S04]  /*1e30*/  IADD3 R17, P2, PT, R23, R16, RZ ;  /* 0x0000001017117210 */ /* 0x000fc80007f5e0ff */
[----:B------:R-:W-:Y:S01]  /*1e40*/  IADD3.X R13, PT, PT, RZ, RZ, R13, P2, P1 ;  /* 0x000000ffff0d7210 */ /* 0x000fe200017e240d */
[----:B------:R-:W-:-:S04]  /*1e50*/  IMAD.WIDE.U32 R14, R17, R8, RZ ;  /* 0x00000008110e7225 */ /* 0x000fc800078e00ff */
[----:B------:R-:W-:Y:S01]  /*1e60*/  IMAD R15, R17, R9, R15 ;  /* 0x00000009110f7224 */ /* 0x000fe200078e020f */
[----:B------:R-:W-:-:S03]  /*1e70*/  IADD3 R19, P0, PT, RZ, -R14, RZ ;  /* 0x8000000eff137210 */ /* 0x000fc60007f1e0ff */
[----:B------:R-:W-:Y:S02]  /*1e80*/  IMAD R15, R13, R8, R15 ;  /* 0x000000080d0f7224 */ /* 0x000fe400078e020f */
[----:B------:R-:W-:-:S04]  /*1e90*/  IMAD.HI.U32 R16, R17, R19, RZ ;  /* 0x0000001311107227 */ /* 0x000fc800078e00ff */
[----:B------:R-:W-:Y:S02]  /*1ea0*/  IMAD.X R14, RZ, RZ, ~R15, P0 ;  /* 0x000000ffff0e7224 */ /* 0x000fe400000e0e0f */
[----:B------:R-:W-:Y:S02]  /*1eb0*/  IMAD.MOV.U32 R15, RZ, RZ, RZ ;  /* 0x000000ffff0f7224 */ /* 0x000fe400078e00ff */
[----:B------:R-:W-:-:S04]  /*1ec0*/  IMAD.WIDE.U32 R16, P0, R17, R14, R16 ;  /* 0x0000000e11107225 */ /* 0x000fc80007800010 */
[----:B------:R-:W-:-:S04]  /*1ed0*/  IMAD.HI.U32 R17, P1, R13, R19, R16 ;  /* 0x000000130d117227 */ /* 0x000fc80007820010 */
[CC--:B------:R-:W-:Y:S02]  /*1ee0*/  IMAD R16, R13.reuse, R14.reuse, RZ ;  /* 0x0000000e0d107224 */ /* 0x0c0fe400078e02ff */
[----:B------:R-:W-:-:S03]  /*1ef0*/  IMAD.HI.U32 R14, R13, R14, RZ ;  /* 0x0000000e0d0e7227 */ /* 0x000fc600078e00ff */
[----:B------:R-:W-:Y:S01]  /*1f00*/  IADD3 R17, P2, PT, R16, R17, RZ ;  /* 0x0000001110117210 */ /* 0x000fe20007f5e0ff */
[----:B------:R-:W-:Y:S01]  /*1f10*/  IMAD.X R16, RZ, RZ, ~R11, P4 ;  /* 0x000000ffff107224 */ /* 0x000fe200020e0e0b */
[----:B------:R-:W-:-:S03]  /*1f20*/  IADD3.X R13, PT, PT, R14, R13, RZ, P0, !PT ;  /* 0x0000000d0e0d7210 */ /* 0x000fc600007fe4ff */
[----:B------:R-:W-:Y:S01]  /*1f30*/  IMAD.HI.U32 R14, R17, R21, RZ ;  /* 0x00000015110e7227 */ /* 0x000fe200078e00ff */
[----:B------:R-:W-:Y:S02]  /*1f40*/  SEL R16, R16, R11, !P3 ;  /* 0x0000000b10107207 */ /* 0x000fe40005800000 */
[----:B------:R-:W-:-:S03]  /*1f50*/  IADD3.X R13, PT, PT, RZ, RZ, R13, P2, P1 ;  /* 0x000000ffff0d7210 */ /* 0x000fc600017e240d */
[----:B------:R-:W-:-:S04]  /*1f60*/  IMAD.WIDE.U32 R14, R17, R16, R14 ;  /* 0x00000010110e7225 */ /* 0x000fc800078e000e */
[C---:B------:R-:W-:Y:S02]  /*1f70*/  IMAD R17, R13.reuse, R16, RZ ;  /* 0x000000100d117224 */ /* 0x040fe400078e02ff */
[----:B------:R-:W-:-:S04]  /*1f80*/  IMAD.HI.U32 R14, P0, R13, R21, R14 ;  /* 0x000000150d0e7227 */ /* 0x000fc8000780000e */
[----:B------:R-:W-:Y:S01]  /*1f90*/  IMAD.HI.U32 R13, R13, R16, RZ ;  /* 0x000000100d0d7227 */ /* 0x000fe200078e00ff */
[----:B------:R-:W-:-:S03]  /*1fa0*/  IADD3 R17, P1, PT, R17, R14, RZ ;  /* 0x0000000e11117210 */ /* 0x000fc60007f3e0ff */
[----:B------:R-:W-:Y:S02]  /*1fb0*/  IMAD.X R13, RZ, RZ, R13, P0 ;  /* 0x000000ffff0d7224 */ /* 0x000fe400000e060d */
[----:B------:R-:W-:-:S04]  /*1fc0*/  IMAD.WIDE.U32 R14, R17, R8, RZ ;  /* 0x00000008110e7225 */ /* 0x000fc800078e00ff */
[----:B------:R-:W-:Y:S01]  /*1fd0*/  IMAD.X R13, RZ, RZ, R13, P1 ;  /* 0x000000ffff0d7224 */ /* 0x000fe200008e060d */
[----:B------:R-:W-:Y:S01]  /*1fe0*/  IADD3 R21, P1, PT, -R14, R21, RZ ;  /* 0x000000150e157210 */ /* 0x000fe20007f3e1ff */
[C---:B------:R-:W-:Y:S01]  /*1ff0*/  IMAD R15, R17.reuse, R9, R15 ;  /* 0x00000009110f7224 */ /* 0x040fe200078e020f */
[----:B------:R-:W-:Y:S02]  /*2000*/  IADD3 R14, P2, PT, R17, 0x1, RZ ;  /* 0x00000001110e7810 */ /* 0x000fe40007f5e0ff */
[-C--:B------:R-:W-:Y:S01]  /*2010*/  ISETP.GE.U32.AND P0, PT, R21, R8.reuse, PT ;  /* 0x000000081500720c */ /* 0x080fe20003f06070 */
[----:B------:R-:W-:-:S04]  /*2020*/  IMAD R15, R13, R8, R15 ;  /* 0x000000080d0f7224 */ /* 0x000fc800078e020f */
        /* <DEDUP_REMOVED lines=11> */
[----:B------:R-:W-:Y:S02]  /*20e0*/  ISETP.GE.U32.AND.EX P0, PT, R19, R9, PT, P1 ;  /* 0x000000091300720c */ /* 0x000fe40003f06110 */
[----:B------:R-:W-:Y:S01]  /*20f0*/  LOP3.LUT R15, R12, R11, RZ, 0x3c, !PT ;  /* 0x0000000b0c0f7212 */ /* 0x000fe200078e3cff */
[----:B------:R-:W-:Y:S01]  /*2100*/  IMAD.X R13, RZ, RZ, R14, P2 ;  /* 0x000000ffff0d7224 */ /* 0x000fe200010e060e */
[----:B------:R-:W-:Y:S02]  /*2110*/  SEL R8, R8, R17, P0 ;  /* 0x0000001108087207 */ /* 0x000fe40000000000 */
[----:B------:R-:W-:Y:S02]  /*2120*/  ISETP.GE.AND P1, PT, R15, RZ, PT ;  /* 0x000000ff0f00720c */ /* 0x000fe40003f26270 */
[----:B------:R-:W-:Y:S02]  /*2130*/  SEL R13, R13, R14, P0 ;  /* 0x0000000e0d0d7207 */ /* 0x000fe40000000000 */
[----:B------:R-:W-:-:S02]  /*2140*/  IADD3 R9, P2, PT, RZ, -R8, RZ ;  /* 0x80000008ff097210 */ /* 0x000fc40007f5e0ff */
[----:B------:R-:W-:-:S03]  /*2150*/  ISETP.NE.U32.AND P0, PT, R10, RZ, PT ;  /* 0x000000ff0a00720c */ /* 0x000fc60003f05070 */
[----:B------:R-:W-:Y:S01]  /*2160*/  IMAD.X R10, RZ, RZ, ~R13, P2 ;  /* 0x000000ffff0a7224 */ /* 0x000fe200010e0e0d */
[----:B------:R-:W-:Y:S02]  /*2170*/  ISETP.NE.AND.EX P0, PT, R12, RZ, PT, P0 ;  /* 0x000000ff0c00720c */ /* 0x000fe40003f05300 */
[----:B------:R-:W-:Y:S01]  /*2180*/  SEL R12, R9, R8, !P1 ;  /* 0x00000008090c7207 */ /* 0x000fe20004800000 */
[----:B------:R-:W-:Y:S01]  /*2190*/  IMAD.MOV.U32 R8, RZ, RZ, R2 ;  /* 0x000000ffff087224 */ /* 0x000fe200078e0002 */
[----:B------:R-:W-:Y:S01]  /*21a0*/  SEL R13, R10, R13, !P1 ;  /* 0x0000000d0a0d7207 */ /* 0x000fe20004800000 */
[----:B------:R-:W-:Y:S01]  /*21b0*/  IMAD.MOV.U32 R9, RZ, RZ, 0x0 ;  /* 0x00000000ff097424 */ /* 0x000fe200078e00ff */
[----:B------:R-:W-:Y:S02]  /*21c0*/  SEL R12, R12, 0xffffffff, P0 ;  /* 0xffffffff0c0c7807 */ /* 0x000fe40000000000 */
[----:B------:R-:W-:Y:S01]  /*21d0*/  SEL R13, R13, 0xffffffff, P0 ;  /* 0xffffffff0d0d7807 */ /* 0x000fe20000000000 */
[----:B------:R-:W-:Y:S06]  /*21e0*/  RET.REL.NODEC R8 `(_ZN2at6native55_GLOBAL__N__6c1c77d0_17_DistanceKernel_cu_928626d3_295131cdist_backward_kernel_cuda_implIdNS1_5distsIdE6lt_twoEEEvPT_PKS6_S9_S9_S9_S6_lllllll) ;  /* 0xffffffdc08847950 */ /* 0x000fec0003c3ffff */
        .type           $_ZN2at6native55_GLOBAL__N__6c1c77d0_17_DistanceKernel_cu_928626d3_295131cdist_backward_kernel_cuda_implIdNS1_5distsIdE6lt_twoEEEvPT_PKS6_S9_S9_S9_S6_lllllll$__internal_accurate_pow,@function
        .size           $_ZN2at6native55_GLOBAL__N__6c1c77d0_17_DistanceKernel_cu_928626d3_295131cdist_backward_kernel_cuda_implIdNS1_5distsIdE6lt_twoEEEvPT_PKS6_S9_S9_S9_S6_lllllll$__internal_accurate_pow,(.L_x_772 - $_ZN2at6native55_GLOBAL__N__6c1c77d0_17_DistanceKernel_cu_928626d3_295131cdist_backward_kernel_cuda_implIdNS1_5distsIdE6lt_twoEEEvPT_PKS6_S9_S9_S9_S6_lllllll$__internal_accurate_pow)
$_ZN2at6native55_GLOBAL__N__6c1c77d0_17_DistanceKernel_cu_928626d3_295131cdist_backward_kernel_cuda_implIdNS1_5distsIdE6lt_twoEEEvPT_PKS6_S9_S9_S9_S6_lllllll$__internal_accurate_pow:
[----:B------:R-:W-:Y:S01]  /*21f0*/  ISETP.GT.U32.AND P5, PT, R27, 0xfffff, PT ;  /* 0x000fffff1b00780c */ /* 0x000fe20003fa4070 */
[----:B------:R-:W-:Y:S01]  /*2200*/  IMAD.MOV.U32 R24, RZ, RZ, R26 ;  /* 0x000000ffff187224 */ /* 0x000fe200078e001a */
[--C-:B------:R-:W-:Y:S01]  /*2210*/  SHF.R.U32.HI R8, RZ, 0x14, R27.reuse ;  /* 0x00000014ff087819 */ /* 0x100fe2000001161b */
[----:B------:R-:W-:Y:S01]  /*2220*/  IMAD.MOV.U32 R25, RZ, RZ, R27 ;  /* 0x000000ffff197224 */ /* 0x000fe200078e001b */
[----:B------:R-:W-:Y:S01]  /*2230*/  UMOV UR16, 0x7d2cafe2 ;  /* 0x7d2cafe200107882 */ /* 0x000fe20000000000 */
[----:B------:R-:W-:Y:S01]  /*2240*/  IMAD.MOV.U32 R32, RZ, RZ, 0x41ad3b5a ;  /* 0x41ad3b5aff207424 */ /* 0x000fe200078e00ff */
[----:B------:R-:W-:Y:S01]  /*2250*/  UMOV UR17, 0x3eb0f5ff ;  /* 0x3eb0f5ff00117882 */ /* 0x000fe20000000000 */
[----:B------:R-:W-:Y:S01]  /*2260*/  IMAD.MOV.U32 R33, RZ, RZ, 0x3ed0f5d2 ;  /* 0x3ed0f5d2ff217424 */ /* 0x000fe200078e00ff */
[----:B------:R-:W-:Y:S01]  /*2270*/  UMOV UR18, 0x3b39803f ;  /* 0x3b39803f00127882 */ /* 0x000fe20000000000 */
[----:B------:R-:W-:-:S04]  /*2280*/  UMOV UR19, 0x3c7abc9e ;  /* 0x3c7abc9e00137882 */ /* 0x000fc80000000000 */
[----:B------:R-:W-:Y:S01]  /*2290*/  @!P5 DMUL R28, R24, 1.80143985094819840000e+16 ;  /* 0x43500000181cd828 */ /* 0x000fe20000000000 */
[----:B------:R-:W-:-:S09]  /*22a0*/  IMAD.MOV.U32 R24, RZ, RZ, R27 ;  /* 0x000000ffff187224 */ /* 0x000fd200078e001b */
[----:B------:R-:W-:Y:S01]  /*22b0*/  @!P5 MOV R24, R29 ;  /* 0x0000001d0018d202 */ /* 0x000fe20000000f00 */
[----:B------:R-:W-:Y:S01]  /*22c0*/  @!P5 IMAD.MOV.U32 R26, RZ, RZ, R28 ;  /* 0x000000ffff1ad224 */ /* 0x000fe200078e001c */
[----:B------:R-:W-:Y:S01]  /*22d0*/  @!P5 LEA.HI R8, R29, 0xffffffca, RZ, 0xc ;  /* 0xffffffca1d08d811 */ /* 0x000fe200078f60ff */
[----:B------:R-:W-:Y:S01]  /*22e0*/  IMAD.MOV.U32 R28, RZ, RZ, RZ ;  /* 0x000000ffff1c7224 */ /* 0x000fe200078e00ff */
[----:B------:R-:W-:-:S04]  /*22f0*/  LOP3.LUT R24, R24, 0x800fffff, RZ, 0xc0, !PT ;  /* 0x800fffff18187812 */ /* 0x000fc800078ec0ff */
[----:B------:R-:W-:-:S04]  /*2300*/  LOP3.LUT R27, R24, 0x3ff00000, RZ, 0xfc, !PT ;  /* 0x3ff00000181b7812 */ /* 0x000fc800078efcff */
[----:B------:R-:W-:-:S13]  /*2310*/  ISETP.GE.U32.AND P5, PT, R27, 0x3ff6a09f, PT ;  /* 0x3ff6a09f1b00780c */ /* 0x000fda0003fa6070 */
[----:B------:R-:W-:-:S04]  /*2320*/  @P5 VIADD R25, R27, 0xfff00000 ;  /* 0xfff000001b195836 */ /* 0x000fc80000000000 */
[----:B------:R-:W-:-:S06]  /*2330*/  @P5 IMAD.MOV.U32 R27, RZ, RZ, R25 ;  /* 0x000000ffff1b5224 */ /* 0x000fcc00078e0019 */
[C---:B------:R-:W-:Y:S02]  /*2340*/  DADD R30, R26.reuse, 1 ;  /* 0x3ff000001a1e7429 */ /* 0x040fe40000000000 */
[----:B------:R-:W-:-:S04]  /*2350*/  DADD R26, R26, -1 ;  /* 0xbff000001a1a7429 */ /* 0x000fc80000000000 */
[----:B------:R-:W0:Y:S02]  /*2360*/  MUFU.RCP64H R29, R31 ;  /* 0x0000001f001d7308 */ /* 0x000e240000001800 */
[----:B0-----:R-:W-:-:S08]  /*2370*/  DFMA R24, -R30, R28, 1 ;  /* 0x3ff000001e18742b */ /* 0x001fd0000000011c */
[----:B------:R-:W-:-:S08]  /*2380*/  DFMA R24, R24, R24, R24 ;  /* 0x000000181818722b */ /* 0x000fd00000000018 */
[----:B------:R-:W-:-:S08]  /*2390*/  DFMA R28, R28, R24, R28 ;  /* 0x000000181c1c722b */ /* 0x000fd0000000001c */
[----:B------:R-:W-:-:S08]  /*23a0*/  DMUL R24, R26, R28 ;  /* 0x0000001c1a187228 */ /* 0x000fd00000000000 */
[----:B------:R-:W-:-:S08]  /*23b0*/  DFMA R24, R26, R28, R24 ;  /* 0x0000001c1a18722b */ /* 0x000fd00000000018 */
[CC--:B------:R-:W-:Y:S02]  /*23c0*/  DMUL R36, R24.reuse, R24.reuse ;  /* 0x0000001818247228 */ /* 0x0c0fe40000000000 */
[----:B------:R-:W-:-:S06]  /*23d0*/  DMUL R34, R24, R24 ;  /* 0x0000001818227228 */ /* 0x000fcc0000000000 */
[----:B------:R-:W-:Y:S01]  /*23e0*/  DFMA R30, R36, UR16, R32 ;  /* 0x00000010241e7c2b */ /* 0x000fe20008000020 */
[----:B------:R-:W-:Y:S01]  /*23f0*/  UMOV UR16, 0x75488a3f ;  /* 0x75488a3f00107882 */ /* 0x000fe20000000000 */
[----:B------:R-:W-:-:S06]  /*2400*/  UMOV UR17, 0x3ef3b20a ;  /* 0x3ef3b20a00117882 */ /* 0x000fcc0000000000 */
[----:B------:R-:W-:Y:S01]  /*2410*/  DFMA R30, R36, R30, UR16 ;  /* 0x00000010241e7e2b */ /* 0x000fe2000800001e */
[----:B------:R-:W-:Y:S01]  /*2420*/  UMOV UR16, 0xe4faecd5 ;  /* 0xe4faecd500107882 */ /* 0x000fe20000000000 */
[----:B------:R-:W-:-:S06]  /*2430*/  UMOV UR17, 0x3f1745cd ;  /* 0x3f1745cd00117882 */ /* 0x000fcc0000000000 */
[----:B------:R-:W-:Y:S01]  /*2440*/  DFMA R30, R36, R30, UR16 ;  /* 0x00000010241e7e2b */ /* 0x000fe2000800001e */
[----:B------:R-:W-:Y:S01]  /*2450*/  UMOV UR16, 0x258a578b ;  /* 0x258a578b00107882 */ /* 0x000fe20000000000 */
[----:B------:R-:W-:-:S06]  /*2460*/  UMOV UR17, 0x3f3c71c7 ;  /* 0x3f3c71c700117882 */ /* 0x000fcc0000000000 */
[----:B------:R-:W-:Y:S01]  /*2470*/  DFMA R32, R36, R30, UR16 ;  /* 0x0000001024207e2b */ /* 0x000fe2000800001e */
[----:B------:R-:W-:Y:S01]  /*2480*/  UMOV UR16, 0x9242b910 ;  /* 0x9242b91000107882 */ /* 0x000fe20000000000 */
[----:B------:R-:W-:Y:S01]  /*2490*/  UMOV UR17, 0x3f624924 ;  /* 0x3f62492400117882 */ /* 0x000fe20000000000 */
[----:B------:R-:W-:-:S05]  /*24a0*/  DADD R30, R26, -R24 ;  /* 0x000000001a1e7229 */ /* 0x000fca0000000818 */
[----:B------:R-:W-:Y:S01]  /*24b0*/  DFMA R32, R36, R32, UR16 ;  /* 0x0000001024207e2b */ /* 0x000fe20008000020 */
[----:B------:R-:W-:Y:S01]  /*24c0*/  UMOV UR16, 0x99999dfb ;  /* 0x99999dfb00107882 */ /* 0x000fe20000000000 */
[----:B------:R-:W-:Y:S01]  /*24d0*/  UMOV UR17, 0x3f899999 ;  /* 0x3f89999900117882 */ /* 0x000fe20000000000 */
[----:B------:R-:W-:-:S05]  /*24e0*/  DADD R30, R30, R30 ;  /* 0x000000001e1e7229 */ /* 0x000fca000000001e */
[----:B------:R-:W-:Y:S01]  /*24f0*/  DFMA R32, R36, R32, UR16 ;  /* 0x0000001024207e2b */ /* 0x000fe20008000020 */
[----:B------:R-:W-:Y:S01]  /*2500*/  UMOV UR16, 0x55555555 ;  /* 0x5555555500107882 */ /* 0x000fe20000000000 */
[----:B------:R-:W-:Y:S01]  /*2510*/  UMOV UR17, 0x3fb55555 ;  /* 0x3fb5555500117882 */ /* 0x000fe20000000000 */
[----:B------:R-:W-:-:S05]  /*2520*/  DFMA R30, R26, -R24, R30 ;  /* 0x800000181a1e722b */ /* 0x000fca000000001e */
[----:B------:R-:W-:-:S03]  /*2530*/  DFMA R26, R36, R32, UR16 ;  /* 0x00000010241a7e2b */ /* 0x000fc60008000020 */
[----:B------:R-:W-:-:S05]  /*2540*/  DMUL R28, R28, R30 ;  /* 0x0000001e1c1c7228 */ /* 0x000fca0000000000 */
[----:B------:R-:W-:Y:S01]  /*2550*/  DADD R30, -R26, UR16 ;  /* 0x000000101a1e7e29 */ /* 0x000fe20008000100 */
[----:B------:R-:W-:Y:S01]  /*2560*/  UMOV UR16, 0xb9e7b0 ;  /* 0x00b9e7b000107882 */ /* 0x000fe20000000000 */
[----:B------:R-:W-:-:S03]  /*2570*/  UMOV UR17, 0x3c46a4cb ;  /* 0x3c46a4cb00117882 */ /* 0x000fc60000000000 */
[----:B------:R-:W-:Y:S02]  /*2580*/  VIADD R39, R29, 0x100000 ;  /* 0x001000001d277836 */ /* 0x000fe40000000000 */
[----:B------:R-:W-:Y:S01]  /*2590*/  IMAD.MOV.U32 R38, RZ, RZ, R28 ;  /* 0x000000ffff267224 */ /* 0x000fe200078e001c */
[----:B------:R-:W-:Y:S02]  /*25a0*/  DFMA R32, R36, R32, R30 ;  /* 0x000000202420722b */ /* 0x000fe4000000001e */
[----:B------:R-:W-:-:S06]  /*25b0*/  DFMA R30, R24, R24, -R34 ;  /* 0x00000018181e722b */ /* 0x000fcc0000000822 */
[----:B------:R-:W-:Y:S01]  /*25c0*/  DADD R32, R32, -UR16 ;  /* 0x8000001020207e29 */ /* 0x000fe20008000000 */
[----:B------:R-:W-:Y:S01]  /*25d0*/  UMOV UR16, 0x80000000 ;  /* 0x8000000000107882 */ /* 0x000fe20000000000 */
[C---:B------:R-:W-:Y:S01]  /*25e0*/  DFMA R38, R24.reuse, R38, R30 ;  /* 0x000000261826722b */ /* 0x040fe2000000001e */
[----:B------:R-:W-:Y:S01]  /*25f0*/  UMOV UR17, 0x43300000 ;  /* 0x4330000000117882 */ /* 0x000fe20000000000 */
[----:B------:R-:W-:-:S08]  /*2600*/  DMUL R30, R24, R34 ;  /* 0x00000022181e7228 */ /* 0x000fd00000000000 */
[----:B------:R-:W-:-:S08]  /*2610*/  DFMA R36, R24, R34, -R30 ;  /* 0x000000221824722b */ /* 0x000fd0000000081e */
[----:B------:R-:W-:Y:S02]  /*2620*/  DFMA R36, R28, R34, R36 ;  /* 0x000000221c24722b */ /* 0x000fe40000000024 */
[----:B------:R-:W-:-:S06]  /*2630*/  DADD R34, R26, R32 ;  /* 0x000000001a227229 */ /* 0x000fcc0000000020 */
[----:B------:R-:W-:Y:S02]  /*2640*/  DFMA R36, R24, R38, R36 ;  /* 0x000000261824722b */ /* 0x000fe40000000024 */
[----:B------:R-:W-:Y:S02]  /*2650*/  DMUL R38, R34, R30 ;  /* 0x0000001e22267228 */ /* 0x000fe40000000000 */
[----:B------:R-:W-:-:S06]  /*2660*/  DADD R26, R26, -R34 ;  /* 0x000000001a1a7229 */ /* 0x000fcc0000000822 */
[----:B------:R-:W-:Y:S02]  /*2670*/  DFMA R40, R34, R30, -R38 ;  /* 0x0000001e2228722b */ /* 0x000fe40000000826 */
[----:B------:R-:W-:-:S06]  /*2680*/  DADD R26, R32, R26 ;  /* 0x00000000201a7229 */ /* 0x000fcc000000001a */
[----:B------:R-:W-:Y:S01]  /*2690*/  DFMA R36, R34, R36, R40 ;  /* 0x000000242224722b */ /* 0x000fe20000000028 */
[C---:B------:R-:W-:Y:S01]  /*26a0*/  VIADD R40, R8.reuse, 0xfffffc01 ;  /* 0xfffffc0108287836 */ /* 0x040fe20000000000 */
[C---:B------:R-:W-:Y:S01]  /*26b0*/  LOP3.LUT R35, R9.reuse, 0xff0fffff, RZ, 0xc0, !PT ;  /* 0xff0fffff09237812 */ /* 0x040fe200078ec0ff */
[----:B------:R-:W-:Y:S02]  /*26c0*/  @P5 VIADD R40, R8, 0xfffffc02 ;  /* 0xfffffc0208285836 */ /* 0x000fe40000000000 */
[----:B------:R-:W-:-:S03]  /*26d0*/  IMAD.SHL.U32 R34, R9, 0x2, RZ ;  /* 0x0000000209227824 */ /* 0x000fc600078e00ff */
[----:B------:R-:W-:Y:S01]  /*26e0*/  DFMA R36, R26, R30, R36 ;  /* 0x0000001e1a24722b */ /* 0x000fe20000000024 */
[----:B------:R-:W-:Y:S01]  /*26f0*/  IMAD.MOV.U32 R8, RZ, RZ, R46 ;  /* 0x000000ffff087224 */ /* 0x000fe200078e002e */
[----:B------:R-:W-:-:S04]  /*2700*/  ISETP.GT.U32.AND P5, PT, R34, -0x2000001, PT ;  /* 0xfdffffff2200780c */ /* 0x000fc80003fa4070 */
[----:B------:R-:W-:Y:S02]  /*2710*/  SEL R9, R35, R9, P5 ;  /* 0x0000000923097207 */ /* 0x000fe40002800000 */
[----:B------:R-:W-:-:S08]  /*2720*/  DADD R30, R38, R36 ;  /* 0x00000000261e7229 */ /* 0x000fd00000000024 */
[--C-:B------:R-:W-:Y:S02]  /*2730*/  DADD R26, R24, R30.reuse ;  /* 0x00000000181a7229 */ /* 0x100fe4000000001e */
[----:B------:R-:W-:-:S06]  /*2740*/  DADD R38, R38, -R30 ;  /* 0x0000000026267229 */ /* 0x000fcc000000081e */
[----:B------:R-:W-:Y:S02]  /*2750*/  DADD R24, R24, -R26 ;  /* 0x0000000018187229 */ /* 0x000fe4000000081a */
[----:B------:R-:W-:-:S06]  /*2760*/  DADD R38, R36, R38 ;  /* 0x0000000024267229 */ /* 0x000fcc0000000026 */
[----:B------:R-:W-:Y:S01]  /*2770*/  DADD R24, R30, R24 ;  /* 0x000000001e187229 */ /* 0x000fe20000000018 */
[----:B------:R-:W-:Y:S01]  /*2780*/  HFMA2 R31, -RZ, RZ, 3.59375, 0 ;  /* 0x43300000ff1f7431 */ /* 0x000fe200000001ff */
[----:B------:R-:W-:-:S06]  /*2790*/  LOP3.LUT R30, R40, 0x80000000, RZ, 0x3c, !PT ;  /* 0x80000000281e7812 */ /* 0x000fcc00078e3cff */
[----:B------:R-:W-:Y:S02]  /*27a0*/  DADD R24, R38, R24 ;  /* 0x0000000026187229 */ /* 0x000fe40000000018 */
[----:B------:R-:W-:Y:S01]  /*27b0*/  DADD R30, R30, -UR16 ;  /* 0x800000101e1e7e29 */ /* 0x000fe20008000000 */
[----:B------:R-:W-:Y:S01]  /*27c0*/  UMOV UR16, 0xfefa39ef ;  /* 0xfefa39ef00107882 */ /* 0x000fe20000000000 */
[----:B------:R-:W-:-:S04]  /*27d0*/  UMOV UR17, 0x3fe62e42 ;  /* 0x3fe62e4200117882 */ /* 0x000fc80000000000 */
[----:B------:R-:W-:-:S08]  /*27e0*/  DADD R28, R28, R24 ;  /* 0x000000001c1c7229 */ /* 0x000fd00000000018 */
[----:B------:R-:W-:-:S08]  /*27f0*/  DADD R32, R26, R28 ;  /* 0x000000001a207229 */ /* 0x000fd0000000001c */
[--C-:B------:R-:W-:Y:S02]  /*2800*/  DFMA R24, R30, UR16, R32.reuse ;  /* 0x000000101e187c2b */ /* 0x100fe40008000020 */
[----:B------:R-:W-:-:S06]  /*2810*/  DADD R26, R26, -R32 ;  /* 0x000000001a1a7229 */ /* 0x000fcc0000000820 */
[----:B------:R-:W-:Y:S02]  /*2820*/  DFMA R34, R30, -UR16, R24 ;  /* 0x800000101e227c2b */ /* 0x000fe40008000018 */
[----:B------:R-:W-:-:S06]  /*2830*/  DADD R26, R28, R26 ;  /* 0x000000001c1a7229 */ /* 0x000fcc000000001a */
[----:B------:R-:W-:-:S08]  /*2840*/  DADD R34, -R32, R34 ;  /* 0x0000000020227229 */ /* 0x000fd00000000122 */
[----:B------:R-:W-:-:S08]  /*2850*/  DADD R26, R26, -R34 ;  /* 0x000000001a1a7229 */ /* 0x000fd00000000822 */
[----:B------:R-:W-:-:S08]  /*2860*/  DFMA R26, R30, UR18, R26 ;  /* 0x000000121e1a7c2b */ /* 0x000fd0000800001a */
[----:B------:R-:W-:-:S08]  /*2870*/  DADD R28, R24, R26 ;  /* 0x00000000181c7229 */ /* 0x000fd0000000001a */
[----:B------:R-:W-:Y:S02]  /*2880*/  DADD R30, R24, -R28 ;  /* 0x00000000181e7229 */ /* 0x000fe4000000081c */
[----:B------:R-:W-:-:S06]  /*2890*/  DMUL R24, R28, R8 ;  /* 0x000000081c187228 */ /* 0x000fcc0000000000 */
[----:B------:R-:W-:Y:S02]  /*28a0*/  DADD R30, R26, R30 ;  /* 0x000000001a1e7229 */ /* 0x000fe4000000001e */
[----:B------:R-:W-:Y:S01]  /*28b0*/  DFMA R28, R28, R8, -R24 ;  /* 0x000000081c1c722b */ /* 0x000fe20000000818 */
[----:B------:R-:W-:Y:S02]  /*28c0*/  IMAD.MOV.U32 R26, RZ, RZ, 0x652b82fe ;  /* 0x652b82feff1a7424 */ /* 0x000fe400078e00ff */
[----:B------:R-:W-:-:S05]  /*28d0*/  IMAD.MOV.U32 R27, RZ, RZ, 0x3ff71547 ;  /* 0x3ff71547ff1b7424 */ /* 0x000fca00078e00ff */
[----:B------:R-:W-:-:S08]  /*28e0*/  DFMA R28, R30, R8, R28 ;  /* 0x000000081e1c722b */ /* 0x000fd0000000001c */
[----:B------:R-:W-:-:S08]  /*28f0*/  DADD R8, R24, R28 ;  /* 0x0000000018087229 */ /* 0x000fd0000000001c */
[----:B------:R-:W-:Y:S02]  /*2900*/  DFMA R26, R8, R26, 6.75539944105574400000e+15 ;  /* 0x43380000081a742b */ /* 0x000fe4000000001a */
[----:B------:R-:W-:-:S06]  /*2910*/  FSETP.GEU.FTZ.AND P5, PT, |R9|, 4.1917929649353027344, PT ;  /* 0x4086232b0900780b */ /* 0x000fcc0003fbe200 */
[----:B------:R-:W-:-:S08]  /*2920*/  DADD R30, R26, -6.75539944105574400000e+15 ;  /* 0xc33800001a1e7429 */ /* 0x000fd00000000000 */
[----:B------:R-:W-:Y:S01]  /*2930*/  DFMA R32, R30, -UR16, R8 ;  /* 0x800000101e207c2b */ /* 0x000fe20008000008 */
[----:B------:R-:W-:Y:S01]  /*2940*/  UMOV UR16, 0x3b39803f ;  /* 0x3b39803f00107882 */ /* 0x000fe20000000000 */
[----:B------:R-:W-:-:S06]  /*2950*/  UMOV UR17, 0x3c7abc9e ;  /* 0x3c7abc9e00117882 */ /* 0x000fcc0000000000 */
[----:B------:R-:W-:Y:S01]  /*2960*/  DFMA R30, R30, -UR16, R32 ;  /* 0x800000101e1e7c2b */ /* 0x000fe20008000020 */
[----:B------:R-:W-:Y:S01]  /*2970*/  UMOV UR16, 0x69ce2bdf ;  /* 0x69ce2bdf00107882 */ /* 0x000fe20000000000 */
[----:B------:R-:W-:Y:S01]  /*2980*/  IMAD.MOV.U32 R32, RZ, RZ, -0x35dec16 ;  /* 0xfca213eaff207424 */ /* 0x000fe200078e00ff */
[----:B------:R-:W-:Y:S01]  /*2990*/  UMOV UR17, 0x3e5ade15 ;  /* 0x3e5ade1500117882 */ /* 0x000fe20000000000 */
[----:B------:R-:W-:-:S06]  /*29a0*/  IMAD.MOV.U32 R33, RZ, RZ, 0x3e928af3 ;  /* 0x3e928af3ff217424 */ /* 0x000fcc00078e00ff */
        /* <DEDUP_REMOVED lines=24> */
[----:B------:R-:W-:-:S08]  /*2b30*/  DFMA R32, R30, R32, UR16 ;  /* 0x000000101e207e2b */ /* 0x000fd00008000020 */
[----:B------:R-:W-:-:S08]  /*2b40*/  DFMA R32, R30, R32, 1 ;  /* 0x3ff000001e20742b */ /* 0x000fd00000000020 */
[----:B------:R-:W-:Y:S02]  /*2b50*/  DFMA R30, R30, R32, 1 ;  /* 0x3ff000001e1e742b */ /* 0x000fe40000000020 */
[----:B------:R-:W-:-:S08]  /*2b60*/  DADD R32, R24, -R8 ;  /* 0x0000000018207229 */ /* 0x000fd00000000808 */
[----:B------:R-:W-:Y:S01]  /*2b70*/  DADD R28, R28, R32 ;  /* 0x000000001c1c7229 */ /* 0x000fe20000000020 */
[----:B------:R-:W-:Y:S02]  /*2b80*/  IMAD R25, R26, 0x100000, R31 ;  /* 0x001000001a197824 */ /* 0x000fe400078e021f */
[----:B------:R-:W-:Y:S01]  /*2b90*/  IMAD.MOV.U32 R24, RZ, RZ, R30 ;  /* 0x000000ffff187224 */ /* 0x000fe200078e001e */
[----:B------:R-:W-:Y:S07]  /*2ba0*/  @!P5 BRA `(.L_x_89) ;  /* 0x000000000030d947 */ /* 0x000fee0003800000 */
[C---:B------:R-:W-:Y:S02]  /*2bb0*/  DADD R24, R8.reuse, +INF ;  /* 0x7ff0000008187429 */ /* 0x040fe40000000000 */
[----:B------:R-:W-:-:S08]  /*2bc0*/  DSETP.GEU.AND P5, PT, R8, RZ, PT ;  /* 0x000000ff0800722a */ /* 0x000fd00003fae000 */
[----:B------:R-:W-:Y:S02]  /*2bd0*/  FSEL R24, R24, RZ, P5 ;  /* 0x000000ff18187208 */ /* 0x000fe40002800000 */
[----:B------:R-:W-:Y:S02]  /*2be0*/  FSEL R25, R25, RZ, P5 ;  /* 0x000000ff19197208 */ /* 0x000fe40002800000 */
[----:B------:R-:W-:-:S13]  /*2bf0*/  FSETP.GEU.FTZ.AND P5, PT, |R9|, 4.2275390625, PT ;  /* 0x408748000900780b */ /* 0x000fda0003fbe200 */
[----:B------:R-:W-:-:S04]  /*2c00*/  @!P5 LEA.HI R8, R26, R26, RZ, 0x1 ;  /* 0x0000001a1a08d211 */ /* 0x000fc800078f08ff */
[----:B------:R-:W-:-:S05]  /*2c10*/  @!P5 SHF.R.S32.HI R9, RZ, 0x1, R8 ;  /* 0x00000001ff09d819 */ /* 0x000fca0000011408 */
[----:B------:R-:W-:Y:S02]  /*2c20*/  @!P5 IMAD.IADD R8, R26, 0x1, -R9 ;  /* 0x000000011a08d824 */ /* 0x000fe400078e0a09 */
[----:B------:R-:W-:-:S03]  /*2c30*/  @!P5 IMAD R31, R9, 0x100000, R31 ;  /* 0x00100000091fd824 */ /* 0x000fc600078e021f */
[----:B------:R-:W-:Y:S01]  /*2c40*/  @!P5 LEA R9, R8, 0x3ff00000, 0x14 ;  /* 0x3ff000000809d811 */ /* 0x000fe200078ea0ff */
[----:B------:R-:W-:-:S06]  /*2c50*/  @!P5 IMAD.MOV.U32 R8, RZ, RZ, RZ ;  /* 0x000000ffff08d224 */ /* 0x000fcc00078e00ff */
[----:B------:R-:W-:-:S11]  /*2c60*/  @!P5 DMUL R24, R30, R8 ;  /* 0x000000081e18d228 */ /* 0x000fd60000000000 */
.L_x_89:
[----:B------:R-:W-:Y:S01]  /*2c70*/  DFMA R28, R28, R24, R24 ;  /* 0x000000181c1c722b */ /* 0x000fe20000000018 */
[----:B------:R-:W-:Y:S01]  /*2c80*/  IMAD.MOV.U32 R8, RZ, RZ, R0 ;  /* 0x000000ffff087224 */ /* 0x000fe200078e0000 */
[----:B------:R-:W-:Y:S01]  /*2c90*/  DSETP.NEU.AND P5, PT, |R24|, +INF , PT ;  /* 0x7ff000001800742a */ /* 0x000fe20003fad200 */
[----:B------:R-:W-:-:S07]  /*2ca0*/  IMAD.MOV.U32 R9, RZ, RZ, 0x0 ;  /* 0x00000000ff097424 */ /* 0x000fce00078e00ff */
[----:B------:R-:W-:Y:S02]  /*2cb0*/  FSEL R27, R24, R28, !P5 ;  /* 0x0000001c181b7208 */ /* 0x000fe40006800000 */
[----:B------:R-:W-:Y:S01]  /*2cc0*/  FSEL R24, R25, R29, !P5 ;  /* 0x0000001d19187208 */ /* 0x000fe20006800000 */
[----:B------:R-:W-:Y:S06]  /*2cd0*/  RET.REL.NODEC R8 `(_ZN2at6native55_GLOBAL__N__6c1c77d0_17_DistanceKernel_cu_928626d3_295131cdist_backward_kernel_cuda_implIdNS1_5distsIdE6lt_twoEEEvPT_PKS6_S9_S9_S9_S6_lllllll) ;  /* 0xffffffd008c87950 */ /* 0x000fec0003c3ffff */
.L_x_90:
        /* <DEDUP_REMOVED lines=10> */
.L_x_772:


//--------------------- .text._ZN2at6native55_GLOBAL__N__6c1c77d0_17_DistanceKernel_cu_928626d3_295131cdist_backward_kernel_cuda_implIdNS1_5distsIdE3oneEEEvPT_PKS6_S9_S9_S9_S6_lllllll --------------------------
	.section	.text._ZN2at6native55_GLOBAL__N__6c1c77d0_17_DistanceKernel_cu_928626d3_295131cdist_backward_kernel_cuda_implIdNS1_5distsIdE3oneEEEvPT_PKS6_S9_S9_S9_S6_lllllll,"ax",@progbits
	.align	128
.text._ZN2at6native55_GLOBAL__N__6c1c77d0_17_DistanceKernel_cu_928626d3_295131cdist_backward_kernel_cuda_implIdNS1_5distsIdE3oneEEEvPT_PKS6_S9_S9_S9_S6_lllllll:
        .type           _ZN2at6native55_GLOBAL__N__6c1c77d0_17_DistanceKernel_cu_928626d3_295131cdist_backward_kernel_cuda_implIdNS1_5distsIdE3oneEEEvPT_PKS6_S9_S9_S9_S6_lllllll,@function
        .size           _ZN2at6native55_GLOBAL__N__6c1c77d0_17_DistanceKernel_cu_928626d3_295131cdist_backward_kernel_cuda_implIdNS1_5distsIdE3oneEEEvPT_PKS6_S9_S9_S9_S6_lllllll,(.L_x_776 - _ZN2at6native55_GLOBAL__N__6c1c77d0_17_DistanceKernel_cu_928626d3_295131cdist_backward_kernel_cuda_implIdNS1_5distsIdE3oneEEEvPT_PKS6_S9_S9_S9_S6_lllllll)
        .other          _ZN2at6native55_GLOBAL__N__6c1c77d0_17_DistanceKernel_cu_928626d3_295131cdist_backward_kernel_cuda_implIdNS1_5distsIdE3oneEEEvPT_PKS6_S9_S9_S9_S6_lllllll,@"STO_CUDA_ENTRY STV_DEFAULT"
_ZN2at6native55_GLOBAL__N__6c1c77d0_17_DistanceKernel_cu_928626d3_295131cdist_backward_kernel_cuda_implIdNS1_5distsIdE3oneEEEvPT_PKS6_S9_S9_S9_S6_lllllll:
        /* <DEDUP_REMOVED lines=48> */
.L_x_92:
[----:B------:R-:W0:Y:S01]  /*0300*/  LDCU.64 UR4, c[0x0][0x3d0] ;  /* 0x00007a00ff0477ac */ /* 0x000e220008000a00 */
[----:B------:R-:W-:Y:S01]  /*0310*/  IMAD.MOV.U32 R14, RZ, RZ, R4 ;  /* 0x000000ffff0e7224 */ /* 0x000fe200078e0004 */
[----:B------:R-:W-:Y:S01]  /*0320*/  MOV R6, 0x370 ;  /* 0x0000037000067802 */ /* 0x000fe20000000f00 */
[----:B------:R-:W-:Y:S02]  /*0330*/  IMAD.MOV.U32 R15, RZ, RZ, R5 ;  /* 0x000000ffff0f7224 */ /* 0x000fe400078e0005 */
[----:B0-----:R-:W-:Y:S01]  /*0340*/  IMAD.U32 R17, RZ, RZ, UR4 ;  /* 0x00000004ff117e24 */ /* 0x001fe2000f8e00ff */
[----:B------:R-:W-:-:S07]  /*0350*/  MOV R16, UR5 ;  /* 0x0000000500107c02 */ /* 0x000fce0008000f00 */
[----:B------:R-:W-:Y:S05]  /*0360*/  CALL.REL.NOINC `($__internal_10_$__cuda_sm20_div_s64) ;  /* 0x0000000800047944 */ /* 0x000fea0003c00000 */
        /* <DEDUP_REMOVED lines=8> */
.L_x_93:
[----:B------:R-:W-:Y:S05]  /*03f0*/  BSYNC.RECONVERGENT B0 ;  /* 0x0000000000007941 */ /* 0x000fea0003800200 */
.L_x_91:
        /* <DEDUP_REMOVED lines=30> */
.L_x_95:
[----:B------:R-:W0:Y:S01]  /*05e0*/  LDCU.64 UR4, c[0x0][0x3b8] ;  /* 0x00007700ff0477ac */ /* 0x000e220008000a00 */
[----:B------:R-:W-:Y:S02]  /*05f0*/  MOV R6, 0x630 ;  /* 0x0000063000067802 */ /* 0x000fe40000000f00 */
[----:B0-----:R-:W-:Y:S01]  /*0600*/  MOV R17, UR4 ;  /* 0x0000000400117c02 */ /* 0x001fe20008000f00 */
[----:B------:R-:W-:-:S07]  /*0610*/  IMAD.U32 R16, RZ, RZ, UR5 ;  /* 0x00000005ff107e24 */ /* 0x000fce000f8e00ff */
[----:B------:R-:W-:Y:S05]  /*0620*/  CALL.REL.NOINC `($__internal_10_$__cuda_sm20_div_s64) ;  /* 0x0000000400547944 */ /* 0x000fea0003c00000 */
[----:B------:R-:W0:Y:S01]  /*0630*/  LDCU.64 UR4, c[0x0][0x3b8] ;  /* 0x00007700ff0477ac */ /* 0x000e220008000a00 */
[----:B------:R-:W-:-:S05]  /*0640*/  IADD3 R9, P0, PT, RZ, -R12, RZ ;  /* 0x8000000cff097210 */ /* 0x000fca0007f1e0ff */
[----:B------:R-:W-:-:S04]  /*0650*/  IMAD.X R6, RZ, RZ, ~R13, P0 ;  /* 0x000000ffff067224 */ /* 0x000fc800000e0e0d */
[----:B0-----:R-:W-:Y:S02]  /*0660*/  IMAD R6, R6, UR4, RZ ;  /* 0x0000000406067c24 */ /* 0x001fe4000f8e02ff */
[----:B------:R-:W-:-:S04]  /*0670*/  IMAD.WIDE.U32 R14, R9, UR4, R14 ;  /* 0x00000004090e7c25 */ /* 0x000fc8000f8e000e */
[----:B------:R-:W-:-:S05]  /*0680*/  IMAD R9, R9, UR5, R6 ;  /* 0x0000000509097c24 */ /* 0x000fca000f8e0206 */
[----:B------:R-:W-:-:S07]  /*0690*/  IADD3 R15, PT, PT, R15, R9, RZ ;  /* 0x000000090f0f7210 */ /* 0x000fce0007ffe0ff */
.L_x_96:
[----:B------:R-:W-:Y:S05]  /*06a0*/  BSYNC.RECONVERGENT B0 ;  /* 0x0000000000007941 */ /* 0x000fea0003800200 */
.L_x_94:
[----:B------:R-:W0:Y:S01]  /*06b0*/  LDCU.128 UR12, c[0x0][0x380] ;  /* 0x00007000ff0c77ac */ /* 0x000e220008000c00 */
[----:B------:R-:W1:Y:S01]  /*06c0*/  LDC.64 R8, c[0x0][0x3c0] ;  /* 0x0000f000ff087b82 */ /* 0x000e620000000a00 */
[----:B------:R-:W2:Y:S01]  /*06d0*/  LDCU.64 UR8, c[0x0][0x3e0] ;  /* 0x00007c00ff0877ac */ /* 0x000ea20008000a00 */
[----:B------:R-:W-:Y:S01]  /*06e0*/  SHF.R.S32.HI R6, RZ, 0x1f, R7 ;  /* 0x0000001fff067819 */ /* 0x000fe20000011407 */
[----:B------:R-:W3:Y:S01]  /*06f0*/  LDCU UR16, c[0x0][0x3d0] ;  /* 0x00007a00ff1077ac */ /* 0x000ee20008000800 */
[----:B------:R-:W4:Y:S01]  /*0700*/  LDCU.64 UR4, c[0x0][0x3d8] ;  /* 0x00007b00ff0477ac */ /* 0x000f220008000a00 */
[----:B0-----:R-:W-:-:S04]  /*0710*/  LEA R16, P0, R4, UR14, 0x3 ;  /* 0x0000000e04107c11 */ /* 0x001fc8000f8018ff */
[----:B------:R-:W-:Y:S01]  /*0720*/  LEA.HI.X R17, R4, UR15, R5, 0x3, P0 ;  /* 0x0000000f04117c11 */ /* 0x000fe200080f1c05 */
[----:B------:R-:W0:Y:S01]  /*0730*/  LDCU.64 UR14, c[0x0][0x3b0] ;  /* 0x00007600ff0e77ac */ /* 0x000e220008000a00 */
[----:B-1----:R-:W-:-:S03]  /*0740*/  IMAD R18, R13, R8, RZ ;  /* 0x000000080d127224 */ /* 0x002fc600078e02ff */
[----:B------:R1:W5:Y:S01]  /*0750*/  LDG.E.64 R4, desc[UR6][R16.64] ;  /* 0x0000000610047981 */ /* 0x000362000c1e1b00 */
[----:B--2---:R-:W-:Y:S02]  /*0760*/  IMAD R20, R6, UR8, RZ ;  /* 0x0000000806147c24 */ /* 0x004fe4000f8e02ff */
[----:B------:R-:W-:Y:S02]  /*0770*/  IMAD R19, R12, R9, R18 ;  /* 0x000000090c137224 */ /* 0x000fe400078e0212 */
[----:B------:R-:W-:-:S04]  /*0780*/  IMAD.WIDE.U32 R10, R7, UR8, R2 ;  /* 0x00000008070a7c25 */ /* 0x000fc8000f8e0002 */
[----:B------:R-:W-:Y:S01]  /*0790*/  IMAD R21, R7, UR9, R20 ;  /* 0x0000000907157c24 */ /* 0x000fe2000f8e0214 */
[----:B------:R-:W2:Y:S01]  /*07a0*/  LDCU.128 UR8, c[0x0][0x390] ;  /* 0x00007200ff0877ac */ /* 0x000ea20008000c00 */
[----:B-1----:R-:W-:-:S04]  /*07b0*/  IMAD.WIDE.U32 R16, R12, R8, RZ ;  /* 0x000000080c107225 */ /* 0x002fc800078e00ff */
[----:B------:R-:W-:Y:S02]  /*07c0*/  IMAD.IADD R17, R17, 0x1, R19 ;  /* 0x0000000111117824 */ /* 0x000fe400078e0213 */
[----:B0-----:R-:W-:Y:S02]  /*07d0*/  IMAD R19, R15, UR14, RZ ;  /* 0x0000000e0f137c24 */ /* 0x001fe4000f8e02ff */
[----:B------:R-:W-:Y:S02]  /*07e0*/  IMAD.IADD R11, R11, 0x1, R21 ;  /* 0x000000010b0b7824 */ /* 0x000fe400078e0215 */
[----:B------:R-:W-:-:S04]  /*07f0*/  IMAD.WIDE.U32 R12, R14, UR14, R12 ;  /* 0x0000000e0e0c7c25 */ /* 0x000fc8000f8e000c */
[----:B------:R-:W-:Y:S02]  /*0800*/  IMAD R21, R14, UR15, R19 ;  /* 0x0000000f0e157c24 */ /* 0x000fe4000f8e0213 */
[----:B---3--:R-:W-:Y:S02]  /*0810*/  IMAD R18, R8, UR16, RZ ;  /* 0x0000001008127c24 */ /* 0x008fe4000f8e02ff */
[----:B----4-:R-:W-:Y:S01]  /*0820*/  IMAD R6, R6, UR4, RZ ;  /* 0x0000000406067c24 */ /* 0x010fe2000f8e02ff */
[----:B------:R-:W-:Y:S01]  /*0830*/  IADD3 R13, PT, PT, R13, R21, RZ ;  /* 0x000000150d0d7210 */ /* 0x000fe20007ffe0ff */
[----:B------:R-:W-:Y:S01]  /*0840*/  IMAD.WIDE.U32 R16, R7, UR4, R16 ;  /* 0x0000000407107c25 */ /* 0x000fe2000f8e0010 */
[----:B------:R-:W0:Y:S03]  /*0850*/  LDCU UR4, c[0x0][0x370] ;  /* 0x00006e00ff0477ac */ /* 0x000e260008000800 */
[----:B------:R-:W-:-:S02]  /*0860*/  IMAD R18, R18, R7, RZ ;  /* 0x0000000712127224 */ /* 0x000fc400078e02ff */
[-C--:B------:R-:W-:Y:S02]  /*0870*/  IMAD R15, R15, R8.reuse, RZ ;  /* 0x000000080f0f7224 */ /* 0x080fe400078e02ff */
[----:B------:R-:W-:Y:S01]  /*0880*/  IMAD R19, R7, UR5, R6 ;  /* 0x0000000507137c24 */ /* 0x000fe2000f8e0206 */
[----:B------:R-:W-:Y:S01]  /*0890*/  SHF.R.S64 R21, RZ, 0x1d, R18 ;  /* 0x0000001dff157819 */ /* 0x000fe20000001012 */
[-C--:B------:R-:W-:Y:S01]  /*08a0*/  IMAD R20, R13, R8.reuse, RZ ;  /* 0x000000080d147224 */ /* 0x080fe200078e02ff */
[----:B--2---:R-:W-:Y:S01]  /*08b0*/  LEA R13, P0, R16, UR8, 0x3 ;  /* 0x00000008100d7c11 */ /* 0x004fe2000f8018ff */
[C---:B------:R-:W-:Y:S01]  /*08c0*/  IMAD R15, R14.reuse, R9, R15 ;  /* 0x000000090e0f7224 */ /* 0x040fe200078e020f */
[----:B------:R-:W-:Y:S01]  /*08d0*/  IADD3 R21, P1, PT, R21, UR12, RZ ;  /* 0x0000000c15157c10 */ /* 0x000fe2000ff3e0ff */
[----:B------:R-:W-:-:S03]  /*08e0*/  IMAD.WIDE.U32 R10, R14, R8, R10 ;  /* 0x000000080e0a7225 */ /* 0x000fc600078e000a */
[----:B------:R-:W-:Y:S01]  /*08f0*/  LEA.HI.X.SX32 R18, R18, UR13, 0x3, P1 ;  /* 0x0000000d12127c11 */ /* 0x000fe200088f1eff */
[----:B------:R-:W-:Y:S01]  /*0900*/  IMAD.IADD R17, R17, 0x1, R19 ;  /* 0x0000000111117824 */ /* 0x000fe200078e0213 */
[----:B------:R-:W-:Y:S01]  /*0910*/  IADD3 R15, PT, PT, R11, R15, RZ ;  /* 0x0000000f0b0f7210 */ /* 0x000fe20007ffe0ff */
[----:B------:R-:W-:Y:S01]  /*0920*/  IMAD.WIDE.U32 R6, R12, R8, R2 ;  /* 0x000000080c067225 */ /* 0x000fe200078e0002 */
[----:B------:R-:W-:Y:S02]  /*0930*/  LEA R14, P2, R10, UR10, 0x3 ;  /* 0x0000000a0a0e7c11 */ /* 0x000fe4000f8418ff */
[----:B------:R-:W-:Y:S01]  /*0940*/  LEA.HI.X R17, R16, UR9, R17, 0x3, P0 ;  /* 0x0000000910117c11 */ /* 0x000fe200080f1c11 */
[----:B------:R-:W-:Y:S01]  /*0950*/  IMAD R19, R12, R9, R20 ;  /* 0x000000090c137224 */ /* 0x000fe200078e0214 */
[----:B------:R-:W-:Y:S02]  /*0960*/  LEA R12, P3, R6, R21, 0x3 ;  /* 0x00000015060c7211 */ /* 0x000fe400078618ff */
[-C--:B------:R-:W-:Y:S01]  /*0970*/  LEA R16, P1, R2, R13.reuse, 0x3 ;  /* 0x0000000d02107211 */ /* 0x080fe200078218ff */
[----:B------:R-:W-:Y:S01]  /*0980*/  IMAD.IADD R11, R7, 0x1, R19 ;  /* 0x00000001070b7824 */ /* 0x000fe200078e0213 */
[----:B------:R-:W-:-:S02]  /*0990*/  LEA R7, P0, R8, R13, 0x3 ;  /* 0x0000000d08077211 */ /* 0x000fc400078018ff */
[----:B------:R-:W-:Y:S02]  /*09a0*/  LEA.HI.X R15, R10, UR11, R15, 0x3, P2 ;  /* 0x0000000b0a0f7c11 */ /* 0x000fe400090f1c0f */
[-C--:B------:R-:W-:Y:S01]  /*09b0*/  LEA.HI.X R8, R8, R17.reuse, R9, 0x3, P0 ;  /* 0x0000001108087211 */ /* 0x080fe200000f1c09 */
[----:B0-----:R-:W-:Y:S01]  /*09c0*/  IMAD R9, R0, UR4, RZ ;  /* 0x0000000400097c24 */ /* 0x001fe2000f8e02ff */
[----:B------:R-:W-:Y:S02]  /*09d0*/  LEA.HI.X R13, R6, R18, R11, 0x3, P3 ;  /* 0x00000012060d7211 */ /* 0x000fe400018f1c0b */
[----:B------:R-:W-:-:S07]  /*09e0*/  LEA.HI.X R17, R2, R17, R3, 0x3, P1 ;  /* 0x0000001102117211 */ /* 0x000fce00008f1c03 */
.L_x_97:
[----:B------:R-:W-:Y:S01]  /*09f0*/  MOV R10, R16 ;  /* 0x00000010000a7202 */ /* 0x000fe20000000f00 */
[----:B------:R-:W-:Y:S01]  /*0a00*/  IMAD.MOV.U32 R11, RZ, RZ, R17 ;  /* 0x000000ffff0b7224 */ /* 0x000fe200078e0011 */
[----:B------:R-:W-:Y:S01]  /*0a10*/  MOV R2, R14 ;  /* 0x0000000e00027202 */ /* 0x000fe20000000f00 */
[----:B------:R-:W-:-:S03]  /*0a20*/  IMAD.MOV.U32 R3, RZ, RZ, R15 ;  /* 0x000000ffff037224 */ /* 0x000fc600078e000f */
[----:B------:R-:W2:Y:S04]  /*0a30*/  LDG.E.64 R14, desc[UR6][R10.64] ;  /* 0x000000060a0e7981 */ /* 0x000ea8000c1e1b00 */
[----:B------:R-:W2:Y:S01]  /*0a40*/  LDG.E.64 R16, desc[UR6][R2.64] ;  /* 0x0000000602107981 */ /* 0x000ea2000c1e1b00 */
[----:B------:R-:W-:Y:S01]  /*0a50*/  MOV R6, RZ ;  /* 0x000000ff00067202 */ /* 0x000fe20000000f00 */
[----:B0-----:R-:W-:Y:S01]  /*0a60*/  IMAD.MOV.U32 R20, RZ, RZ, R12 ;  /* 0x000000ffff147224 */ /* 0x001fe200078e000c */
[----:B------:R-:W-:-:S03]  /*0a70*/  MOV R21, R13 ;  /* 0x0000000d00157202 */ /* 0x000fc60000000f00 */
[----:B------:R-:W-:Y:S01]  /*0a80*/  IMAD.WIDE R12, R9, 0x8, R20 ;  /* 0x00000008090c7825 */ /* 0x000fe200078e0214 */
[----:B--2---:R-:W-:-:S03]  /*0a90*/  DADD R14, R14, -R16 ;  /* 0x000000000e0e7229 */ /* 0x004fc60000000810 */
[----:B------:R-:W-:-:S05]  /*0aa0*/  IMAD.WIDE R16, R9, 0x8, R10 ;  /* 0x0000000809107825 */ /* 0x000fca00078e020a */
[C---:B------:R-:W-:Y:S02]  /*0ab0*/  DSETP.GT.AND P0, PT, R14.reuse, RZ, PT ;  /* 0x000000ff0e00722a */ /* 0x040fe40003f04000 */
[----:B------:R-:W-:-:S04]  /*0ac0*/  DSETP.GEU.AND P1, PT, R14, RZ, PT ;  /* 0x000000ff0e00722a */ /* 0x000fc80003f2e000 */
[----:B------:R-:W-:-:S08]  /*0ad0*/  SEL R0, RZ, 0x1, !P0 ;  /* 0x00000001ff007807 */ /* 0x000fd00004000000 */
[----:B------:R-:W-:Y:S01]  /*0ae0*/  @!P0 IMAD.MOV R6, RZ, RZ, -0x1 ;  /* 0xffffffffff068424 */ /* 0x000fe200078e02ff */
[----:B------:R-:W-:Y:S02]  /*0af0*/  ISETP.GE.U32.AND P0, PT, R16, R7, PT ;  /* 0x000000071000720c */ /* 0x000fe40003f06070 */
[----:B------:R-:W-:Y:S02]  /*0b00*/  @P1 IADD3 R6, PT, PT, R0, RZ, RZ ;  /* 0x000000ff00061210 */ /* 0x000fe40007ffe0ff */
[----:B------:R-:W-:Y:S02]  /*0b10*/  ISETP.GE.U32.AND.EX P0, PT, R17, R8, PT, P0 ;  /* 0x000000081100720c */ /* 0x000fe40003f06100 */
[----:B------:R-:W0:Y:S02]  /*0b20*/  I2F.F64 R14, R6 ;  /* 0x00000006000e7312 */ /* 0x000e240000201c00 */
[----:B0----5:R-:W-:Y:S01]  /*0b30*/  DMUL R18, R4, R14 ;  /* 0x0000000e04127228 */ /* 0x021fe20000000000 */
[----:B------:R-:W-:-:S06]  /*0b40*/  IMAD.WIDE R14, R9, 0x8, R2 ;  /* 0x00000008090e7825 */ /* 0x000fcc00078e0202 */
[----:B------:R0:W-:Y:S02]  /*0b50*/  STG.E.64 desc[UR6][R20.64], R18 ;  /* 0x0000001214007986 */ /* 0x0001e4000c101b06 */
[----:B------:R-:W-:Y:S05]  /*0b60*/  @!P0 BRA `(.L_x_97) ;  /* 0xfffffffc00a08947 */ /* 0x000fea000383ffff */
[----:B------:R-:W-:Y:S05]  /*0b70*/  EXIT ;  /* 0x000000000000794d */ /* 0x000fea0003800000 */
        .weak           $__internal_10_$__cuda_sm20_div_s64
        .type           $__internal_10_$__cuda_sm20_div_s64,@function
        .size           $__internal_10_$__cuda_sm20_div_s64,(.L_x_776 - $__internal_10_$__cuda_sm20_div_s64)
$__internal_10_$__cuda_sm20_div_s64:
        /* <DEDUP_REMOVED lines=83> */
[----:B------:R-:W-:Y:S06]  /*10b0*/  RET.REL.NODEC R8 `(_ZN2at6native55_GLOBAL__N__6c1c77d0_17_DistanceKernel_cu_928626d3_295131cdist_backward_kernel_cuda_implIdNS1_5distsIdE3oneEEEvPT_PKS6_S9_S9_S9_S6_lllllll) ;  /* 0xffffffec08d07950 */ /* 0x000fec0003c3ffff */
.L_x_98:
        /* <DEDUP_REMOVED lines=12> */
.L_x_776:


//--------------------- .text._ZN2at6native55_GLOBAL__N__6c1c77d0_17_DistanceKernel_cu_928626d3_295131cdist_backward_kernel_cuda_implIdNS1_5distsIdE1pEEEvPT_PKS6_S9_S9_S9_S6_lllllll --------------------------
	.section	.text._ZN2at6native55_GLOBAL__N__6c1c77d0_17_DistanceKernel_cu_928626d3_295131cdist_backward_kernel_cuda_implIdNS1_5distsIdE1pEEEvPT_PKS6_S9_S9_S9_S6_lllllll,"ax",@progbits
	.align	128
.text._ZN2at6native55_GLOBAL__N__6c1c77d0_17_DistanceKernel_cu_928626d3_295131cdist_backward_kernel_cuda_implIdNS1_5distsIdE1pEEEvPT_PKS6_S9_S9_S9_S6_lllllll:
        .type           _ZN2at6native55_GLOBAL__N__6c1c77d0_17_DistanceKernel_cu_928626d3_295131cdist_backward_kernel_cuda_implIdNS1_5distsIdE1pEEEvPT_PKS6_S9_S9_S9_S6_lllllll,@function
        .size           _ZN2at6native55_GLOBAL__N__6c1c77d0_17_DistanceKernel_cu_928626d3_295131cdist_backward_kernel_cuda_implIdNS1_5distsIdE1pEEEvPT_PKS6_S9_S9_S9_S6_lllllll,(.L_x_778 - _ZN2at6native55_GLOBAL__N__6c1c77d0_17_DistanceKernel_cu_928626d3_295131cdist_backward_kernel_cuda_implIdNS1_5distsIdE1pEEEvPT_PKS6_S9_S9_S9_S6_lllllll)
        .other          _ZN2at6native55_GLOBAL__N__6c1c77d0_17_DistanceKernel_cu_928626d3_295131cdist_backward_kernel_cuda_implIdNS1_5distsIdE1pEEEvPT_PKS6_S9_S9_S9_S6_lllllll,@"STO_CUDA_ENTRY STV_DEFAULT"
_ZN2at6native55_GLOBAL__N__6c1c77d0_17_DistanceKernel_cu_928626d3_295131cdist_backward_kernel_cuda_implIdNS1_5distsIdE1pEEEvPT_PKS6_S9_S9_S9_S6_lllllll:
        /* <DEDUP_REMOVED lines=49> */
.L_x_100:
[----:B------:R-:W0:Y:S01]  /*0310*/  LDCU.64 UR4, c[0x0][0x3d0] ;  /* 0x00007a00ff0477ac */ /* 0x000e220008000a00 */
[----:B------:R-:W-:Y:S01]  /*0320*/  IMAD.MOV.U32 R0, RZ, RZ, R4 ;  /* 0x000000ffff007224 */ /* 0x000fe200078e0004 */
[----:B------:R-:W-:Y:S01]  /*0330*/  MOV R2, 0x380 ;  /* 0x0000038000027802 */ /* 0x000fe20000000f00 */
[----:B------:R-:W-:Y:S02]  /*0340*/  IMAD.MOV.U32 R9, RZ, RZ, R5 ;  /* 0x000000ffff097224 */ /* 0x000fe400078e0005 */
[----:B0-----:R-:W-:Y:S02]  /*0350*/  IMAD.U32 R10, RZ, RZ, UR4 ;  /* 0x00000004ff0a7e24 */ /* 0x001fe4000f8e00ff */
[----:B------:R-:W-:-:S07]  /*0360*/  IMAD.U32 R8, RZ, RZ, UR5 ;  /* 0x00000005ff087e24 */ /* 0x000fce000f8e00ff */
[----:B------:R-:W-:Y:S05]  /*0370*/  CALL.REL.NOINC `($__internal_12_$__cuda_sm20_div_s64) ;  /* 0x0000001800587944 */ /* 0x000fea0003c00000 */
[----:B------:R-:W0:Y:S01]  /*0380*/  LDCU.64 UR4, c[0x0][0x3d0] ;  /* 0x00007a00ff0477ac */ /* 0x000e220008000a00 */
[----:B------:R-:W-:Y:S01]  /*0390*/  IADD3 R9, P0, PT, RZ, -R10, RZ ;  /* 0x8000000aff097210 */ /* 0x000fe20007f1e0ff */
[----:B------:R-:W-:-:S04]  /*03a0*/  IMAD.MOV.U32 R3, RZ, RZ, R10 ;  /* 0x000000ffff037224 */ /* 0x000fc800078e000a */
[----:B------:R-:W-:-:S04]  /*03b0*/  IMAD.X R0, RZ, RZ, ~R11, P0 ;  /* 0x000000ffff007224 */ /* 0x000fc800000e0e0b */
[----:B0-----:R-:W-:Y:S02]  /*03c0*/  IMAD R0, R0, UR4, RZ ;  /* 0x0000000400007c24 */ /* 0x001fe4000f8e02ff */
[----:B------:R-:W-:-:S04]  /*03d0*/  IMAD.WIDE.U32 R6, R9, UR4, R4 ;  /* 0x0000000409067c25 */ /* 0x000fc8000f8e0004 */
[----:B------:R-:W-:Y:S02]  /*03e0*/  IMAD R9, R9, UR5, R0 ;  /* 0x0000000509097c24 */ /* 0x000fe4000f8e0200 */
[----:B------:R-:W-:-:S03]  /*03f0*/  IMAD.MOV.U32 R0, RZ, RZ, R6 ;  /* 0x000000ffff007224 */ /* 0x000fc600078e0006 */
[----:B------:R-:W-:-:S07]  /*0400*/  IADD3 R9, PT, PT, R7, R9, RZ ;  /* 0x0000000907097210 */ /* 0x000fce0007ffe0ff */
.L_x_101:
[----:B------:R-:W-:Y:S05]  /*0410*/  BSYNC.RECONVERGENT B0 ;  /* 0x0000000000007941 */ /* 0x000fea0003800200 */
.L_x_99:
        /* <DEDUP_REMOVED lines=27> */
[----:B------:R-:W-:Y:S02]  /*05d0*/  IMAD R0, R7, UR4, R0 ;  /* 0x0000000407007c24 */ /* 0x000fe4000f8e0200 */
[----:B------:R-:W-:Y:S01]  /*05e0*/  IMAD.MOV.U32 R7, RZ, RZ, RZ ;  /* 0x000000ffff077224 */ /* 0x000fe200078e00ff */
[----:B------:R-:W-:Y:S06]  /*05f0*/  BRA `(.L_x_104) ;  /* 0x0000000000407947 */ /* 0x000fec0003800000 */
.L_x_103:
[----:B------:R-:W0:Y:S01]  /*0600*/  LDCU.64 UR4, c[0x0][0x3b8] ;  /* 0x00007700ff0477ac */ /* 0x000e220008000a00 */
[----:B------:R-:W-:Y:S01]  /*0610*/  MOV R2, 0x650 ;  /* 0x0000065000027802 */ /* 0x000fe20000000f00 */
        /* <DEDUP_REMOVED lines=10> */
[----:B------:R-:W-:Y:S02]  /*06c0*/  IMAD.MOV.U32 R0, RZ, RZ, R6 ;  /* 0x000000ffff007224 */ /* 0x000fe400078e0006 */
[----:B------:R-:W-:Y:S01]  /*06d0*/  IMAD.MOV.U32 R6, RZ, RZ, R10 ;  /* 0x000000ffff067224 */ /* 0x000fe200078e000a */
[----:B------:R-:W-:Y:S01]  /*06e0*/  IADD3 R17, PT, PT, R7, R17, RZ ;  /* 0x0000001107117210 */ /* 0x000fe20007ffe0ff */
[----:B------:R-:W-:-:S07]  /*06f0*/  IMAD.MOV.U32 R7, RZ, RZ, R11 ;  /* 0x000000ffff077224 */ /* 0x000fce00078e000b */
.L_x_104:
[----:B------:R-:W-:Y:S05]  /*0700*/  BSYNC.RECONVERGENT B0 ;  /* 0x0000000000007941 */ /* 0x000fea0003800200 */
.L_x_102:
[----:B------:R-:W0:Y:S01]  /*0710*/  LDCU.64 UR4, c[0x0][0x3a0] ;  /* 0x00007400ff0477ac */ /* 0x000e220008000a00 */
[C---:B------:R-:W-:Y:S01]  /*0720*/  IMAD.SHL.U32 R8, R4.reuse, 0x8, RZ ;  /* 0x0000000804087824 */ /* 0x040fe200078e00ff */
[----:B------:R-:W-:Y:S01]  /*0730*/  SHF.L.U64.HI R4, R4, 0x3, R5 ;  /* 0x0000000304047819 */ /* 0x000fe20000010205 */
[----:B------:R-:W1:Y:S01]  /*0740*/  LDC.64 R14, c[0x0][0x3a8] ;  /* 0x0000ea00ff0e7b82 */ /* 0x000e620000000a00 */
[----:B------:R-:W2:Y:S01]  /*0750*/  LDCU.128 UR12, c[0x0][0x380] ;  /* 0x00007000ff0c77ac */ /* 0x000ea20008000c00 */
[----:B------:R-:W3:Y:S01]  /*0760*/  LDCU.64 UR10, c[0x0][0x3b0] ;  /* 0x00007600ff0a77ac */ /* 0x000ee20008000a00 */
[----:B------:R-:W-:Y:S01]  /*0770*/  SHF.R.S32.HI R2, RZ, 0x1f, R3 ;  /* 0x0000001fff027819 */ /* 0x000fe20000011403 */
[----:B------:R-:W-:Y:S01]  /*0780*/  IMAD.MOV.U32 R21, RZ, RZ, R7 ;  /* 0x000000ffff157224 */ /* 0x000fe200078e0007 */
[----:B------:R-:W4:Y:S01]  /*0790*/  LDCU UR6, c[0x0][0x3d0] ;  /* 0x00007a00ff0677ac */ /* 0x000f220008000800 */
[----:B------:R-:W-:Y:S01]  /*07a0*/  IMAD.MOV.U32 R20, RZ, RZ, R6 ;  /* 0x000000ffff147224 */ /* 0x000fe200078e0006 */
[----:B------:R-:W1:Y:S01]  /*07b0*/  LDCU.128 UR16, c[0x0][0x390] ;  /* 0x00007200ff1077ac */ /* 0x000e620008000c00 */
        /* <DEDUP_REMOVED lines=8> */
[----:B---3--:R-:W-:Y:S02]  /*0840*/  IMAD R27, R17, UR10, RZ ;  /* 0x0000000a111b7c24 */ /* 0x008fe4000f8e02ff */
[----:B0-----:R-:W-:Y:S02]  /*0850*/  IMAD R16, R2, UR4, RZ ;  /* 0x0000000402107c24 */ /* 0x001fe4000f8e02ff */
[----:B------:R-:W-:-:S04]  /*0860*/  IMAD.WIDE.U32 R20, R0, UR10, R20 ;  /* 0x0000000a00147c25 */ /* 0x000fc8000f8e0014 */
[----:B------:R-:W-:Y:S02]  /*0870*/  IMAD R27, R0, UR11, R27 ;  /* 0x0000000b001b7c24 */ /* 0x000fe4000f8e021b */
[----:B------:R-:W-:-:S04]  /*0880*/  IMAD.WIDE.U32 R18, R3, UR4, R12 ;  /* 0x0000000403127c25 */ /* 0x000fc8000f8e000c */
[----:B------:R-:W-:Y:S01]  /*0890*/  IMAD R25, R3, UR5, R16 ;  /* 0x0000000503197c24 */ /* 0x000fe2000f8e0210 */
[----:B------:R-:W0:Y:S03]  /*08a0*/  LDCU.64 UR4, c[0x0][0x3d8] ;  /* 0x00007b00ff0477ac */ /* 0x000e260008000a00 */
[----:B------:R-:W-:Y:S02]  /*08b0*/  IMAD.IADD R19, R19, 0x1, R25 ;  /* 0x0000000113137824 */ /* 0x000fe400078e0219 */
[-C--:B--2---:R-:W-:Y:S02]  /*08c0*/  IMAD R7, R7, R4.reuse, RZ ;  /* 0x0000000407077224 */ /* 0x084fe400078e02ff */
[----:B------:R-:W-:-:S04]  /*08d0*/  IMAD.WIDE.U32 R22, R6, R4, RZ ;  /* 0x0000000406167225 */ /* 0x000fc800078e00ff */
[----:B------:R-:W-:Y:S02]  /*08e0*/  IMAD R7, R6, R5, R7 ;  /* 0x0000000506077224 */ /* 0x000fe400078e0207 */
[----:B----4-:R-:W-:Y:S02]  /*08f0*/  IMAD R6, R4, UR6, RZ ;  /* 0x0000000604067c24 */ /* 0x010fe4000f8e02ff */
[----:B------:R-:W-:Y:S02]  /*0900*/  IMAD.IADD R23, R23, 0x1, R7 ;  /* 0x0000000117177824 */ /* 0x000fe400078e0207 */
[----:B------:R-:W-:Y:S01]  /*0910*/  IMAD.IADD R7, R21, 0x1, R27 ;  /* 0x0000000115077824 */ /* 0x000fe200078e021b */
[C---:B-1----:R-:W-:Y:S01]  /*0920*/  DADD R26, R14.reuse, -1 ;  /* 0xbff000000e1a7429 */ /* 0x042fe20000000000 */
[----:B------:R-:W-:Y:S01]  /*0930*/  IMAD R24, R6, R3, RZ ;  /* 0x0000000306187224 */ /* 0x000fe200078e02ff */
[----:B------:R-:W-:Y:S01]  /*0940*/  DADD R14, R14, -2 ;  /* 0xc00000000e0e7429 */ /* 0x000fe20000000000 */
[----:B------:R-:W-:-:S02]  /*0950*/  IMAD R16, R7, R4, RZ ;  /* 0x0000000407107224 */ /* 0x000fc400078e02ff */
[----:B0-----:R-:W-:Y:S01]  /*0960*/  IMAD R2, R2, UR4, RZ ;  /* 0x0000000402027c24 */ /* 0x001fe2000f8e02ff */
[----:B------:R-:W-:Y:S01]  /*0970*/  SHF.R.S64 R21, RZ, 0x1d, R24 ;  /* 0x0000001dff157819 */ /* 0x000fe20000001018 */
[-C--:B------:R-:W-:Y:S02]  /*0980*/  IMAD R17, R17, R4.reuse, RZ ;  /* 0x0000000411117224 */ /* 0x080fe400078e02ff */
[----:B------:R-:W-:Y:S01]  /*0990*/  IMAD.WIDE.U32 R6, R20, R4, R12 ;  /* 0x0000000414067225 */ /* 0x000fe200078e000c */
[----:B------:R-:W-:Y:S02]  /*09a0*/  R2UR UR11, R27 ;  /* 0x000000001b0b72ca */ /* 0x000fe400000e0000 */
[----:B------:R-:W-:Y:S01]  /*09b0*/  R2UR UR10, R26 ;  /* 0x000000001a0a72ca */ /* 0x000fe200000e0000 */
[-C--:B------:R-:W-:Y:S01]  /*09c0*/  IMAD R29, R20, R5.reuse, R16 ;  /* 0x00000005141d7224 */ /* 0x080fe200078e0210 */
[----:B------:R-:W-:Y:S01]  /*09d0*/  IADD3 R21, P0, PT, R21, UR12, RZ ;  /* 0x0000000c15157c10 */ /* 0x000fe2000ff1e0ff */
[C---:B------:R-:W-:Y:S01]  /*09e0*/  IMAD R25, R3.reuse, UR5, R2 ;  /* 0x0000000503197c24 */ /* 0x040fe2000f8e0202 */
[----:B------:R-:W-:Y:S01]  /*09f0*/  R2UR UR12, R14 ;  /* 0x000000000e0c72ca */ /* 0x000fe200000e0000 */
[----:B------:R-:W-:Y:S01]  /*0a00*/  IMAD.WIDE.U32 R2, R3, UR4, R22 ;  /* 0x0000000403027c25 */ /* 0x000fe2000f8e0016 */
[----:B------:R-:W0:Y:S03]  /*0a10*/  LDCU UR5, c[0x0][0x370] ;  /* 0x00006e00ff0577ac */ /* 0x000e260008000800 */
[----:B------:R-:W-:-:S02]  /*0a20*/  IMAD R27, R0, R5, R17 ;  /* 0x00000005001b7224 */ /* 0x000fc400078e0211 */
[----:B------:R-:W-:Y:S01]  /*0a30*/  USHF.R.U32.HI UR4, URZ, 0x14, UR11 ;  /* 0x00000014ff047899 */ /* 0x000fe2000801160b */
[----:B------:R-:W-:Y:S01]  /*0a40*/  IMAD.WIDE.U32 R16, R0, R4, R18 ;  /* 0x0000000400107225 */ /* 0x000fe200078e0012 */
[----:B------:R-:W-:Y:S02]  /*0a50*/  LEA.HI.X.SX32 R0, R24, UR13, 0x3, P0 ;  /* 0x0000000d18007c11 */ /* 0x000fe400080f1eff */
[----:B------:R-:W-:Y:S01]  /*0a60*/  LEA R18, P1, R6, R21, 0x3 ;  /* 0x0000001506127211 */ /* 0x000fe200078218ff */
[----:B------:R-:W-:Y:S01]  /*0a70*/  IMAD.IADD R19, R7, 0x1, R29 ;  /* 0x0000000107137824 */ /* 0x000fe200078e021d */
[----:B------:R-:W-:Y:S01]  /*0a80*/  ULOP3.LUT UR4, UR4, 0x7ff, URZ, 0xc0, !UPT ;  /* 0x000007ff04047892 */ /* 0x000fe2000f8ec0ff */
[----:B------:R-:W-:Y:S01]  /*0a90*/  IMAD.IADD R25, R3, 0x1, R25 ;  /* 0x0000000103197824 */ /* 0x000fe200078e0219 */
[----:B------:R-:W-:Y:S01]  /*0aa0*/  LEA R23, P0, R2, UR16, 0x3 ;  /* 0x0000001002177c11 */ /* 0x000fe2000f8018ff */
[----:B------:R-:W-:Y:S01]  /*0ab0*/  IMAD.IADD R21, R17, 0x1, R27 ;  /* 0x0000000111157824 */ /* 0x000fe200078e021b */
[----:B------:R-:W-:Y:S01]  /*0ac0*/  LEA.HI.X R19, R6, R0, R19, 0x3, P1 ;  /* 0x0000000006137211 */ /* 0x000fe200008f1c13 */
[----:B------:R-:W-:Y:S01]  /*0ad0*/  UIADD3 UR4, UPT, UPT, UR4, -0x3f4, URZ ;  /* 0xfffffc0c04047890 */ /* 0x000fe2000fffe0ff */
[----:B------:R-:W1:Y:S01]  /*0ae0*/  FRND.F64.TRUNC R6, UR10 ;  /* 0x0000000a00067d13 */ /* 0x000e62000830d800 */
[----:B------:R-:W-:Y:S01]  /*0af0*/  LEA.HI.X R25, R2, UR17, R25, 0x3, P0 ;  /* 0x0000001102197c11 */ /* 0x000fe200080f1c19 */
[----:B0-----:R-:W-:Y:S01]  /*0b00*/  UIMAD UR5, UR7, UR5, URZ ;  /* 0x00000005070572a4 */ /* 0x001fe2000f8e02ff */
[----:B------:R-:W-:Y:S01]  /*0b10*/  LEA R2, P1, R4, R23, 0x3 ;  /* 0x0000001704027211 */ /* 0x000fe200078218ff */
[----:B------:R-:W-:Y:S01]  /*0b20*/  USHF.L.U32 UR14, UR10, UR4, URZ ;  /* 0x000000040a0e7299 */ /* 0x000fe200080006ff */
[----:B------:R-:W-:Y:S01]  /*0b30*/  R2UR UR13, R15 ;  /* 0x000000000f0d72ca */ /* 0x000fe200000e0000 */
[----:B------:R-:W-:Y:S01]  /*0b40*/  USHF.L.U64.HI UR6, UR10, UR4, UR11 ;  /* 0x000000040a067299 */ /* 0x000fe2000801020b */
[----:B------:R-:W-:-:S02]  /*0b50*/  LEA R0, P2, R16, UR18, 0x3 ;  /* 0x0000001210007c11 */ /* 0x000fc4000f8418ff */
[----:B------:R-:W-:Y:S02]  /*0b60*/  LEA.HI.X R3, R4, R25, R5, 0x3, P1 ;  /* 0x0000001904037211 */ /* 0x000fe400008f1c05 */
[----:B------:R-:W-:Y:S01]  /*0b70*/  ISETP.EQ.U32.AND P1, PT, RZ, UR14, PT ;  /* 0x0000000eff007c0c */ /* 0x000fe2000bf22070 */
[----:B------:R-:W-:Y:S01]  /*0b80*/  IMAD.U32 R4, RZ, RZ, UR6 ;  /* 0x00000006ff047e24 */ /* 0x000fe2000f8e00ff */
[----:B------:R-:W-:Y:S01]  /*0b90*/  LEA.HI.X R21, R16, UR19, R21, 0x3, P2 ;  /* 0x0000001310157c11 */ /* 0x000fe200090f1c15 */
[----:B------:R-:W-:Y:S02]  /*0ba0*/  ULOP3.LUT UR6, UR11, 0x7fffffff, URZ, 0xc0, !UPT ;  /* 0x7fffffff0b067892 */ /* 0x000fe4000f8ec0ff */
[----:B------:R-:W-:Y:S02]  /*0bb0*/  ISETP.LE.AND P2, PT, RZ, UR11, PT ;  /* 0x0000000bff007c0c */ /* 0x000fe4000bf43270 */
[----:B------:R-:W-:Y:S02]  /*0bc0*/  USHF.R.U32.HI UR4, URZ, 0x14, UR13 ;  /* 0x00000014ff047899 */ /* 0x000fe4000801160d */
[----:B------:R-:W-:-:S02]  /*0bd0*/  UISETP.NE.AND UP0, UPT, UR6, 0x3fe00000, UPT ;  /* 0x3fe000000600788c */ /* 0x000fc4000bf05270 */
[----:B------:R-:W-:Y:S02]  /*0be0*/  ULOP3.LUT UR4, UR4, 0x7ff, URZ, 0xc0, !UPT ;  /* 0x000007ff04047892 */ /* 0x000fe4000f8ec0ff */
[----:B------:R-:W-:Y:S02]  /*0bf0*/  UISETP.GE.AND UP1, UPT, UR13, URZ, UPT ;  /* 0x000000ff0d00728c */ /* 0x000fe4000bf26270 */
[----:B------:R-:W-:Y:S01]  /*0c00*/  PLOP3.LUT P4, PT, PT, PT, UP0, 0x80, 0x8 ;  /* 0x000000000008781c */ /* 0x000fe20003f8f008 */
[----:B------:R-:W-:Y:S02]  /*0c10*/  UIADD3 UR4, UPT, UPT, UR4, -0x3f4, URZ ;  /* 0xfffffc0c04047890 */ /* 0x000fe4000fffe0ff */
[----:B------:R-:W-:Y:S02]  /*0c20*/  USEL UR6, URZ, 0x7ff00000, !UP1 ;  /* 0x7ff00000ff067887 */ /* 0x000fe4000c800000 */
[----:B------:R-:W-:Y:S02]  /*0c30*/  USHF.L.U64.HI UR7, UR12, UR4, UR13 ;  /* 0x000000040c077299 */ /* 0x000fe4000801020d */
[----:B------:R-:W-:Y:S01]  /*0c40*/  USHF.L.U32 UR4, UR12, UR4, URZ ;  /* 0x000000040c047299 */ /* 0x000fe200080006ff */
[----:B------:R-:W-:Y:S01]  /*0c50*/  ISETP.GE.AND P0, PT, R11, RZ, PT ;  /* 0x000000ff0b00720c */ /* 0x000fe20003f06270 */
[----:B------:R-:W-:-:S02]  /*0c60*/  DADD R14, R10, UR10 ;  /* 0x0000000a0a0e7e29 */ /* 0x000fc40008000000 */
[----:B------:R-:W-:-:S08]  /*0c70*/  DSETP.NEU.AND P3, PT, R10, -1, PT ;  /* 0xbff000000a00742a */ /* 0x000fd00003f6d000 */
[----:B------:R-:W-:Y:S02]  /*0c80*/  LOP3.LUT R5, R15, 0x7ff00000, RZ, 0xc0, !PT ;  /* 0x7ff000000f057812 */ /* 0x000fe400078ec0ff */
[----:B-1----:R-:W-:Y:S01]  /*0c90*/  DSETP.NEU.AND P6, PT, R6, UR10, !P0 ;  /* 0x0000000a06007e2a */ /* 0x002fe2000c7cd000 */
[----:B------:R-:W-:Y:S01]  /*0ca0*/  ISETP.EQ.AND.EX P0, PT, R4, -0x80000000, !P0, P1 ;  /* 0x800000000400780c */ /* 0x000fe20004702310 */
[----:B------:R-:W-:Y:S01]  /*0cb0*/  DSETP.GT.AND P1, PT, |R10|, 1, PT ;  /* 0x3ff000000a00742a */ /* 0x000fe20003f24200 */
[----:B------:R-:W0:Y:S01]  /*0cc0*/  FRND.F64.TRUNC R6, UR12 ;  /* 0x0000000c00067d13 */ /* 0x000e22000830d800 */
[----:B------:R-:W-:-:S04]  /*0cd0*/  SEL R4, RZ, 0x7ff00000, !P2 ;  /* 0x7ff00000ff047807 */ /* 0x000fc80005000000 */
[----:B------:R-:W-:Y:S01]  /*0ce0*/  SEL R40, RZ, 0x7ff00000, !P1 ;  /* 0x7ff00000ff287807 */ /* 0x000fe20004800000 */
[----:B------:R-:W-:Y:S01]  /*0cf0*/  VIADD R17, R4, 0x80000000 ;  /* 0x8000000004117836 */ /* 0x000fe20000000000 */
[----:B------:R-:W-:Y:S02]  /*0d00*/  LEA R16, P1, R12, R23, 0x3 ;  /* 0x000000170c107211 */ /* 0x000fe400078218ff */
[----:B------:R-:W-:Y:S02]  /*0d10*/  @!P2 LOP3.LUT R40, R40, 0x7ff00000, RZ, 0x3c, !PT ;  /* 0x7ff000002828a812 */ /* 0x000fe400078e3cff */
[----:B------:R-:W-:Y:S02]  /*0d20*/  LEA.HI.X R13, R12, R25, R13, 0x3, P1 ;  /* 0x000000190c0d7211 */ /* 0x000fe400008f1c0d */
[----:B------:R-:W-:Y:S02]  /*0d30*/  @P0 SEL R4, R17, R4, P4 ;  /* 0x0000000411040207 */ /* 0x000fe40002000000 */
[----:B0-----:R-:W-:-:S07]  /*0d40*/  SEL R40, R40, 0x3ff00000, P3 ;  /* 0x3ff0000028287807 */ /* 0x001fce0001800000 */
.L_x_116:
[----:B------:R-:W-:Y:S01]  /*0d50*/  IMAD.MOV.U32 R12, RZ, RZ, R16 ;  /* 0x000000ffff0c7224 */ /* 0x000fe200078e0010 */
[----:B------:R-:W-:Y:S01]  /*0d60*/  MOV R15, R21 ;  /* 0x00000015000f7202 */ /* 0x000fe20000000f00 */
[----:B------:R-:W-:-:S03]  /*0d70*/  IMAD.MOV.U32 R14, RZ, RZ, R0 ;  /* 0x000000ffff0e7224 */ /* 0x000fc600078e0000 */
[----:B------:R-:W2:Y:S04]  /*0d80*/  LDG.E.64 R16, desc[UR8][R12.64] ;  /* 0x000000080c107981 */ /* 0x000ea8000c1e1b00 */
[----:B------:R-:W2:Y:S01]  /*0d90*/  LDG.E.64 R20, desc[UR8][R14.64] ;  /* 0x000000080e147981 */ /* 0x000ea2000c1e1b00 */
[----:B------:R-:W-:Y:S01]  /*0da0*/  DSETP.NEU.AND P1, PT, R10, RZ, PT ;  /* 0x000000ff0a00722a */ /* 0x000fe20003f2d000 */
[----:B------:R-:W-:Y:S01]  /*0db0*/  BSSY.RECONVERGENT B0, `(.L_x_105) ;  /* 0x0000087000007945 */ /* 0x000fe20003800200 */
[----:B--2---:R-:W-:Y:S01]  /*0dc0*/  DADD R16, R16, -R20 ;  /* 0x0000000010107229 */ /* 0x004fe20000000814 */
[----:B------:R-:W-:-:S11]  /*0dd0*/  CS2R R20, SRZ ;  /* 0x0000000000147805 */ /* 0x000fd6000001ff00 */
[----:B------:R-:W-:Y:S05]  /*0de0*/  @!P1 BRA `(.L_x_106) ;  /* 0x00000008000c9947 */ /* 0x000fea0003800000 */
[----:B------:R-:W-:Y:S01]  /*0df0*/  DSETP.NEU.AND P1, PT, R16, RZ, PT ;  /* 0x000000ff1000722a */ /* 0x000fe20003f2d000 */
[----:B------:R-:W-:Y:S01]  /*0e00*/  BSSY.RECONVERGENT B1, `(.L_x_107) ;  /* 0x0000026000017945 */ /* 0x000fe20003800200 */
[----:B------:R-:W-:-:S12]  /*0e10*/  DADD R20, -RZ, |R16| ;  /* 0x00000000ff147229 */ /* 0x000fd80000000510 */
[----:B------:R-:W-:Y:S05]  /*0e20*/  @P1 BRA `(.L_x_108) ;  /* 0x00000000002c1947 */ /* 0x000fea0003800000 */
        /* <DEDUP_REMOVED lines=11> */
.L_x_108:
[----:B------:R-:W-:Y:S01]  /*0ee0*/  UISETP.NE.U32.AND UP0, UPT, UR4, URZ, UPT ;  /* 0x000000ff0400728c */ /* 0x000fe2000bf05070 */
[----:B------:R-:W-:Y:S01]  /*0ef0*/  IMAD.U32 R23, RZ, RZ, UR13 ;  /* 0x0000000dff177e24 */ /* 0x000fe2000f8e00ff */
[----:B------:R-:W-:Y:S01]  /*0f00*/  BSSY.RECONVERGENT B2, `(.L_x_110) ;  /* 0x000000c000027945 */ /* 0x000fe20003800200 */
[----:B------:R-:W-:Y:S01]  /*0f10*/  IMAD.U32 R42, RZ, RZ, UR12 ;  /* 0x0000000cff2a7e24 */ /* 0x000fe2000f8e00ff */
[----:B------:R-:W-:Y:S01]  /*0f20*/  UISETP.NE.AND.EX UP0, UPT, UR7, -0x80000000, UPT, UP0 ;  /* 0x800000000700788c */ /* 0x000fe2000bf05300 */
[----:B------:R-:W-:Y:S01]  /*0f30*/  IMAD.MOV.U32 R41, RZ, RZ, R23 ;  /* 0x000000ffff297224 */ /* 0x000fe200078e0017 */
[----:B------:R-:W-:Y:S01]  /*0f40*/  MOV R0, 0xfc0 ;  /* 0x00000fc000007802 */ /* 0x000fe20000000f00 */
[----:B------:R-:W-:Y:S02]  /*0f50*/  IMAD.U32 R43, RZ, RZ, UR13 ;  /* 0x0000000dff2b7e24 */ /* 0x000fe4000f8e00ff */
[----:B------:R-:W-:Y:S01]  /*0f60*/  IMAD.U32 R22, RZ, RZ, UR12 ;  /* 0x0000000cff167e24 */ /* 0x000fe2000f8e00ff */
[----:B------:R-:W-:Y:S01]  /*0f70*/  PLOP3.LUT P1, PT, PT, PT, UP0, 0x80, 0x8 ;  /* 0x000000000008781c */ /* 0x000fe20003f2f008 */
[----:B------:R-:W-:-:S02]  /*0f80*/  IMAD.MOV.U32 R26, RZ, RZ, R20 ;  /* 0x000000ffff1a7224 */ /* 0x000fc400078e0014 */
[----:B------:R-:W-:Y:S01]  /*0f90*/  IMAD.MOV.U32 R23, RZ, RZ, R21 ;  /* 0x000000ffff177224 */ /* 0x000fe200078e0015 */
[----:B------:R-:W-:-:S13]  /*0fa0*/  PLOP3.LUT P1, PT, P1, PT, PT, 0x8, 0x80 ;  /* 0x000000000080781c */ /* 0x000fda0000f2e170 */
[----:B-----5:R-:W-:Y:S05]  /*0fb0*/  CALL.REL.NOINC `($_ZN2at6native55_GLOBAL__N__6c1c77d0_17_DistanceKernel_cu_928626d3_295131cdist_backward_kernel_cuda_implIdNS1_5distsIdE1pEEEvPT_PKS6_S9_S9_S9_S6_lllllll$__internal_accurate_pow) ;  /* 0x0000001000987944 */ /* 0x020fea0003c00000 */
[----:B------:R-:W-:Y:S05]  /*0fc0*/  BSYNC.RECONVERGENT B2 ;  /* 0x0000000000027941 */ /* 0x000fea0003800200 */
.L_x_110:
[----:B------:R-:W-:Y:S01]  /*0fd0*/  DADD R24, -RZ, -R22 ;  /* 0x00000000ff187229 */ /* 0x000fe20000000916 */
[----:B------:R-:W-:Y:S01]  /*0fe0*/  ISETP.GE.AND P3, PT, R21, RZ, PT ;  /* 0x000000ff1500720c */ /* 0x000fe20003f66270 */
[----:B------:R-:W-:-:S08]  /*0ff0*/  DSETP.NEU.AND P2, PT, R6, UR12, PT ;  /* 0x0000000c06007e2a */ /* 0x000fd0000bf4d000 */
[-C--:B------:R-:W-:Y:S02]  /*1000*/  FSEL R27, R24, R22.reuse, P1 ;  /* 0x00000016181b7208 */ /* 0x080fe40000800000 */
[-C--:B------:R-:W-:Y:S02]  /*1010*/  FSEL R24, R25, R23.reuse, P1 ;  /* 0x0000001719187208 */ /* 0x080fe40000800000 */
[----:B------:R-:W-:Y:S02]  /*1020*/  FSEL R22, R27, R22, !P3 ;  /* 0x000000161b167208 */ /* 0x000fe40005800000 */
[----:B------:R-:W-:Y:S02]  /*1030*/  FSEL R23, R24, R23, !P3 ;  /* 0x0000001718177208 */ /* 0x000fe40005800000 */
[----:B------:R-:W-:Y:S02]  /*1040*/  @P2 FSEL R22, R22, RZ, P3 ;  /* 0x000000ff16162208 */ /* 0x000fe40001800000 */
[----:B------:R-:W-:-:S07]  /*1050*/  @P2 FSEL R23, R23, -QNAN , P3 ;  /* 0xfff8000017172808 */ /* 0x000fce0001800000 */
.L_x_109:
[----:B------:R-:W-:Y:S05]  /*1060*/  BSYNC.RECONVERGENT B1 ;  /* 0x0000000000017941 */ /* 0x000fea0003800200 */
.L_x_107:
        /* <DEDUP_REMOVED lines=18> */
.L_x_113:
[----:B------:R-:W-:Y:S01]  /*1190*/  DSETP.NEU.AND P3, PT, |R16|, +INF , PT ;  /* 0x7ff000001000742a */ /* 0x000fe20003f6d200 */
[----:B------:R-:W-:Y:S01]  /*11a0*/  IMAD.U32 R0, RZ, RZ, UR13 ;  /* 0x0000000dff007e24 */ /* 0x000fe2000f8e00ff */
[----:B------:R-:W-:-:S12]  /*11b0*/  MOV R20, UR6 ;  /* 0x0000000600147c02 */ /* 0x000fd80008000f00 */
[----:B------:R-:W-:Y:S01]  /*11c0*/  @!P3 LOP3.LUT R0, R0, 0x7fffffff, RZ, 0xc0, !PT ;  /* 0x7fffffff0000b812 */ /* 0x000fe200078ec0ff */
[----:B------:R-:W-:Y:S02]  /*11d0*/  @!P3 VIADD R20, R20, 0x80000000 ;  /* 0x800000001414b836 */ /* 0x000fe40000000000 */
[----:B------:R-:W-:Y:S01]  /*11e0*/  @!P3 IMAD.MOV.U32 R22, RZ, RZ, RZ ;  /* 0x000000ffff16b224 */ /* 0x000fe200078e00ff */
[----:B------:R-:W-:-:S04]  /*11f0*/  @!P3 ISETP.NE.AND P2, PT, R0, 0x3fe00000, PT ;  /* 0x3fe000000000b80c */ /* 0x000fc80003f45270 */
[----:B------:R-:W-:Y:S02]  /*1200*/  @!P3 SEL R20, R20, UR6, P2 ;  /* 0x000000061414bc07 */ /* 0x000fe40009000000 */
[----:B------:R-:W-:Y:S02]  /*1210*/  @!P3 ISETP.GE.AND P2, PT, R21, RZ, PT ;  /* 0x000000ff1500b20c */ /* 0x000fe40003f46270 */
[----:B------:R-:W-:-:S04]  /*1220*/  @!P3 SEL R20, R20, UR6, P1 ;  /* 0x000000061414bc07 */ /* 0x000fc80008800000 */
[----:B------:R-:W-:-:S07]  /*1230*/  @!P3 SEL R23, R20, UR6, !P2 ;  /* 0x000000061417bc07 */ /* 0x000fce000d000000 */
.L_x_112:
[----:B------:R-:W-:Y:S05]  /*1240*/  BSYNC.RECONVERGENT B1 ;  /* 0x0000000000017941 */ /* 0x000fea0003800200 */
.L_x_111:
[----:B------:R-:W-:Y:S01]  /*1250*/  DSETP.NEU.AND P2, PT, |R16|, 1, PT ;  /* 0x3ff000001000742a */ /* 0x000fe20003f4d200 */
[----:B------:R-:W-:Y:S01]  /*1260*/  IMAD.U32 R24, RZ, RZ, UR10 ;  /* 0x0000000aff187e24 */ /* 0x000fe2000f8e00ff */
[----:B------:R-:W-:Y:S01]  /*1270*/  DSETP.NEU.AND P1, PT, RZ, UR12, PT ;  /* 0x0000000cff007e2a */ /* 0x000fe2000bf2d000 */
[----:B------:R-:W-:Y:S01]  /*1280*/  IMAD.U32 R25, RZ, RZ, UR11 ;  /* 0x0000000bff197e24 */ /* 0x000fe2000f8e00ff */
[C---:B------:R-:W-:Y:S01]  /*1290*/  DSETP.NAN.AND P3, PT, R10.reuse, UR10, PT ;  /* 0x0000000a0a007e2a */ /* 0x040fe2000bf68000 */
[----:B------:R-:W-:Y:S01]  /*12a0*/  BSSY.RECONVERGENT B1, `(.L_x_114) ;  /* 0x0000013000017945 */ /* 0x000fe20003800200 */
[----:B------:R-:W-:Y:S01]  /*12b0*/  FSEL R20, R22, RZ, P2 ;  /* 0x000000ff16147208 */ /* 0x000fe20001000000 */
[----:B------:R-:W-:Y:S01]  /*12c0*/  IMAD.U32 R42, RZ, RZ, UR10 ;  /* 0x0000000aff2a7e24 */ /* 0x000fe2000f8e00ff */
[----:B------:R-:W-:Y:S01]  /*12d0*/  FSEL R22, R23, 1.875, P2 ;  /* 0x3ff0000017167808 */ /* 0x000fe20001000000 */
[----:B------:R-:W-:Y:S01]  /*12e0*/  DSETP.NEU.AND P2, PT, |R10|, +INF , PT ;  /* 0x7ff000000a00742a */ /* 0x000fe20003f4d200 */
[----:B------:R-:W-:Y:S01]  /*12f0*/  FSEL R20, R20, RZ, P1 ;  /* 0x000000ff14147208 */ /* 0x000fe20000800000 */
[----:B------:R-:W-:Y:S01]  /*1300*/  IMAD.U32 R43, RZ, RZ, UR11 ;  /* 0x0000000bff2b7e24 */ /* 0x000fe2000f8e00ff */
[----:B------:R-:W-:Y:S01]  /*1310*/  FSEL R21, R22, 1.875, P1 ;  /* 0x3ff0000016157808 */ /* 0x000fe20000800000 */
[----:B------:R-:W-:Y:S01]  /*1320*/  DADD R22, -RZ, |R10| ;  /* 0x00000000ff167229 */ /* 0x000fe2000000050a */
[----:B------:R-:W-:Y:S01]  /*1330*/  ISETP.NE.AND P4, PT, R5, 0x7ff00000, PT ;  /* 0x7ff000000500780c */ /* 0x000fe20003f85270 */
[----:B------:R-:W-:Y:S01]  /*1340*/  DSETP.NEU.AND P1, PT, |R24|, +INF , PT ;  /* 0x7ff000001800742a */ /* 0x000fe20003f2d200 */
[----:B------:R-:W-:-:S02]  /*1350*/  MOV R0, 0x13d0 ;  /* 0x000013d000007802 */ /* 0x000fc40000000f00 */
[----:B------:R-:W-:Y:S01]  /*1360*/  DMUL R16, R16, R20 ;  /* 0x0000001410107228 */ /* 0x000fe20000000000 */
[----:B------:R-:W-:Y:S02]  /*1370*/  IMAD.U32 R21, RZ, RZ, UR11 ;  /* 0x0000000bff157e24 */ /* 0x000fe4000f8e00ff */
[----:B------:R-:W-:Y:S02]  /*1380*/  IMAD.U32 R20, RZ, RZ, UR10 ;  /* 0x0000000aff147e24 */ /* 0x000fe4000f8e00ff */
[----:B------:R-:W-:-:S03]  /*1390*/  IMAD.MOV.U32 R26, RZ, RZ, R22 ;  /* 0x000000ffff1a7224 */ /* 0x000fc600078e0016 */
[----:B-----5:R-:W-:Y:S01]  /*13a0*/  DMUL R16, R8, R16 ;  /* 0x0000001008107228 */ /* 0x020fe20000000000 */
[----:B------:R-:W-:-:S10]  /*13b0*/  IMAD.MOV.U32 R41, RZ, RZ, R21 ;  /* 0x000000ffff297224 */ /* 0x000fd400078e0015 */
[----:B------:R-:W-:Y:S05]  /*13c0*/  CALL.REL.NOINC `($_ZN2at6native55_GLOBAL__N__6c1c77d0_17_DistanceKernel_cu_928626d3_295131cdist_backward_kernel_cuda_implIdNS1_5distsIdE1pEEEvPT_PKS6_S9_S9_S9_S6_lllllll$__internal_accurate_pow) ;  /* 0x0000000c00947944 */ /* 0x000fea0003c00000 */
[----:B------:R-:W-:Y:S05]  /*13d0*/  BSYNC.RECONVERGENT B1 ;  /* 0x0000000000017941 */ /* 0x000fea0003800200 */
.L_x_114:
[----:B------:R-:W-:Y:S01]  /*13e0*/  DADD R24, -RZ, -R22 ;  /* 0x00000000ff187229 */ /* 0x000fe20000000916 */
[----:B------:R-:W-:Y:S01]  /*13f0*/  BSSY.RECONVERGENT B1, `(.L_x_106) ;  /* 0x0000022000017945 */ /* 0x000fe20003800200 */
[C---:B------:R-:W-:Y:S02]  /*1400*/  DADD R20, R10.reuse, UR10 ;  /* 0x0000000a0a147e29 */ /* 0x040fe40008000000 */
[----:B------:R-:W-:-:S06]  /*1410*/  DSETP.NEU.AND P5, PT, R10, 1, PT ;  /* 0x3ff000000a00742a */ /* 0x000fcc0003fad000 */
[----:B------:R-:W-:Y:S02]  /*1420*/  FSEL R23, R25, R23, P0 ;  /* 0x0000001719177208 */ /* 0x000fe40000000000 */
[----:B------:R-:W-:Y:S02]  /*1430*/  FSEL R0, R24, R22, P0 ;  /* 0x0000001618007208 */ /* 0x000fe40000000000 */
[----:B------:R-:W-:Y:S02]  /*1440*/  FSEL R27, R23, -QNAN , !P6 ;  /* 0xfff80000171b7808 */ /* 0x000fe40007000000 */
[----:B------:R-:W-:Y:S02]  /*1450*/  FSEL R0, R0, RZ, !P6 ;  /* 0x000000ff00007208 */ /* 0x000fe40007000000 */
[----:B------:R-:W-:Y:S02]  /*1460*/  FSEL R23, R27, R4, P2 ;  /* 0x000000041b177208 */ /* 0x000fe40001000000 */
[----:B------:R-:W-:Y:S01]  /*1470*/  FSEL R25, R0, RZ, P2 ;  /* 0x000000ff00197208 */ /* 0x000fe20001000000 */
[----:B------:R-:W-:Y:S01]  /*1480*/  DSETP.NEU.AND P2, PT, RZ, UR10, PT ;  /* 0x0000000aff007e2a */ /* 0x000fe2000bf4d000 */
[----:B------:R-:W-:-:S02]  /*1490*/  FSEL R23, R40, R23, !P1 ;  /* 0x0000001728177208 */ /* 0x000fc40004800000 */
[----:B------:R-:W-:Y:S02]  /*14a0*/  FSEL R25, R25, RZ, P1 ;  /* 0x000000ff19197208 */ /* 0x000fe40000800000 */
[----:B------:R-:W-:Y:S02]  /*14b0*/  @!P4 FSEL R27, R21, R23, P3 ;  /* 0x00000017151bc208 */ /* 0x000fe40001800000 */
[----:B------:R-:W-:Y:S01]  /*14c0*/  @!P4 FSEL R0, R20, R25, P3 ;  /* 0x000000191400c208 */ /* 0x000fe20001800000 */
[----:B------:R-:W-:Y:S01]  /*14d0*/  IMAD.MOV.U32 R20, RZ, RZ, 0x1 ;  /* 0x00000001ff147424 */ /* 0x000fe200078e00ff */
[----:B------:R-:W-:Y:S02]  /*14e0*/  FSEL R22, R27, 1.875, P5 ;  /* 0x3ff000001b167808 */ /* 0x000fe40002800000 */
[----:B------:R-:W-:Y:S02]  /*14f0*/  FSEL R0, R0, RZ, P5 ;  /* 0x000000ff00007208 */ /* 0x000fe40002800000 */
        /* <DEDUP_REMOVED lines=16> */
[----:B------:R-:W-:Y:S05]  /*1600*/  CALL.REL.NOINC `($__internal_11_$__cuda_sm20_div_rn_f64_full) ;  /* 0x00000000003c7944 */ /* 0x000fea0003c00000 */
.L_x_115:
[----:B------:R-:W-:Y:S05]  /*1610*/  BSYNC.RECONVERGENT B1 ;  /* 0x0000000000017941 */ /* 0x000fea0003800200 */
.L_x_106:
[----:B------:R-:W-:Y:S05]  /*1620*/  BSYNC.RECONVERGENT B0 ;  /* 0x0000000000007941 */ /* 0x000fea0003800200 */
.L_x_105:
[----:B------:R-:W-:Y:S01]  /*1630*/  IMAD.U32 R17, RZ, RZ, UR5 ;  /* 0x00000005ff117e24 */ /* 0x000fe2000f8e00ff */
[----:B------:R0:W-:Y:S01]  /*1640*/  STG.E.64 desc[UR8][R18.64], R20 ;  /* 0x0000001412007986 */ /* 0x0001e2000c101b08 */
[----:B------:R-:W-:Y:S02]  /*1650*/  IMAD.U32 R23, RZ, RZ, UR5 ;  /* 0x00000005ff177e24 */ /* 0x000fe4000f8e00ff */
[----:B------:R-:W-:-:S04]  /*1660*/  IMAD.WIDE R12, R17, 0x8, R12 ;  /* 0x00000008110c7825 */ /* 0x000fc800078e020c */
[----:B------:R-:W-:Y:S01]  /*1670*/  IMAD.WIDE R14, R17, 0x8, R14 ;  /* 0x00000008110e7825 */ /* 0x000fe200078e020e */
[----:B------:R-:W-:-:S03]  /*1680*/  ISETP.GE.U32.AND P1, PT, R12, R2, PT ;  /* 0x000000020c00720c */ /* 0x000fc60003f26070 */
[----:B------:R-:W-:Y:S01]  /*1690*/  IMAD.MOV.U32 R16, RZ, RZ, R12 ;  /* 0x000000ffff107224 */ /* 0x000fe200078e000c */
[----:B------:R-:W-:Y:S01]  /*16a0*/  ISETP.GE.U32.AND.EX P1, PT, R13, R3, PT, P1 ;  /* 0x000000030d00720c */ /* 0x000fe20003f26110 */
[----:B0-----:R-:W-:Y:S01]  /*16b0*/  IMAD.WIDE R18, R23, 0x8, R18 ;  /* 0x0000000817127825 */ /* 0x001fe200078e0212 */
[----:B------:R-:W-:-:S03]  /*16c0*/  MOV R0, R14 ;  /* 0x0000000e00007202 */ /* 0x000fc60000000f00 */
[----:B------:R-:W-:-:S08]  /*16d0*/  IMAD.MOV.U32 R21, RZ, RZ, R15 ;  /* 0x000000ffff157224 */ /* 0x000fd000078e000f */
[----:B------:R-:W-:Y:S05]  /*16e0*/  @!P1 BRA `(.L_x_116) ;  /* 0xfffffff400989947 */ /* 0x000fea000383ffff */
[----:B------:R-:W-:Y:S05]  /*16f0*/  EXIT ;  /* 0x000000000000794d */ /* 0x000fea0003800000 */
        .weak           $__internal_11_$__cuda_sm20_div_rn_f64_full
        .type           $__internal_11_$__cuda_sm20_div_rn_f64_full,@function
        .size           $__internal_11_$__cuda_sm20_div_rn_f64_full,($__internal_12_$__cuda_sm20_div_s64 - $__internal_11_$__cuda_sm20_div_rn_f64_full)
$__internal_11_$__cuda_sm20_div_rn_f64_full:
        /* <DEDUP_REMOVED lines=10> */
[----:B------:R-:W-:-:S03]  /*17a0*/  ISETP.GE.U32.AND P2, PT, R26, R33, PT ;  /* 0x000000211a00720c */ /* 0x000fc60003f46070 */
[----:B------:R-:W-:Y:S02]  /*17b0*/  @!P3 LOP3.LUT R27, R23, 0x7ff00000, RZ, 0xc0, !PT ;  /* 0x7ff00000171bb812 */ /* 0x000fe400078ec0ff */
[----:B------:R-:W0:Y:S02]  /*17c0*/  MUFU.RCP64H R25, R21 ;  /* 0x0000001500197308 */ /* 0x000e240000001800 */
[----:B------:R-:W-:Y:S01]  /*17d0*/  @!P3 ISETP.GE.U32.AND P4, PT, R26, R27, PT ;  /* 0x0000001b1a00b20c */ /* 0x000fe20003f86070 */
[----:B------:R-:W-:-:S05]  /*17e0*/  IMAD.MOV.U32 R27, RZ, RZ, 0x1ca00000 ;  /* 0x1ca00000ff1b7424 */ /* 0x000fca00078e00ff */
[----:B------:R-:W-:-:S04]  /*17f0*/  @!P3 SEL R31, R27, 0x63400000, !P4 ;  /* 0x634000001b1fb807 */ /* 0x000fc80006000000 */
[----:B------:R-:W-:-:S04]  /*1800*/  @!P3 LOP3.LUT R34, R31, 0x80000000, R17, 0xf8, !PT ;  /* 0x800000001f22b812 */ /* 0x000fc800078ef811 */
[----:B------:R-:W-:Y:S01]  /*1810*/  @!P3 LOP3.LUT R35, R34, 0x100000, RZ, 0xfc, !PT ;  /* 0x001000002223b812 */ /* 0x000fe200078efcff */
[----:B0-----:R-:W-:Y:S01]  /*1820*/  DFMA R28, R24, -R20, 1 ;  /* 0x3ff00000181c742b */ /* 0x001fe20000000814 */
[----:B------:R-:W-:-:S07]  /*1830*/  @!P3 IMAD.MOV.U32 R34, RZ, RZ, RZ ;  /* 0x000000ffff22b224 */ /* 0x000fce00078e00ff */
[----:B------:R-:W-:-:S08]  /*1840*/  DFMA R28, R28, R28, R28 ;  /* 0x0000001c1c1c722b */ /* 0x000fd0000000001c */
[----:B------:R-:W-:Y:S01]  /*1850*/  DFMA R28, R24, R28, R24 ;  /* 0x0000001c181c722b */ /* 0x000fe20000000018 */
[----:B------:R-:W-:Y:S01]  /*1860*/  SEL R25, R27, 0x63400000, !P2 ;  /* 0x634000001b197807 */ /* 0x000fe20005000000 */
[----:B------:R-:W-:-:S03]  /*1870*/  IMAD.MOV.U32 R24, RZ, RZ, R16 ;  /* 0x000000ffff187224 */ /* 0x000fc600078e0010 */
[----:B------:R-:W-:-:S03]  /*1880*/  LOP3.LUT R25, R25, 0x800fffff, R17, 0xf8, !PT ;  /* 0x800fffff19197812 */ /* 0x000fc600078ef811 */
[----:B------:R-:W-:-:S03]  /*1890*/  DFMA R30, R28, -R20, 1 ;  /* 0x3ff000001c1e742b */ /* 0x000fc60000000814 */
[----:B------:R-:W-:Y:S01]  /*18a0*/  @!P3 DFMA R24, R24, 2, -R34 ;  /* 0x400000001818b82b */ /* 0x000fe20000000822 */
[----:B------:R-:W-:-:S04]  /*18b0*/  IMAD.MOV.U32 R35, RZ, RZ, R26 ;  /* 0x000000ffff237224 */ /* 0x000fc800078e001a */
[----:B------:R-:W-:Y:S01]  /*18c0*/  DFMA R28, R28, R30, R28 ;  /* 0x0000001e1c1c722b */ /* 0x000fe2000000001c */
[----:B------:R-:W-:Y:S01]  /*18d0*/  IMAD.MOV.U32 R34, RZ, RZ, R33 ;  /* 0x000000ffff227224 */ /* 0x000fe200078e0021 */
[----:B------:R-:W-:-:S03]  /*18e0*/  @!P1 LOP3.LUT R34, R21, 0x7ff00000, RZ, 0xc0, !PT ;  /* 0x7ff0000015229812 */ /* 0x000fc600078ec0ff */
[----:B------:R-:W-:Y:S02]  /*18f0*/  @!P3 LOP3.LUT R35, R25, 0x7ff00000, RZ, 0xc0, !PT ;  /* 0x7ff000001923b812 */ /* 0x000fe400078ec0ff */
[----:B------:R-:W-:Y:S01]  /*1900*/  VIADD R37, R34, 0xffffffff ;  /* 0xffffffff22257836 */ /* 0x000fe20000000000 */
        /* <DEDUP_REMOVED lines=24> */
[----:B------:R-:W-:Y:S01]  /*1a90*/  IADD3 R21, PT, PT, -R30, RZ, RZ ;  /* 0x000000ff1e157210 */ /* 0x000fe20007ffe1ff */
[----:B------:R-:W-:Y:S01]  /*1aa0*/  IMAD.MOV.U32 R20, RZ, RZ, RZ ;  /* 0x000000ffff147224 */ /* 0x000fe200078e00ff */
[----:B------:R-:W-:-:S05]  /*1ab0*/  DMUL.RP R16, R28, R16 ;  /* 0x000000101c107228 */ /* 0x000fca0000008000 */
[----:B------:R-:W-:-:S05]  /*1ac0*/  DFMA R20, R26, -R20, R28 ;  /* 0x800000141a14722b */ /* 0x000fca000000001c */
[----:B------:R-:W-:Y:S02]  /*1ad0*/  LOP3.LUT R23, R17, R23, RZ, 0x3c, !PT ;  /* 0x0000001711177212 */ /* 0x000fe400078e3cff */
[----:B------:R-:W-:-:S04]  /*1ae0*/  IADD3 R20, PT, PT, -R30, -0x43300000, RZ ;  /* 0xbcd000001e147810 */ /* 0x000fc80007ffe1ff */
[----:B------:R-:W-:-:S04]  /*1af0*/  FSETP.NEU.AND P1, PT, |R21|, R20, PT ;  /* 0x000000141500720b */ /* 0x000fc80003f2d200 */
[----:B------:R-:W-:Y:S02]  /*1b00*/  FSEL R26, R16, R26, !P1 ;  /* 0x0000001a101a7208 */ /* 0x000fe40004800000 */
[----:B------:R-:W-:Y:S01]  /*1b10*/  FSEL R27, R23, R27, !P1 ;  /* 0x0000001b171b7208 */ /* 0x000fe20004800000 */
[----:B------:R-:W-:Y:S06]  /*1b20*/  BRA `(.L_x_119) ;  /* 0x0000000000547947 */ /* 0x000fec0003800000 */
.L_x_118:
        /* <DEDUP_REMOVED lines=16> */
.L_x_121:
[----:B------:R-:W-:Y:S01]  /*1c30*/  LOP3.LUT R27, R23, 0x80000, RZ, 0xfc, !PT ;  /* 0x00080000171b7812 */ /* 0x000fe200078efcff */
[----:B------:R-:W-:Y:S01]  /*1c40*/  IMAD.MOV.U32 R26, RZ, RZ, R22 ;  /* 0x000000ffff1a7224 */ /* 0x000fe200078e0016 */
[----:B------:R-:W-:Y:S06]  /*1c50*/  BRA `(.L_x_119) ;  /* 0x0000000000087947 */ /* 0x000fec0003800000 */
.L_x_120:
[----:B------:R-:W-:Y:S01]  /*1c60*/  LOP3.LUT R27, R17, 0x80000, RZ, 0xfc, !PT ;  /* 0x00080000111b7812 */ /* 0x000fe200078efcff */
[----:B------:R-:W-:-:S07]  /*1c70*/  IMAD.MOV.U32 R26, RZ, RZ, R16 ;  /* 0x000000ffff1a7224 */ /* 0x000fce00078e0010 */
.L_x_119:
[----:B------:R-:W-:Y:S05]  /*1c80*/  BSYNC.RECONVERGENT B2 ;  /* 0x0000000000027941 */ /* 0x000fea0003800200 */
.L_x_117:
[----:B------:R-:W-:Y:S02]  /*1c90*/  IMAD.MOV.U32 R16, RZ, RZ, R0 ;  /* 0x000000ffff107224 */ /* 0x000fe400078e0000 */
[----:B------:R-:W-:Y:S02]  /*1ca0*/  IMAD.MOV.U32 R17, RZ, RZ, 0x0 ;  /* 0x00000000ff117424 */ /* 0x000fe400078e00ff */
[----:B------:R-:W-:Y:S02]  /*1cb0*/  IMAD.MOV.U32 R20, RZ, RZ, R26 ;  /* 0x000000ffff147224 */ /* 0x000fe400078e001a */
[----:B------:R-:W-:Y:S01]  /*1cc0*/  IMAD.MOV.U32 R21, RZ, RZ, R27 ;  /* 0x000000ffff157224 */ /* 0x000fe200078e001b */
[----:B------:R-:W-:Y:S06]  /*1cd0*/  RET.REL.NODEC R16 `(_ZN2at6native55_GLOBAL__N__6c1c77d0_17_DistanceKernel_cu_928626d3_295131cdist_backward_kernel_cuda_implIdNS1_5distsIdE1pEEEvPT_PKS6_S9_S9_S9_S6_lllllll) ;  /* 0xffffffe010c87950 */ /* 0x000fec0003c3ffff */
        .weak           $__internal_12_$__cuda_sm20_div_s64
        .type           $__internal_12_$__cuda_sm20_div_s64,@function
        .size           $__internal_12_$__cuda_sm20_div_s64,($_ZN2at6native55_GLOBAL__N__6c1c77d0_17_DistanceKernel_cu_928626d3_295131cdist_backward_kernel_cuda_implIdNS1_5distsIdE1pEEEvPT_PKS6_S9_S9_S9_S6_lllllll$__internal_accurate_pow - $__internal_12_$__cuda_sm20_div_s64)
$__internal_12_$__cuda_sm20_div_s64:
        /* <DEDUP_REMOVED lines=14> */
[----:B------:R-:W-:-:S03]  /*1dc0*/  IMAD.HI.U32 R16, R14, R19, RZ ;  /* 0x000000130e107227 */ /* 0x000fc600078e00ff */
[----:B------:R-:W-:Y:S01]  /*1dd0*/  IADD3.X R21, PT, PT, RZ, ~R17, RZ, P0, !PT ;  /* 0x80000011ff157210 */ /* 0x000fe200007fe4ff */
[----:B------:R-:W-:-:S04]  /*1de0*/  IMAD.MOV.U32 R17, RZ, RZ, R14 ;  /* 0x000000ffff117224 */ /* 0x000fc800078e000e */
[----:B------:R-:W-:-:S04]  /*1df0*/  IMAD.WIDE.U32 R16, P0, R14, R21, R16 ;  /* 0x000000150e107225 */ /* 0x000fc80007800010 */
[C---:B------:R-:W-:Y:S02]  /*1e00*/  IMAD R23, R15.reuse, R21, RZ ;  /* 0x000000150f177224 */ /* 0x040fe400078e02ff */
[----:B------:R-:W-:-:S04]  /*1e10*/  IMAD.HI.U32 R16, P1, R15, R19, R16 ;  /* 0x000000130f107227 */ /* 0x000fc80007820010 */
[----:B------:R-:W-:Y:S01]  /*1e20*/  IMAD.HI.U32 R11, R15, R21, RZ ;  /* 0x000000150f0b7227 */ /* 0x000fe200078e00ff */
[----:B------:R-:W-:Y:S02]  /*1e30*/  IADD3 R17, P2, PT, R23, R16, RZ ;  /* 0x0000001017117210 */ /* 0x000fe40007f5e0ff */
[----:B------:R-:W-:Y:S01]  /*1e40*/  IADD3 R21, P4, PT, RZ, -R0, RZ ;  /* 0x80000000ff157210 */ /* 0x000fe20007f9e0ff */
[----:B------:R-:W-:Y:S02]  /*1e50*/  IMAD.X R11, R11, 0x1, R15, P0 ;  /* 0x000000010b0b7824 */ /* 0x000fe400000e060f */
[----:B------:R-:W-:Y:S01]  /*1e60*/  IMAD.WIDE.U32 R14, R17, R6, RZ ;  /* 0x00000006110e7225 */ /* 0x000fe200078e00ff */
[----:B------:R-:W-:Y:S02]  /*1e70*/  SEL R21, R21, R0, !P3 ;  /* 0x0000000015157207 */ /* 0x000fe40005800000 */
[----:B------:R-:W-:Y:S01]  /*1e80*/  IADD3.X R11, PT, PT, RZ, RZ, R11, P2, P1 ;  /* 0x000000ffff0b7210 */ /* 0x000fe200017e240b */
        /* <DEDUP_REMOVED lines=11> */
[----:B------:R-:W-:Y:S02]  /*1f40*/  IMAD.X R16, RZ, RZ, ~R9, P4 ;  /* 0x000000ffff107224 */ /* 0x000fe400020e0e09 */
[----:B------:R-:W-:Y:S02]  /*1f50*/  IMAD.X R11, R14, 0x1, R11, P0 ;  /* 0x000000010e0b7824 */ /* 0x000fe400000e060b */
        /* <DEDUP_REMOVED lines=34> */
[----:B------:R-:W-:Y:S02]  /*2180*/  ISETP.NE.U32.AND P0, PT, R10, RZ, PT ;  /* 0x000000ff0a00720c */ /* 0x000fe40003f05070 */
[----:B------:R-:W-:Y:S01]  /*2190*/  SEL R10, R7, R6, !P1 ;  /* 0x00000006070a7207 */ /* 0x000fe20004800000 */
[----:B------:R-:W-:Y:S01]  /*21a0*/  IMAD.X R14, RZ, RZ, ~R11, P2 ;  /* 0x000000ffff0e7224 */ /* 0x000fe200010e0e0b */
[----:B------:R-:W-:Y:S01]  /*21b0*/  MOV R7, 0x0 ;  /* 0x0000000000077802 */ /* 0x000fe20000000f00 */
[----:B------:R-:W-:Y:S01]  /*21c0*/  IMAD.MOV.U32 R6, RZ, RZ, R2 ;  /* 0x000000ffff067224 */ /* 0x000fe200078e0002 */
[----:B------:R-:W-:Y:S02]  /*21d0*/  ISETP.NE.AND.EX P0, PT, R8, RZ, PT, P0 ;  /* 0x000000ff0800720c */ /* 0x000fe40003f05300 */
[----:B------:R-:W-:Y:S02]  /*21e0*/  SEL R11, R14, R11, !P1 ;  /* 0x0000000b0e0b7207 */ /* 0x000fe40004800000 */
[----:B------:R-:W-:-:S02]  /*21f0*/  SEL R10, R10, 0xffffffff, P0 ;  /* 0xffffffff0a0a7807 */ /* 0x000fc40000000000 */
[----:B------:R-:W-:Y:S01]  /*2200*/  SEL R11, R11, 0xffffffff, P0 ;  /* 0xffffffff0b0b7807 */ /* 0x000fe20000000000 */
[----:B------:R-:W-:Y:S06]  /*2210*/  RET.REL.NODEC R6 `(_ZN2at6native55_GLOBAL__N__6c1c77d0_17_DistanceKernel_cu_928626d3_295131cdist_backward_kernel_cuda_implIdNS1_5distsIdE1pEEEvPT_PKS6_S9_S9_S9_S6_lllllll) ;  /* 0xffffffdc06787950 */ /* 0x000fec0003c3ffff */
        .type           $_ZN2at6native55_GLOBAL__N__6c1c77d0_17_DistanceKernel_cu_928626d3_295131cdist_backward_kernel_cuda_implIdNS1_5distsIdE1pEEEvPT_PKS6_S9_S9_S9_S6_lllllll$__internal_accurate_pow,@function
        .size           $_ZN2at6native55_GLOBAL__N__6c1c77d0_17_DistanceKernel_cu_928626d3_295131cdist_backward_kernel_cuda_implIdNS1_5distsIdE1pEEEvPT_PKS6_S9_S9_S9_S6_lllllll$__internal_accurate_pow,(.L_x_778 - $_ZN2at6native55_GLOBAL__N__6c1c77d0_17_DistanceKernel_cu_928626d3_295131cdist_backward_kernel_cuda_implIdNS1_5distsIdE1pEEEvPT_PKS6_S9_S9_S9_S6_lllllll$__internal_accurate_pow)
$_ZN2at6native55_GLOBAL__N__6c1c77d0_17_DistanceKernel_cu_928626d3_295131cdist_backward_kernel_cuda_implIdNS1_5distsIdE1pEEEvPT_PKS6_S9_S9_S9_S6_lllllll$__internal_accurate_pow:
[----:B------:R-:W-:Y:S01]  /*2220*/  ISETP.GT.U32.AND P5, PT, R23, 0xfffff, PT ;  /* 0x000fffff1700780c */ /* 0x000fe20003fa4070 */
[----:B------:R-:W-:Y:S01]  /*2230*/  IMAD.MOV.U32 R22, RZ, RZ, R26 ;  /* 0x000000ffff167224 */ /* 0x000fe200078e001a */
[----:B------:R-:W-:Y:S01]  /*2240*/  SHF.R.U32.HI R43, RZ, 0x14, R23 ;  /* 0x00000014ff2b7819 */ /* 0x000fe20000011617 */
[----:B------:R-:W-:Y:S01]  /*2250*/  IMAD.MOV.U32 R36, RZ, RZ, RZ ;  /* 0x000000ffff247224 */ /* 0x000fe200078e00ff */
[----:B------:R-:W-:Y:S01]  /*2260*/  UMOV UR14, 0x7d2cafe2 ;  /* 0x7d2cafe2000e7882 */ /* 0x000fe20000000000 */
[----:B------:R-:W-:Y:S01]  /*2270*/  UMOV UR15, 0x3eb0f5ff ;  /* 0x3eb0f5ff000f7882 */ /* 0x000fe20000000000 */
[----:B------:R-:W-:Y:S01]  /*2280*/  UMOV UR16, 0x3b39803f ;  /* 0x3b39803f00107882 */ /* 0x000fe20000000000 */
[----:B------:R-:W-:-:S06]  /*2290*/  UMOV UR17, 0x3c7abc9e ;  /* 0x3c7abc9e00117882 */ /* 0x000fcc0000000000 */
[----:B------:R-:W-:Y:S01]  /*22a0*/  @!P5 DMUL R24, R22, 1.80143985094819840000e+16 ;  /* 0x435000001618d828 */ /* 0x000fe20000000000 */
[----:B------:R-:W-:-:S09]  /*22b0*/  IMAD.MOV.U32 R22, RZ, RZ, R23 ;  /* 0x000000ffff167224 */ /* 0x000fd200078e0017 */
[----:B------:R-:W-:Y:S01]  /*22c0*/  @!P5 IMAD.MOV.U32 R22, RZ, RZ, R25 ;  /* 0x000000ffff16d224 */ /* 0x000fe200078e0019 */
[----:B------:R-:W-:Y:S01]  /*22d0*/  @!P5 LEA.HI R43, R25, 0xffffffca, RZ, 0xc ;  /* 0xffffffca192bd811 */ /* 0x000fe200078f60ff */
[----:B------:R-:W-:Y:S02]  /*22e0*/  @!P5 IMAD.MOV.U32 R26, RZ, RZ, R24 ;  /* 0x000000ffff1ad224 */ /* 0x000fe400078e0018 */
[----:B------:R-:W-:Y:S01]  /*22f0*/  IMAD.MOV.U32 R24, RZ, RZ, 0x41ad3b5a ;  /* 0x41ad3b5aff187424 */ /* 0x000fe200078e00ff */
[----:B------:R-:W-:Y:S01]  /*2300*/  LOP3.LUT R22, R22, 0x800fffff, RZ, 0xc0, !PT ;  /* 0x800fffff16167812 */ /* 0x000fe200078ec0ff */
[----:B------:R-:W-:-:S03]  /*2310*/  IMAD.MOV.U32 R25, RZ, RZ, 0x3ed0f5d2 ;  /* 0x3ed0f5d2ff197424 */ /* 0x000fc600078e00ff */
        /* <DEDUP_REMOVED lines=12> */
[----:B------:R-:W-:Y:S02]  /*23e0*/  DMUL R34, R22, R22 ;  /* 0x0000001616227228 */ /* 0x000fe40000000000 */
[----:B------:R-:W-:-:S06]  /*23f0*/  DADD R28, R26, -R22 ;  /* 0x000000001a1c7229 */ /* 0x000fcc0000000816 */
[----:B------:R-:W-:Y:S01]  /*2400*/  DFMA R24, R34, UR14, R24 ;  /* 0x0000000e22187c2b */ /* 0x000fe20008000018 */
[----:B------:R-:W-:Y:S01]  /*2410*/  UMOV UR14, 0x75488a3f ;  /* 0x75488a3f000e7882 */ /* 0x000fe20000000000 */
[----:B------:R-:W-:Y:S01]  /*2420*/  UMOV UR15, 0x3ef3b20a ;  /* 0x3ef3b20a000f7882 */ /* 0x000fe20000000000 */
[----:B------:R-:W-:-:S05]  /*2430*/  DADD R28, R28, R28 ;  /* 0x000000001c1c7229 */ /* 0x000fca000000001c */
[----:B------:R-:W-:Y:S01]  /*2440*/  DFMA R32, R34, R24, UR14 ;  /* 0x0000000e22207e2b */ /* 0x000fe20008000018 */
[----:B------:R-:W-:Y:S01]  /*2450*/  UMOV UR14, 0xe4faecd5 ;  /* 0xe4faecd5000e7882 */ /* 0x000fe20000000000 */
[----:B------:R-:W-:Y:S01]  /*2460*/  UMOV UR15, 0x3f1745cd ;  /* 0x3f1745cd000f7882 */ /* 0x000fe20000000000 */
[-C--:B------:R-:W-:Y:S02]  /*2470*/  DFMA R28, R26, -R22.reuse, R28 ;  /* 0x800000161a1c722b */ /* 0x080fe4000000001c */
[----:B------:R-:W-:-:S03]  /*2480*/  DMUL R26, R22, R22 ;  /* 0x00000016161a7228 */ /* 0x000fc60000000000 */
[----:B------:R-:W-:Y:S01]  /*2490*/  DFMA R32, R34, R32, UR14 ;  /* 0x0000000e22207e2b */ /* 0x000fe20008000020 */
[----:B------:R-:W-:Y:S01]  /*24a0*/  UMOV UR14, 0x258a578b ;  /* 0x258a578b000e7882 */ /* 0x000fe20000000000 */
[----:B------:R-:W-:Y:S01]  /*24b0*/  UMOV UR15, 0x3f3c71c7 ;  /* 0x3f3c71c7000f7882 */ /* 0x000fe20000000000 */
[----:B------:R-:W-:-:S05]  /*24c0*/  DMUL R28, R36, R28 ;  /* 0x0000001c241c7228 */ /* 0x000fca0000000000 */
[----:B------:R-:W-:Y:S01]  /*24d0*/  DFMA R32, R34, R32, UR14 ;  /* 0x0000000e22207e2b */ /* 0x000fe20008000020 */
[----:B------:R-:W-:Y:S01]  /*24e0*/  UMOV UR14, 0x9242b910 ;  /* 0x9242b910000e7882 */ /* 0x000fe20000000000 */
[----:B------:R-:W-:-:S03]  /*24f0*/  UMOV UR15, 0x3f624924 ;  /* 0x3f624924000f7882 */ /* 0x000fc60000000000 */
[----:B------:R-:W-:Y:S02]  /*2500*/  VIADD R39, R29, 0x100000 ;  /* 0x001000001d277836 */ /* 0x000fe40000000000 */
[----:B------:R-:W-:Y:S01]  /*2510*/  IMAD.MOV.U32 R38, RZ, RZ, R28 ;  /* 0x000000ffff267224 */ /* 0x000fe200078e001c */
[----:B------:R-:W-:Y:S01]  /*2520*/  DFMA R32, R34, R32, UR14 ;  /* 0x0000000e22207e2b */ /* 0x000fe20008000020 */
[----:B------:R-:W-:Y:S01]  /*2530*/  UMOV UR14, 0x99999dfb ;  /* 0x99999dfb000e7882 */ /* 0x000fe20000000000 */
[----:B------:R-:W-:-:S06]  /*2540*/  UMOV UR15, 0x3f899999 ;  /* 0x3f899999000f7882 */ /* 0x000fcc0000000000 */
[----:B------:R-:W-:Y:S01]  /*2550*/  DFMA R32, R34, R32, UR14 ;  /* 0x0000000e22207e2b */ /* 0x000fe20008000020 */
[----:B------:R-:W-:Y:S01]  /*2560*/  UMOV UR14, 0x55555555 ;  /* 0x55555555000e7882 */ /* 0x000fe20000000000 */
[----:B------:R-:W-:-:S06]  /*2570*/  UMOV UR15, 0x3fb55555 ;  /* 0x3fb55555000f7882 */ /* 0x000fcc0000000000 */
[----:B------:R-:W-:-:S08]  /*2580*/  DFMA R24, R34, R32, UR14 ;  /* 0x0000000e22187e2b */ /* 0x000fd00008000020 */
[----:B------:R-:W-:Y:S01]  /*2590*/  DADD R30, -R24, UR14 ;  /* 0x0000000e181e7e29 */ /* 0x000fe20008000100 */
[----:B------:R-:W-:Y:S01]  /*25a0*/  UMOV UR14, 0xb9e7b0 ;  /* 0x00b9e7b0000e7882 */ /* 0x000fe20000000000 */
[----:B------:R-:W-:-:S06]  /*25b0*/  UMOV UR15, 0x3c46a4cb ;  /* 0x3c46a4cb000f7882 */ /* 0x000fcc0000000000 */
[----:B------:R-:W-:Y:S02]  /*25c0*/  DFMA R34, R34, R32, R30 ;  /* 0x000000202222722b */ /* 0x000fe4000000001e */
[C---:B------:R-:W-:Y:S02]  /*25d0*/  DMUL R30, R22.reuse, R26 ;  /* 0x0000001a161e7228 */ /* 0x040fe40000000000 */
[----:B------:R-:W-:-:S04]  /*25e0*/  DFMA R32, R22, R22, -R26 ;  /* 0x000000161620722b */ /* 0x000fc8000000081a */
[----:B------:R-:W-:Y:S01]  /*25f0*/  DADD R34, R34, -UR14 ;  /* 0x8000000e22227e29 */ /* 0x000fe20008000000 */
[----:B------:R-:W-:Y:S01]  /*2600*/  UMOV UR14, 0x80000000 ;  /* 0x80000000000e7882 */ /* 0x000fe20000000000 */
[C---:B------:R-:W-:Y:S01]  /*2610*/  DFMA R36, R22.reuse, R26, -R30 ;  /* 0x0000001a1624722b */ /* 0x040fe2000000081e */
[----:B------:R-:W-:Y:S01]  /*2620*/  UMOV UR15, 0x43300000 ;  /* 0x43300000000f7882 */ /* 0x000fe20000000000 */
[----:B------:R-:W-:-:S06]  /*2630*/  DFMA R32, R22, R38, R32 ;  /* 0x000000261620722b */ /* 0x000fcc0000000020 */
[----:B------:R-:W-:Y:S02]  /*2640*/  DFMA R36, R28, R26, R36 ;  /* 0x0000001a1c24722b */ /* 0x000fe40000000024 */
[----:B------:R-:W-:-:S06]  /*2650*/  DADD R26, R24, R34 ;  /* 0x00000000181a7229 */ /* 0x000fcc0000000022 */
[----:B------:R-:W-:Y:S02]  /*2660*/  DFMA R36, R22, R32, R36 ;  /* 0x000000201624722b */ /* 0x000fe40000000024 */
[----:B------:R-:W-:Y:S02]  /*2670*/  DMUL R32, R26, R30 ;  /* 0x0000001e1a207228 */ /* 0x000fe40000000000 */
[----:B------:R-:W-:-:S06]  /*2680*/  DADD R38, R24, -R26 ;  /* 0x0000000018267229 */ /* 0x000fcc000000081a */
[----:B------:R-:W-:Y:S02]  /*2690*/  DFMA R24, R26, R30, -R32 ;  /* 0x0000001e1a18722b */ /* 0x000fe40000000820 */
[----:B------:R-:W-:-:S06]  /*26a0*/  DADD R38, R34, R38 ;  /* 0x0000000022267229 */ /* 0x000fcc0000000026 */
[----:B------:R-:W-:-:S08]  /*26b0*/  DFMA R24, R26, R36, R24 ;  /* 0x000000241a18722b */ /* 0x000fd00000000018 */
[----:B------:R-:W-:-:S08]  /*26c0*/  DFMA R30, R38, R30, R24 ;  /* 0x0000001e261e722b */ /* 0x000fd00000000018 */
[----:B------:R-:W-:-:S08]  /*26d0*/  DADD R26, R32, R30 ;  /* 0x00000000201a7229 */ /* 0x000fd0000000001e */
[--C-:B------:R-:W-:Y:S02]  /*26e0*/  DADD R24, R22, R26.reuse ;  /* 0x0000000016187229 */ /* 0x100fe4000000001a */
[----:B------:R-:W-:-:S06]  /*26f0*/  DADD R32, R32, -R26 ;  /* 0x0000000020207229 */ /* 0x000fcc000000081a */
[----:B------:R-:W-:Y:S02]  /*2700*/  DADD R22, R22, -R24 ;  /* 0x0000000016167229 */ /* 0x000fe40000000818 */
[----:B------:R-:W-:-:S06]  /*2710*/  DADD R32, R30, R32 ;  /* 0x000000001e207229 */ /* 0x000fcc0000000020 */
[----:B------:R-:W-:Y:S01]  /*2720*/  DADD R22, R26, R22 ;  /* 0x000000001a167229 */ /* 0x000fe20000000016 */
[C---:B------:R-:W-:Y:S02]  /*2730*/  VIADD R26, R43.reuse, 0xfffffc01 ;  /* 0xfffffc012b1a7836 */ /* 0x040fe40000000000 */
[----:B------:R-:W-:Y:S01]  /*2740*/  @P5 VIADD R26, R43, 0xfffffc02 ;  /* 0xfffffc022b1a5836 */ /* 0x000fe20000000000 */
[----:B------:R-:W-:Y:S01]  /*2750*/  MOV R43, R41 ;  /* 0x00000029002b7202 */ /* 0x000fe20000000f00 */
[----:B------:R-:W-:-:S03]  /*2760*/  IMAD.MOV.U32 R27, RZ, RZ, 0x43300000 ;  /* 0x43300000ff1b7424 */ /* 0x000fc600078e00ff */
[----:B------:R-:W-:Y:S01]  /*2770*/  DADD R22, R32, R22 ;  /* 0x0000000020167229 */ /* 0x000fe20000000016 */
[----:B------:R-:W-:-:S06]  /*2780*/  LOP3.LUT R26, R26, 0x80000000, RZ, 0x3c, !PT ;  /* 0x800000001a1a7812 */ /* 0x000fcc00078e3cff */
[----:B------:R-:W-:Y:S01]  /*2790*/  DADD R26, R26, -UR14 ;  /* 0x8000000e1a1a7e29 */ /* 0x000fe20008000000 */
[----:B------:R-:W-:Y:S01]  /*27a0*/  UMOV UR14, 0xfefa39ef ;  /* 0xfefa39ef000e7882 */ /* 0x000fe20000000000 */
[----:B------:R-:W-:Y:S01]  /*27b0*/  DADD R30, R28, R22 ;  /* 0x000000001c1e7229 */ /* 0x000fe20000000016 */
[----:B------:R-:W-:-:S07]  /*27c0*/  UMOV UR15, 0x3fe62e42 ;  /* 0x3fe62e42000f7882 */ /* 0x000fce0000000000 */
[----:B------:R-:W-:-:S08]  /*27d0*/  DADD R28, R24, R30 ;  /* 0x00000000181c7229 */ /* 0x000fd0000000001e */
[--C-:B------:R-:W-:Y:S02]  /*27e0*/  DFMA R22, R26, UR14, R28.reuse ;  /* 0x0000000e1a167c2b */ /* 0x100fe4000800001c */
[----:B------:R-:W-:-:S06]  /*27f0*/  DADD R32, R24, -R28 ;  /* 0x0000000018207229 */ /* 0x000fcc000000081c */
[----:B------:R-:W-:Y:S02]  /*2800*/  DFMA R24, R26, -UR14, R22 ;  /* 0x8000000e1a187c2b */ /* 0x000fe40008000016 */
[----:B------:R-:W-:-:S06]  /*2810*/  DADD R32, R30, R32 ;  /* 0x000000001e207229 */ /* 0x000fcc0000000020 */
[----:B------:R-:W-:-:S08]  /*2820*/  DADD R24, -R28, R24 ;  /* 0x000000001c187229 */ /* 0x000fd00000000118 */
[----:B------:R-:W-:-:S08]  /*2830*/  DADD R24, R32, -R24 ;  /* 0x0000000020187229 */ /* 0x000fd00000000818 */
[----:B------:R-:W-:Y:S01]  /*2840*/  DFMA R26, R26, UR16, R24 ;  /* 0x000000101a1a7c2b */ /* 0x000fe20008000018 */
[C---:B------:R-:W-:Y:S01]  /*2850*/  IMAD.SHL.U32 R24, R43.reuse, 0x2, RZ ;  /* 0x000000022b187824 */ /* 0x040fe200078e00ff */
[----:B------:R-:W-:-:S04]  /*2860*/  LOP3.LUT R25, R43, 0xff0fffff, RZ, 0xc0, !PT ;  /* 0xff0fffff2b197812 */ /* 0x000fc800078ec0ff */
[----:B------:R-:W-:Y:S02]  /*2870*/  ISETP.GT.U32.AND P5, PT, R24, -0x2000001, PT ;  /* 0xfdffffff1800780c */ /* 0x000fe40003fa4070 */
[----:B------:R-:W-:Y:S01]  /*2880*/  DADD R28, R22, R26 ;  /* 0x00000000161c7229 */ /* 0x000fe2000000001a */
[----:B------:R-:W-:Y:S01]  /*2890*/  IMAD.MOV.U32 R24, RZ, RZ, R42 ;  /* 0x000000ffff187224 */ /* 0x000fe200078e002a */
[----:B------:R-:W-:-:S06]  /*28a0*/  SEL R25, R25, R43, P5 ;  /* 0x0000002b19197207 */ /* 0x000fcc0002800000 */
[----:B------:R-:W-:Y:S02]  /*28b0*/  DADD R30, R22, -R28 ;  /* 0x00000000161e7229 */ /* 0x000fe4000000081c */
[----:B------:R-:W-:-:S06]  /*28c0*/  DMUL R22, R28, R24 ;  /* 0x000000181c167228 */ /* 0x000fcc0000000000 */
[----:B------:R-:W-:Y:S02]  /*28d0*/  DADD R30, R26, R30 ;  /* 0x000000001a1e7229 */ /* 0x000fe4000000001e */
[----:B------:R-:W-:-:S08]  /*28e0*/  DFMA R28, R28, R24, -R22 ;  /* 0x000000181c1c722b */ /* 0x000fd00000000816 */
[----:B------:R-:W-:Y:S01]  /*28f0*/  DFMA R30, R30, R24, R28 ;  /* 0x000000181e1e722b */ /* 0x000fe2000000001c */
[----:B------:R-:W-:Y:S02]  /*2900*/  IMAD.MOV.U32 R24, RZ, RZ, 0x652b82fe ;  /* 0x652b82feff187424 */ /* 0x000fe400078e00ff */
[----:B------:R-:W-:-:S05]  /*2910*/  IMAD.MOV.U32 R25, RZ, RZ, 0x3ff71547 ;  /* 0x3ff71547ff197424 */ /* 0x000fca00078e00ff */
[----:B------:R-:W-:-:S08]  /*2920*/  DADD R26, R22, R30 ;  /* 0x00000000161a7229 */ /* 0x000fd0000000001e */
[----:B------:R-:W-:Y:S02]  /*2930*/  DFMA R24, R26, R24, 6.75539944105574400000e+15 ;  /* 0x433800001a18742b */ /* 0x000fe40000000018 */
[----:B------:R-:W-:Y:S01]  /*2940*/  FSETP.GEU.FTZ.AND P5, PT, |R27|, 4.1917929649353027344, PT ;  /* 0x4086232b1b00780b */ /* 0x000fe20003fbe200 */
[----:B------:R-:W-:-:S05]  /*2950*/  DADD R22, R22, -R26 ;  /* 0x0000000016167229 */ /* 0x000fca000000081a */
[----:B------:R-:W-:-:S03]  /*2960*/  DADD R28, R24, -6.75539944105574400000e+15 ;  /* 0xc3380000181c7429 */ /* 0x000fc60000000000 */
[----:B------:R-:W-:-:S05]  /*2970*/  DADD R30, R30, R22 ;  /* 0x000000001e1e7229 */ /* 0x000fca0000000016 */
        /* <DEDUP_REMOVED lines=34> */
[----:B------:R-:W-:-:S10]  /*2ba0*/  DFMA R28, R28, R32, 1 ;  /* 0x3ff000001c1c742b */ /* 0x000fd40000000020 */
[----:B------:R-:W-:Y:S02]  /*2bb0*/  IMAD R23, R24, 0x100000, R29 ;  /* 0x0010000018177824 */ /* 0x000fe400078e021d */
[----:B------:R-:W-:Y:S01]  /*2bc0*/  IMAD.MOV.U32 R22, RZ, RZ, R28 ;  /* 0x000000ffff167224 */ /* 0x000fe200078e001c */
[----:B------:R-:W-:Y:S06]  /*2bd0*/  @!P5 BRA `(.L_x_122) ;  /* 0x000000000030d947 */ /* 0x000fec0003800000 */
        /* <DEDUP_REMOVED lines=12> */
.L_x_122:
[----:B------:R-:W-:Y:S01]  /*2ca0*/  DFMA R30, R30, R22, R22 ;  /* 0x000000161e1e722b */ /* 0x000fe20000000016 */
[----:B------:R-:W-:Y:S01]  /*2cb0*/  IMAD.MOV.U32 R24, RZ, RZ, R0 ;  /* 0x000000ffff187224 */ /* 0x000fe200078e0000 */
[----:B------:R-:W-:Y:S01]  /*2cc0*/  DSETP.NEU.AND P5, PT, |R22|, +INF , PT ;  /* 0x7ff000001600742a */ /* 0x000fe20003fad200 */
[----:B------:R-:W-:-:S07]  /*2cd0*/  IMAD.MOV.U32 R25, RZ, RZ, 0x0 ;  /* 0x00000000ff197424 */ /* 0x000fce00078e00ff */
[----:B------:R-:W-:Y:S02]  /*2ce0*/  FSEL R22, R22, R30, !P5 ;  /* 0x0000001e16167208 */ /* 0x000fe40006800000 */
[----:B------:R-:W-:Y:S01]  /*2cf0*/  FSEL R23, R23, R31, !P5 ;  /* 0x0000001f17177208 */ /* 0x000fe20006800000 */
[----:B------:R-:W-:Y:S06]  /*2d00*/  RET.REL.NODEC R24 `(_ZN2at6native55_GLOBAL__N__6c1c77d0_17_DistanceKernel_cu_928626d3_295131cdist_backward_kernel_cuda_implIdNS1_5distsIdE1pEEEvPT_PKS6_S9_S9_S9_S6_lllllll) ;  /* 0xffffffd018bc7950 */ /* 0x000fec0003c3ffff */
.L_x_123:
        /* <DEDUP_REMOVED lines=15> */
.L_x_778:


//--------------------- .text._ZN2at6native55_GLOBAL__N__6c1c77d0_17_DistanceKernel_cu_928626d3_295131pdist_backward_kernel_cuda_implIfNS1_5distsIfE3infEEEvPT_PKS6_S9_S9_llllS6_dd --------------------------
	.section	.text._ZN2at6native55_GLOBAL__N__6c1c77d0_17_DistanceKernel_cu_928626d3_295131pdist_backward_kernel_cuda_implIfNS1_5distsIfE3infEEEvPT_PKS6_S9_S9_llllS6_dd,"ax",@progbits
	.align	128
.text._ZN2at6native55_GLOBAL__N__6c1c77d0_17_DistanceKernel_cu_928626d3_295131pdist_backward_kernel_cuda_implIfNS1_5distsIfE3infEEEvPT_PKS6_S9_S9_llllS6_dd:
        .type           _ZN2at6native55_GLOBAL__N__6c1c77d0_17_DistanceKernel_cu_928626d3_295131pdist_backward_kernel_cuda_implIfNS1_5distsIfE3infEEEvPT_PKS6_S9_S9_llllS6_dd,@function
        .size           _ZN2at6native55_GLOBAL__N__6c1c77d0_17_DistanceKernel_cu_928626d3_295131pdist_backward_kernel_cuda_implIfNS1_5distsIfE3infEEEvPT_PKS6_S9_S9_llllS6_dd,(.L_x_782 - _ZN2at6native55_GLOBAL__N__6c1c77d0_17_DistanceKernel_cu_928626d3_295131pdist_backward_kernel_cuda_implIfNS1_5distsIfE3infEEEvPT_PKS6_S9_S9_llllS6_dd)
        .other          _ZN2at6native55_GLOBAL__N__6c1c77d0_17_DistanceKernel_cu_928626d3_295131pdist_backward_kernel_cuda_implIfNS1_5distsIfE3infEEEvPT_PKS6_S9_S9_llllS6_dd,@"STO_CUDA_ENTRY STV_DEFAULT"
_ZN2at6native55_GLOBAL__N__6c1c77d0_17_DistanceKernel_cu_928626d3_295131pdist_backward_kernel_cuda_implIfNS1_5distsIfE3infEEEvPT_PKS6_S9_S9_llllS6_dd:
[----:B------:R-:W-:Y:S01]  /*0000*/  LDC R1, c[0x0][0x37c] ;  /* 0x0000df00ff017b82 */ /* 0x000fe20000000800 */
[----:B------:R-:W0:Y:S07]  /*0010*/  S2R R6, SR_TID.X ;  /* 0x0000000000067919 */ /* 0x000e2e0000002100 */
[----:B------:R-:W0:Y:S01]  /*0020*/  S2UR UR6, SR_CTAID.X ;  /* 0x00000000000679c3 */ /* 0x000e220000002500 */
[----:B------:R-:W1:Y:S01]  /*0030*/  LDCU.64 UR8, c[0x0][0x3b8] ;  /* 0x00007700ff0877ac */ /* 0x000e620008000a00 */
[----:B------:R-:W-:-:S06]  /*0040*/  IMAD.MOV.U32 R7, RZ, RZ, RZ ;  /* 0x000000ffff077224 */ /* 0x000fcc00078e00ff */
[----:B------:R-:W0:Y:S01]  /*0050*/  LDC R3, c[0x0][0x360] ;  /* 0x0000d800ff037b82 */ /* 0x000e220000000800 */
[----:B------:R-:W2:Y:S07]  /*0060*/  LDCU UR5, c[0x0][0x364] ;  /* 0x00006c80ff0577ac */ /* 0x000eae0008000800 */
[----:B------:R-:W2:Y:S08]  /*0070*/  LDC R0, c[0x0][0x374] ;  /* 0x0000dd00ff007b82 */ /* 0x000eb00000000800 */
[----:B------:R-:W3:Y:S01]  /*0080*/  S2UR UR4, SR_CTAID.Y ;  /* 0x00000000000479c3 */ /* 0x000ee20000002600 */
[----:B0-----:R-:W-:-:S03]  /*0090*/  IMAD.WIDE.U32 R6, R3, UR6, R6 ;  /* 0x0000000603067c25 */ /* 0x001fc6000f8e0006 */
[----:B-1----:R-:W-:Y:S01]  /*00a0*/  ISETP.GE.U32.AND P0, PT, R6, UR8, PT ;  /* 0x0000000806007c0c */ /* 0x002fe2000bf06070 */
[----:B--2---:R-:W-:-:S03]  /*00b0*/  IMAD R0, R0, UR5, RZ ;  /* 0x0000000500007c24 */ /* 0x004fc6000f8e02ff */
[----:B------:R-:W-:Y:S02]  /*00c0*/  ISETP.GE.AND.EX P0, PT, R7, UR9, PT, P0 ;  /* 0x0000000907007c0c */ /* 0x000fe4000bf06300 */
[----:B------:R-:W-:Y:S01]  /*00d0*/  R2UR UR11, R0 ;  /* 0x00000000000b72ca */ /* 0x000fe200000e0000 */
[----:B---3--:R-:W-:-:S10]  /*00e0*/  UIMAD UR4, UR4, UR5, URZ ;  /* 0x00000005040472a4 */ /* 0x008fd4000f8e02ff */
[----:B------:R-:W-:Y:S05]  /*00f0*/  @P0 EXIT ;  /* 0x000000000000094d */ /* 0x000fea0003800000 */
[C---:B------:R-:W-:Y:S01]  /*0100*/  SHF.L.U64.HI R13, R6.reuse, 0x1, R7 ;  /* 0x00000001060d7819 */ /* 0x040fe20000010207 */
[----:B------:R-:W-:Y:S01]  /*0110*/  IMAD.SHL.U32 R12, R6, 0x2, RZ ;  /* 0x00000002060c7824 */ /* 0x000fe200078e00ff */
[----:B------:R-:W0:Y:S01]  /*0120*/  LDCU.64 UR6, c[0x0][0x3d0] ;  /* 0x00007a00ff0677ac */ /* 0x000e220008000a00 */
[----:B------:R-:W-:Y:S01]  /*0130*/  IMAD.MOV.U32 R10, RZ, RZ, 0x0 ;  /* 0x00000000ff0a7424 */ /* 0x000fe200078e00ff */
[----:B------:R-:W-:Y:S01]  /*0140*/  BSSY.RECONVERGENT B0, `(.L_x_124) ;  /* 0x0000015000007945 */ /* 0x000fe20003800200 */
[----:B------:R-:W0:Y:S01]  /*0150*/  I2F.F64.U64 R2, R12 ;  /* 0x0000000c00027312 */ /* 0x000e220000301800 */
[----:B------:R-:W-:Y:S01]  /*0160*/  IMAD.MOV.U32 R11, RZ, RZ, 0x3fd80000 ;  /* 0x3fd80000ff0b7424 */ /* 0x000fe200078e00ff */
[----:B------:R-:W1:Y:S01]  /*0170*/  LDCU.64 UR12, c[0x0][0x358] ;  /* 0x00006b00ff0c77ac */ /* 0x000e620008000a00 */
[----:B0-----:R-:W-:-:S06]  /*0180*/  DADD R2, -R2, UR6 ;  /* 0x0000000602027e29 */ /* 0x001fcc0008000100 */
[----:B------:R-:W0:Y:S04]  /*0190*/  MUFU.RSQ64H R5, R3 ;  /* 0x0000000300057308 */ /* 0x000e280000001c00 */
[----:B------:R-:W-:-:S05]  /*01a0*/  VIADD R4, R3, 0xfcb00000 ;  /* 0xfcb0000003047836 */ /* 0x000fca0000000000 */
[----:B------:R-:W-:Y:S01]  /*01b0*/  ISETP.GE.U32.AND P0, PT, R4, 0x7ca00000, PT ;  /* 0x7ca000000400780c */ /* 0x000fe20003f06070 */
[----:B0-----:R-:W-:-:S08]  /*01c0*/  DMUL R8, R4, R4 ;  /* 0x0000000404087228 */ /* 0x001fd00000000000 */
[----:B------:R-:W-:-:S08]  /*01d0*/  DFMA R8, R2, -R8, 1 ;  /* 0x3ff000000208742b */ /* 0x000fd00000000808 */
[----:B------:R-:W-:Y:S02]  /*01e0*/  DFMA R10, R8, R10, 0.5 ;  /* 0x3fe00000080a742b */ /* 0x000fe4000000000a */
[----:B------:R-:W-:-:S08]  /*01f0*/  DMUL R8, R4, R8 ;  /* 0x0000000804087228 */ /* 0x000fd00000000000 */
[----:B------:R-:W-:-:S08]  /*0200*/  DFMA R8, R10, R8, R4 ;  /* 0x000000080a08722b */ /* 0x000fd00000000004 */
[----:B------:R-:W-:Y:S02]  /*0210*/  DMUL R10, R2, R8 ;  /* 0x00000008020a7228 */ /* 0x000fe40000000000 */
[----:B------:R-:W-:Y:S01]  /*0220*/  IADD3 R17, PT, PT, R9, -0x100000, RZ ;  /* 0xfff0000009117810 */ /* 0x000fe20007ffe0ff */
[----:B------:R-:W-:-:S05]  /*0230*/  IMAD.MOV.U32 R16, RZ, RZ, R8 ;  /* 0x000000ffff107224 */ /* 0x000fca00078e0008 */
[----:B------:R-:W-:-:S08]  /*0240*/  DFMA R12, R10, -R10, R2 ;  /* 0x8000000a0a0c722b */ /* 0x000fd00000000002 */
[----:B------:R-:W-:Y:S01]  /*0250*/  DFMA R14, R12, R16, R10 ;  /* 0x000000100c0e722b */ /* 0x000fe2000000000a */
[----:B-1----:R-:W-:Y:S10]  /*0260*/  @!P0 BRA `(.L_x_125) ;  /* 0x0000000000088947 */ /* 0x002ff40003800000 */
[----:B------:R-:W-:-:S07]  /*0270*/  MOV R0, 0x290 ;  /* 0x0000029000007802 */ /* 0x000fce0000000f00 */
[----:B------:R-:W-:Y:S05]  /*0280*/  CALL.REL.NOINC `($__internal_14_$__cuda_sm20_dsqrt_rn_f64_mediumpath_v1) ;  /* 0x00000018001c7944 */ /* 0x000fea0003c00000 */
.L_x_125:
[----:B------:R-:W-:Y:S05]  /*0290*/  BSYNC.RECONVERGENT B0 ;  /* 0x0000000000007941 */ /* 0x000fea0003800200 */
.L_x_124:
[----:B------:R-:W0:Y:S01]  /*02a0*/  LDCU.64 UR6, c[0x0][0x3c8] ;  /* 0x00007900ff0677ac */ /* 0x000e220008000a00 */
[----:B------:R-:W1:Y:S01]  /*02b0*/  S2R R31, SR_TID.Y ;  /* 0x00000000001f7919 */ /* 0x000e620000002200 */
[----:B------:R-:W2:Y:S01]  /*02c0*/  LDCU.128 UR16, c[0x0][0x3a0] ;  /* 0x00007400ff1077ac */ /* 0x000ea20008000c00 */
[----:B------:R-:W3:Y:S01]  /*02d0*/  LDCU.128 UR20, c[0x0][0x390] ;  /* 0x00007200ff1477ac */ /* 0x000ee20008000c00 */
[----:B------:R-:W4:Y:S01]  /*02e0*/  LDCU.128 UR24, c[0x0][0x380] ;  /* 0x00007000ff1877ac */ /* 0x000f220008000c00 */
[----:B0-----:R-:W-:Y:S01]  /*02f0*/  DADD R2, -R14, UR6 ;  /* 0x000000060e027e29 */ /* 0x001fe20008000100 */
[----:B------:R-:W0:Y:S01]  /*0300*/  LDCU.64 UR6, c[0x0][0x3b0] ;  /* 0x00007600ff0677ac */ /* 0x000e220008000a00 */
[----:B--2---:R-:W-:-:S08]  /*0310*/  MOV R13, UR19 ;  /* 0x00000013000d7c02 */ /* 0x004fd00008000f00 */
[----:B------:R-:W2:Y:S01]  /*0320*/  F2I.S64.F64.TRUNC R2, R2 ;  /* 0x0000000200027311 */ /* 0x000ea2000030d900 */
[----:B-1----:R-:W-:Y:S02]  /*0330*/  VIADD R31, R31, UR4 ;  /* 0x000000041f1f7c36 */ /* 0x002fe40008000000 */
[-C--:B--2---:R-:W-:Y:S02]  /*0340*/  IMAD R9, R3, R2.reuse, RZ ;  /* 0x0000000203097224 */ /* 0x084fe400078e02ff */
[----:B------:R-:W-:-:S04]  /*0350*/  IMAD.WIDE.U32 R4, R2, R2, R2 ;  /* 0x0000000202047225 */ /* 0x000fc800078e0002 */
[----:B------:R-:W-:Y:S01]  /*0360*/  IMAD R11, R2, R3, R9 ;  /* 0x00000003020b7224 */ /* 0x000fe200078e0209 */
[----:B------:R-:W-:-:S03]  /*0370*/  IADD3 R9, P0, PT, RZ, -R2, RZ ;  /* 0x80000002ff097210 */ /* 0x000fc60007f1e0ff */
[----:B------:R-:W-:Y:S02]  /*0380*/  IMAD.IADD R5, R5, 0x1, R11 ;  /* 0x0000000105057824 */ /* 0x000fe400078e020b */
[----:B------:R-:W-:-:S03]  /*0390*/  IMAD.X R8, RZ, RZ, ~R3, P0 ;  /* 0x000000ffff087224 */ /* 0x000fc600000e0e03 */
[----:B------:R-:W-:Y:S01]  /*03a0*/  LEA.HI R19, P0, R5, R4, RZ, 0x1 ;  /* 0x0000000405137211 */ /* 0x000fe200078108ff */
[----:B------:R-:W-:-:S04]  /*03b0*/  IMAD R8, R8, UR18, RZ ;  /* 0x0000001208087c24 */ /* 0x000fc8000f8e02ff */
[----:B------:R-:W-:Y:S02]  /*03c0*/  IMAD.X R0, RZ, RZ, R5, P0 ;  /* 0x000000ffff007224 */ /* 0x000fe400000e0605 */
[----:B------:R-:W-:-:S03]  /*03d0*/  IMAD.WIDE.U32 R4, R9, UR18, R6 ;  /* 0x0000001209047c25 */ /* 0x000fc6000f8e0006 */
[----:B------:R-:W-:Y:S01]  /*03e0*/  SHF.R.S64 R19, R19, 0x1, R0 ;  /* 0x0000000113137819 */ /* 0x000fe20000001000 */
[----:B------:R-:W-:Y:S01]  /*03f0*/  IMAD R8, R9, UR19, R8 ;  /* 0x0000001309087c24 */ /* 0x000fe2000f8e0208 */
[C---:B------:R-:W-:Y:S02]  /*0400*/  IADD3 R9, P2, PT, -R2.reuse, UR18, RZ ;  /* 0x0000001202097c10 */ /* 0x040fe4000ff5e1ff */
[----:B------:R-:W-:Y:S02]  /*0410*/  IADD3 R19, P1, PT, R19, R4, RZ ;  /* 0x0000000413137210 */ /* 0x000fe40007f3e0ff */
[----:B------:R-:W-:Y:S02]  /*0420*/  IADD3 R4, P0, PT, R2, 0x1, RZ ;  /* 0x0000000102047810 */ /* 0x000fe40007f1e0ff */
[----:B------:R-:W-:Y:S02]  /*0430*/  SHF.R.S32.HI R11, RZ, 0x1, R0 ;  /* 0x00000001ff0b7819 */ /* 0x000fe40000011400 */
[----:B------:R-:W-:Y:S01]  /*0440*/  IADD3 R9, P3, PT, R9, -0x2, RZ ;  /* 0xfffffffe09097810 */ /* 0x000fe20007f7e0ff */
[----:B------:R-:W-:Y:S01]  /*0450*/  IMAD.X R0, RZ, RZ, R3, P0 ;  /* 0x000000ffff007224 */ /* 0x000fe200000e0603 */
[----:B------:R-:W-:-:S02]  /*0460*/  IADD3.X R11, PT, PT, R11, R5, R8, P1, !PT ;  /* 0x000000050b0b7210 */ /* 0x000fc40000ffe408 */
[----:B------:R-:W-:Y:S02]  /*0470*/  IADD3.X R5, PT, PT, ~R3, -0x1, R13, P3, P2 ;  /* 0xffffffff03057810 */ /* 0x000fe40001fe450d */
[----:B------:R-:W-:Y:S01]  /*0480*/  IADD3 R14, P0, PT, R19, R4, RZ ;  /* 0x00000004130e7210 */ /* 0x000fe20007f1e0ff */
[----:B------:R-:W-:Y:S02]  /*0490*/  IMAD R12, R11, UR18, RZ ;  /* 0x000000120b0c7c24 */ /* 0x000fe4000f8e02ff */
[----:B------:R-:W-:Y:S02]  /*04a0*/  IMAD R8, R5, UR18, RZ ;  /* 0x0000001205087c24 */ /* 0x000fe4000f8e02ff */
[----:B------:R-:W-:Y:S01]  /*04b0*/  IMAD.X R15, R11, 0x1, R0, P0 ;  /* 0x000000010b0f7824 */ /* 0x000fe200000e0600 */
[C---:B---3--:R-:W-:Y:S01]  /*04c0*/  LEA R10, P0, R6.reuse, UR22, 0x2 ;  /* 0x00000016060a7c11 */ /* 0x048fe2000f8010ff */
[----:B------:R-:W-:Y:S02]  /*04d0*/  IMAD R5, R7, UR16, RZ ;  /* 0x0000001007057c24 */ /* 0x000fe4000f8e02ff */
[----:B------:R-:W-:Y:S01]  /*04e0*/  IMAD R21, R19, UR19, R12 ;  /* 0x0000001313157c24 */ /* 0x000fe2000f8e020c */
[C---:B------:R-:W-:Y:S01]  /*04f0*/  LEA.HI.X R11, R6.reuse, UR23, R7, 0x2, P0 ;  /* 0x00000017060b7c11 */ /* 0x040fe200080f1407 */
[----:B------:R-:W-:-:S02]  /*0500*/  IMAD R5, R6, UR17, R5 ;  /* 0x0000001106057c24 */ /* 0x000fc4000f8e0205 */
[----:B------:R-:W-:-:S04]  /*0510*/  IMAD.WIDE.U32 R6, R6, UR16, RZ ;  /* 0x0000001006067c25 */ /* 0x000fc8000f8e00ff */
[----:B------:R-:W-:Y:S01]  /*0520*/  IMAD.WIDE.U32 R18, R19, UR18, R2 ;  /* 0x0000001213127c25 */ /* 0x000fe2000f8e0002 */
[----:B----4-:R-:W-:-:S03]  /*0530*/  LEA R12, P0, R6, UR26, 0x2 ;  /* 0x0000001a060c7c11 */ /* 0x010fc6000f8010ff */
[C---:B------:R-:W-:Y:S02]  /*0540*/  IMAD R23, R9.reuse, UR19, R8 ;  /* 0x0000001309177c24 */ /* 0x040fe4000f8e0208 */
[----:B------:R-:W-:-:S04]  /*0550*/  IMAD.WIDE.U32 R8, R9, UR18, R14 ;  /* 0x0000001209087c25 */ /* 0x000fc8000f8e000e */
[----:B0-----:R-:W-:Y:S02]  /*0560*/  IMAD R15, R15, UR6, RZ ;  /* 0x000000060f0f7c24 */ /* 0x001fe4000f8e02ff */
[----:B------:R-:W-:Y:S01]  /*0570*/  IMAD.IADD R13, R7, 0x1, R5 ;  /* 0x00000001070d7824 */ /* 0x000fe200078e0205 */
[----:B------:R-:W-:Y:S01]  /*0580*/  IADD3 R7, PT, PT, R19, R21, RZ ;  /* 0x0000001513077210 */ /* 0x000fe20007ffe0ff */
[----:B------:R-:W-:-:S03]  /*0590*/  IMAD.WIDE.U32 R16, R14, UR6, RZ ;  /* 0x000000060e107c25 */ /* 0x000fc6000f8e00ff */
[----:B------:R-:W-:Y:S01]  /*05a0*/  LEA.HI.X R13, R6, UR27, R13, 0x2, P0 ;  /* 0x0000001b060d7c11 */ /* 0x000fe200080f140d */
[----:B------:R-:W-:Y:S01]  /*05b0*/  IMAD R15, R14, UR7, R15 ;  /* 0x000000070e0f7c24 */ /* 0x000fe2000f8e020f */
[----:B------:R-:W-:Y:S01]  /*05c0*/  IADD3 R14, P1, PT, R31, R16, RZ ;  /* 0x000000101f0e7210 */ /* 0x000fe20007f3e0ff */
[----:B------:R-:W-:Y:S02]  /*05d0*/  IMAD R7, R7, UR6, RZ ;  /* 0x0000000607077c24 */ /* 0x000fe4000f8e02ff */
[----:B------:R-:W-:Y:S01]  /*05e0*/  IMAD.IADD R29, R17, 0x1, R15 ;  /* 0x00000001111d7824 */ /* 0x000fe200078e020f */
[----:B------:R-:W-:Y:S01]  /*05f0*/  LEA R6, P0, R14, UR20, 0x2 ;  /* 0x000000140e067c11 */ /* 0x000fe2000f8010ff */
[----:B------:R-:W-:Y:S02]  /*0600*/  IMAD.IADD R5, R9, 0x1, R23 ;  /* 0x0000000109057824 */ /* 0x000fe400078e0217 */
[----:B------:R-:W-:Y:S02]  /*0610*/  IMAD R27, R18, UR7, R7 ;  /* 0x00000007121b7c24 */ /* 0x000fe4000f8e0207 */
[----:B------:R-:W-:-:S02]  /*0620*/  IMAD.X R7, RZ, RZ, R29, P1 ;  /* 0x000000ffff077224 */ /* 0x000fc400008e061d */
[----:B------:R-:W-:Y:S02]  /*0630*/  IMAD R5, R5, UR6, RZ ;  /* 0x0000000605057c24 */ /* 0x000fe4000f8e02ff */
[----:B------:R-:W-:Y:S01]  /*0640*/  IMAD.WIDE.U32 R18, R18, UR6, RZ ;  /* 0x0000000612127c25 */ /* 0x000fe2000f8e00ff */
[----:B------:R-:W-:Y:S02]  /*0650*/  LEA.HI.X R7, R14, UR21, R7, 0x2, P0 ;  /* 0x000000150e077c11 */ /* 0x000fe400080f1407 */
[C---:B------:R-:W-:Y:S01]  /*0660*/  ISETP.GE.U32.AND P0, PT, R31.reuse, UR6, PT ;  /* 0x000000061f007c0c */ /* 0x040fe2000bf06070 */
[C---:B------:R-:W-:Y:S01]  /*0670*/  IMAD.WIDE.U32 R20, R8.reuse, UR6, RZ ;  /* 0x0000000608147c25 */ /* 0x040fe2000f8e00ff */
[C---:B------:R-:W-:Y:S02]  /*0680*/  IADD3 R26, P3, PT, R31.reuse, R18, RZ ;  /* 0x000000121f1a7210 */ /* 0x040fe40007f7e0ff */
[----:B------:R-:W-:Y:S01]  /*0690*/  ISETP.GE.AND.EX P0, PT, RZ, UR7, PT, P0 ;  /* 0x00000007ff007c0c */ /* 0x000fe2000bf06300 */
[----:B------:R-:W-:Y:S01]  /*06a0*/  IMAD R5, R8, UR7, R5 ;  /* 0x0000000708057c24 */ /* 0x000fe2000f8e0205 */
[----:B------:R-:W-:Y:S01]  /*06b0*/  IADD3 R23, P4, PT, R31, R20, RZ ;  /* 0x000000141f177210 */ /* 0x000fe20007f9e0ff */
[----:B------:R-:W-:Y:S01]  /*06c0*/  IMAD.IADD R27, R19, 0x1, R27 ;  /* 0x00000001131b7824 */ /* 0x000fe200078e021b */
[----:B------:R-:W-:Y:S01]  /*06d0*/  LEA R24, P1, R26, UR24, 0x2 ;  /* 0x000000181a187c11 */ /* 0x000fe2000f8210ff */
[----:B------:R-:W-:Y:S01]  /*06e0*/  IMAD R9, R3, UR6, RZ ;  /* 0x0000000603097c24 */ /* 0x000fe2000f8e02ff */
[----:B------:R-:W-:Y:S01]  /*06f0*/  IADD3 R25, PT, PT, R21, R5, RZ ;  /* 0x0000000515197210 */ /* 0x000fe20007ffe0ff */
[----:B------:R-:W-:Y:S01]  /*0700*/  IMAD.X R5, RZ, RZ, R27, P3 ;  /* 0x000000ffff057224 */ /* 0x000fe200018e061b */
[----:B------:R-:W-:Y:S01]  /*0710*/  LEA R22, P2, R23, UR24, 0x2 ;  /* 0x0000001817167c11 */ /* 0x000fe2000f8410ff */
[----:B------:R-:W-:-:S02]  /*0720*/  IMAD R33, R2, UR7, R9 ;  /* 0x0000000702217c24 */ /* 0x000fc4000f8e0209 */
[----:B------:R-:W-:Y:S01]  /*0730*/  IMAD.X R8, RZ, RZ, R25, P4 ;  /* 0x000000ffff087224 */ /* 0x000fe200020e0619 */
[----:B------:R-:W-:-:S04]  /*0740*/  LEA.HI.X R26, R26, UR25, R5, 0x2, P1 ;  /* 0x000000191a1a7c11 */ /* 0x000fc800088f1405 */
[----:B------:R-:W-:Y:S01]  /*0750*/  LEA.HI.X R23, R23, UR25, R8, 0x2, P2 ;  /* 0x0000001917177c11 */ /* 0x000fe200090f1408 */
[----:B------:R-:W-:Y:S06]  /*0760*/  @P0 EXIT ;  /* 0x000000000000094d */ /* 0x000fec0003800000 */
[----:B------:R-:W-:Y:S01]  /*0770*/  IMAD.WIDE.U32 R8, R2, UR6, RZ ;  /* 0x0000000602087c25 */ /* 0x000fe2000f8e00ff */
[----:B------:R-:W-:Y:S01]  /*0780*/  UIMAD.WIDE.U32 UR14, UR11, 0x4, URZ ;  /* 0x000000040b0e78a5 */ /* 0x000fe2000f8e00ff */
[----:B------:R0:W5:Y:S02]  /*0790*/  LDG.E R14, desc[UR12][R10.64] ;  /* 0x0000000c0a0e7981 */ /* 0x000164000c1e1900 */
[----:B------:R-:W-:Y:S02]  /*07a0*/  IMAD R3, R0, UR6, RZ ;  /* 0x0000000600037c24 */ /* 0x000fe4000f8e02ff */
[----:B------:R-:W-:Y:S01]  /*07b0*/  IMAD.IADD R9, R9, 0x1, R33 ;  /* 0x0000000109097824 */ /* 0x000fe200078e0221 */
[----:B------:R-:W-:Y:S01]  /*07c0*/  SHF.L.U32 R0, R8, 0x2, RZ ;  /* 0x0000000208007819 */ /* 0x000fe200000006ff */
[----:B------:R-:W-:Y:S01]  /*07d0*/  IMAD R35, R4, UR7, R3 ;  /* 0x0000000704237c24 */ /* 0x000fe2000f8e0203 */
[----:B------:R1:W5:Y:S01]  /*07e0*/  LDG.E R15, desc[UR12][R12.64] ;  /* 0x0000000c0c0f7981 */ /* 0x000362000c1e1900 */
[----:B------:R-:W-:-:S02]  /*07f0*/  IMAD.U32 R33, RZ, RZ, UR20 ;  /* 0x00000014ff217e24 */ /* 0x000fc4000f8e00ff */
[----:B------:R-:W-:Y:S01]  /*0800*/  IMAD.WIDE.U32 R2, R31, 0x4, RZ ;  /* 0x000000041f027825 */ /* 0x000fe200078e00ff */
[----:B------:R-:W-:Y:S02]  /*0810*/  SHF.L.U64.HI R8, R8, 0x2, R9 ;  /* 0x0000000208087819 */ /* 0x000fe40000010209 */
[----:B------:R-:W-:Y:S01]  /*0820*/  IADD3 R9, P0, P1, R33, UR14, R0 ;  /* 0x0000000e21097c10 */ /* 0x000fe2000f91e000 */
[----:B------:R-:W-:-:S04]  /*0830*/  IMAD.WIDE.U32 R4, R4, UR6, RZ ;  /* 0x0000000604047c25 */ /* 0x000fc8000f8e00ff */
[----:B0-----:R-:W-:Y:S02]  /*0840*/  IMAD.U32 R11, RZ, RZ, UR21 ;  /* 0x00000015ff0b7e24 */ /* 0x001fe4000f8e00ff */
[----:B-1----:R-:W-:Y:S01]  /*0850*/  IMAD.MOV.U32 R12, RZ, RZ, R2 ;  /* 0x000000ffff0c7224 */ /* 0x002fe200078e0002 */
[C---:B------:R-:W-:Y:S01]  /*0860*/  LEA R31, P2, R4.reuse, UR20, 0x2 ;  /* 0x00000014041f7c11 */ /* 0x040fe2000f8410ff */
[----:B------:R-:W-:Y:S01]  /*0870*/  IMAD.IADD R5, R5, 0x1, R35 ;  /* 0x0000000105057824 */ /* 0x000fe200078e0223 */
[----:B------:R-:W-:Y:S01]  /*0880*/  IADD3.X R10, PT, PT, R11, UR15, R8, P0, P1 ;  /* 0x0000000f0b0a7c10 */ /* 0x000fe200087e2408 */
[----:B------:R-:W-:Y:S01]  /*0890*/  IMAD.MOV.U32 R13, RZ, RZ, R3 ;  /* 0x000000ffff0d7224 */ /* 0x000fe200078e0003 */
[----:B------:R-:W-:Y:S02]  /*08a0*/  IADD3 R28, P0, PT, R9, R12, RZ ;  /* 0x0000000c091c7210 */ /* 0x000fe40007f1e0ff */
[----:B------:R-:W-:Y:S02]  /*08b0*/  LEA.HI.X R4, R4, UR21, R5, 0x2, P2 ;  /* 0x0000001504047c11 */ /* 0x000fe400090f1405 */
[----:B------:R-:W-:-:S02]  /*08c0*/  IADD3.X R5, PT, PT, R10, R13, RZ, P0, !PT ;  /* 0x0000000d0a057210 */ /* 0x000fc400007fe4ff */
[CC--:B------:R-:W-:Y:S02]  /*08d0*/  ISETP.GT.U32.AND P0, PT, R28.reuse, R31.reuse, PT ;  /* 0x0000001f1c00720c */ /* 0x0c0fe40003f04070 */
[CC--:B------:R-:W-:Y:S02]  /*08e0*/  ISETP.GE.U32.AND P1, PT, R28.reuse, R31.reuse, PT ;  /* 0x0000001f1c00720c */ /* 0x0c0fe40003f26070 */
[CC--:B------:R-:W-:Y:S02]  /*08f0*/  ISETP.GT.U32.AND.EX P0, PT, R5.reuse, R4.reuse, PT, P0 ;  /* 0x000000040500720c */ /* 0x0c0fe40003f04100 */
[----:B------:R-:W-:Y:S02]  /*0900*/  ISETP.GE.U32.AND.EX P1, PT, R5, R4, PT, P1 ;  /* 0x000000040500720c */ /* 0x000fe40003f26110 */
[----:B------:R-:W-:Y:S02]  /*0910*/  SEL R31, R28, R31, P0 ;  /* 0x0000001f1c1f7207 */ /* 0x000fe40000000000 */
[----:B------:R-:W-:-:S02]  /*0920*/  SEL R10, RZ, 0x1, P1 ;  /* 0x00000001ff0a7807 */ /* 0x000fc40000800000 */
[----:B------:R-:W-:Y:S02]  /*0930*/  IADD3 R11, P1, PT, R0, UR20, RZ ;  /* 0x00000014000b7c10 */ /* 0x000fe4000ff3e0ff */
[----:B------:R-:W-:Y:S02]  /*0940*/  IADD3 R31, P2, P3, R31, -R28, -R10 ;  /* 0x8000001c1f1f7210 */ /* 0x000fe40007b5e80a */
[----:B------:R-:W-:Y:S02]  /*0950*/  SEL R33, R5, R4, P0 ;  /* 0x0000000405217207 */ /* 0x000fe40000000000 */
[----:B------:R-:W-:Y:S02]  /*0960*/  IADD3.X R0, PT, PT, R8, UR21, RZ, P1, !PT ;  /* 0x0000001508007c10 */ /* 0x000fe40008ffe4ff */
[----:B------:R-:W-:Y:S02]  /*0970*/  IADD3 R8, P0, PT, R2, R11, RZ ;  /* 0x0000000b02087210 */ /* 0x000fe40007f1e0ff */
[----:B------:R-:W-:-:S03]  /*0980*/  IADD3.X R33, PT, PT, R33, -0x1, ~R5, P2, P3 ;  /* 0xffffffff21217810 */ /* 0x000fc600017e6c05 */
[----:B------:R-:W-:Y:S01]  /*0990*/  IMAD.X R9, R3, 0x1, R0, P0 ;  /* 0x0000000103097824 */ /* 0x000fe200000e0600 */
[----:B------:R-:W-:Y:S01]  /*09a0*/  ISETP.NE.U32.AND P0, PT, R33, RZ, PT ;  /* 0x000000ff2100720c */ /* 0x000fe20003f05070 */
[----:B------:R-:W-:Y:S01]  /*09b0*/  BSSY.RECONVERGENT B0, `(.L_x_126) ;  /* 0x000001e000007945 */ /* 0x000fe20003800200 */
[----:B------:R-:W-:Y:S01]  /*09c0*/  IMAD.MOV.U32 R4, RZ, RZ, R24 ;  /* 0x000000ffff047224 */ /* 0x000fe200078e0018 */
[----:B------:R-:W-:Y:S01]  /*09d0*/  MOV R3, R23 ;  /* 0x0000001700037202 */ /* 0x000fe20000000f00 */
[----:B------:R-:W-:Y:S02]  /*09e0*/  IMAD.MOV.U32 R5, RZ, RZ, R26 ;  /* 0x000000ffff057224 */ /* 0x000fe400078e001a */
[----:B------:R-:W-:-:S07]  /*09f0*/  IMAD.MOV.U32 R2, RZ, RZ, R22 ;  /* 0x000000ffff027224 */ /* 0x000fce00078e0016 */
[----:B------:R-:W-:Y:S05]  /*0a00*/  @P0 BRA `(.L_x_127) ;  /* 0x0000000000500947 */ /* 0x000fea0003800000 */
[----:B------:R-:W0:Y:S01]  /*0a10*/  I2F.U32.RP R24, UR14 ;  /* 0x0000000e00187d06 */ /* 0x000e220008209000 */
[----:B------:R-:W-:Y:S01]  /*0a20*/  IMAD R33, RZ, RZ, -UR14 ;  /* 0x8000000eff217e24 */ /* 0x000fe2000f8e02ff */
[----:B------:R-:W-:-:S06]  /*0a30*/  ISETP.NE.U32.AND P2, PT, RZ, UR14, PT ;  /* 0x0000000eff007c0c */ /* 0x000fcc000bf45070 */
[----:B0-----:R-:W0:Y:S02]  /*0a40*/  MUFU.RCP R24, R24 ;  /* 0x0000001800187308 */ /* 0x001e240000001000 */
[----:B0-----:R-:W-:-:S06]  /*0a50*/  VIADD R22, R24, 0xffffffe ;  /* 0x0ffffffe18167836 */ /* 0x001fcc0000000000 */
[----:B------:R0:W1:Y:S02]  /*0a60*/  F2I.FTZ.U32.TRUNC.NTZ R23, R22 ;  /* 0x0000001600177305 */ /* 0x000064000021f000 */
[----:B0-----:R-:W-:Y:S02]  /*0a70*/  IMAD.MOV.U32 R22, RZ, RZ, RZ ;  /* 0x000000ffff167224 */ /* 0x001fe400078e00ff */
[----:B-1----:R-:W-:-:S04]  /*0a80*/  IMAD R33, R33, R23, RZ ;  /* 0x0000001721217224 */ /* 0x002fc800078e02ff */
        /* <DEDUP_REMOVED lines=10> */
[----:B------:R-:W-:Y:S01]  /*0b30*/  @!P2 LOP3.LUT R22, RZ, UR14, RZ, 0x33, !PT ;  /* 0x0000000eff16ac12 */ /* 0x000fe2000f8e33ff */
[----:B------:R-:W-:Y:S06]  /*0b40*/  BRA `(.L_x_128) ;  /* 0x0000000000107947 */ /* 0x000fec0003800000 */
.L_x_127:
[----:B------:R-:W-:-:S07]  /*0b50*/  MOV R24, 0xb70 ;  /* 0x00000b7000187802 */ /* 0x000fce0000000f00 */
[----:B-----5:R-:W-:Y:S05]  /*0b60*/  CALL.REL.NOINC `($__internal_13_$__cuda_sm20_div_u64) ;  /* 0x0000000800bc7944 */ /* 0x020fea0003c00000 */
[----:B------:R-:W-:Y:S01]  /*0b70*/  IMAD.MOV.U32 R22, RZ, RZ, R26 ;  /* 0x000000ffff167224 */ /* 0x000fe200078e001a */
[----:B------:R-:W-:-:S07]  /*0b80*/  MOV R23, R31 ;  /* 0x0000001f00177202 */ /* 0x000fce0000000f00 */
.L_x_128:
[----:B------:R-:W-:Y:S05]  /*0b90*/  BSYNC.RECONVERGENT B0 ;  /* 0x0000000000007941 */ /* 0x000fea0003800200 */
.L_x_126:
[----:B------:R-:W-:Y:S01]  /*0ba0*/  IADD3 R10, P2, PT, R22, R10, RZ ;  /* 0x0000000a160a7210 */ /* 0x000fe20007f5e0ff */
[----:B------:R-:W-:Y:S01]  /*0bb0*/  BSSY.RECONVERGENT B0, `(.L_x_129) ;  /* 0x000003e000007945 */ /* 0x000fe20003800200 */
[----:B------:R-:W-:Y:S02]  /*0bc0*/  IADD3 R30, P1, PT, R12, R11, RZ ;  /* 0x0000000b0c1e7210 */ /* 0x000fe40007f3e0ff */
[----:B------:R-:W-:-:S03]  /*0bd0*/  LOP3.LUT R22, R10, 0x3, RZ, 0xc0, !PT ;  /* 0x000000030a167812 */ /* 0x000fc600078ec0ff */
[----:B------:R-:W-:Y:S01]  /*0be0*/  IMAD.X R31, R13, 0x1, R0, P1 ;  /* 0x000000010d1f7824 */ /* 0x000fe200008e0600 */
[----:B------:R-:W-:Y:S01]  /*0bf0*/  ISETP.NE.U32.AND P0, PT, R22, 0x3, PT ;  /* 0x000000031600780c */ /* 0x000fe20003f05070 */
[----:B------:R-:W-:-:S03]  /*0c00*/  IMAD.X R22, RZ, RZ, R23, P2 ;  /* 0x000000ffff167224 */ /* 0x000fc600010e0617 */
[----:B------:R-:W-:-:S13]  /*0c10*/  ISETP.NE.AND.EX P0, PT, RZ, RZ, PT, P0 ;  /* 0x000000ffff00720c */ /* 0x000fda0003f05300 */
[----:B------:R-:W-:Y:S05]  /*0c20*/  @!P0 BRA `(.L_x_130) ;  /* 0x0000000000d88947 */ /* 0x000fea0003800000 */
[----:B------:R-:W0:Y:S01]  /*0c30*/  LDCU.64 UR4, c[0x0][0x380] ;  /* 0x00007000ff0477ac */ /* 0x000e220008000a00 */
[----:B------:R-:W-:Y:S01]  /*0c40*/  VIADD R23, R10, 0x1 ;  /* 0x000000010a177836 */ /* 0x000fe20000000000 */
[----:B------:R-:W-:Y:S01]  /*0c50*/  BSSY.RECONVERGENT B1, `(.L_x_131) ;  /* 0x000002b000017945 */ /* 0x000fe20003800200 */
[----:B------:R-:W-:Y:S01]  /*0c60*/  IMAD.MOV.U32 R2, RZ, RZ, RZ ;  /* 0x000000ffff027224 */ /* 0x000fe200078e00ff */
[----:B------:R-:W1:Y:S02]  /*0c70*/  LDCU.64 UR6, c[0x0][0x390] ;  /* 0x00007200ff0677ac */ /* 0x000e640008000a00 */
[----:B------:R-:W-:Y:S02]  /*0c80*/  LOP3.LUT R23, R23, 0x3, RZ, 0xc0, !PT ;  /* 0x0000000317177812 */ /* 0x000fe400078ec0ff */
[----:B0-----:R-:W-:Y:S02]  /*0c90*/  LEA R7, P0, R20, UR4, 0x2 ;  /* 0x0000000414077c11 */ /* 0x001fe4000f8010ff */
[----:B------:R-:W-:-:S02]  /*0ca0*/  LEA R5, P1, R18, UR4, 0x2 ;  /* 0x0000000412057c11 */ /* 0x000fc4000f8210ff */
[----:B-1----:R-:W-:Y:S02]  /*0cb0*/  LEA R3, P2, R16, UR6, 0x2 ;  /* 0x0000000610037c11 */ /* 0x002fe4000f8410ff */
[----:B------:R-:W-:Y:S02]  /*0cc0*/  LEA.HI.X R20, R20, UR5, R25, 0x2, P0 ;  /* 0x0000000514147c11 */ /* 0x000fe400080f1419 */
[----:B------:R-:W-:Y:S02]  /*0cd0*/  LEA.HI.X R16, R16, UR7, R29, 0x2, P2 ;  /* 0x0000000710107c11 */ /* 0x000fe400090f141d */
[----:B------:R-:W-:-:S07]  /*0ce0*/  LEA.HI.X R24, R18, UR5, R27, 0x2, P1 ;  /* 0x0000000512187c11 */ /* 0x000fce00088f141b */
.L_x_132:
[----:B------:R-:W-:Y:S01]  /*0cf0*/  IADD3 R8, P0, PT, R12, R3, RZ ;  /* 0x000000030c087210 */ /* 0x000fe20007f1e0ff */
[----:B------:R-:W2:Y:S03]  /*0d00*/  LDG.E R30, desc[UR12][R30.64] ;  /* 0x0000000c1e1e7981 */ /* 0x000ea6000c1e1900 */
[----:B------:R-:W-:-:S06]  /*0d10*/  IADD3.X R9, PT, PT, R13, R16, RZ, P0, !PT ;  /* 0x000000100d097210 */ /* 0x000fcc00007fe4ff */
[----:B------:R-:W2:Y:S01]  /*0d20*/  LDG.E R9, desc[UR12][R8.64] ;  /* 0x0000000c08097981 */ /* 0x000ea2000c1e1900 */
[----:B------:R-:W-:Y:S02]  /*0d30*/  IMAD.MOV.U32 R6, RZ, RZ, RZ ;  /* 0x000000ffff067224 */ /* 0x000fe400078e00ff */
[----:B------:R-:W-:Y:S02]  /*0d40*/  IMAD.U32 R25, RZ, RZ, UR11 ;  /* 0x0000000bff197e24 */ /* 0x000fe4000f8e00ff */
[----:B--2---:R-:W-:-:S05]  /*0d50*/  FADD.FTZ R17, R30, -R9 ;  /* 0x800000091e117221 */ /* 0x004fca0000010000 */
[C---:B------:R-:W-:Y:S02]  /*0d60*/  FSETP.GT.FTZ.AND P0, PT, R17.reuse, RZ, PT ;  /* 0x000000ff1100720b */ /* 0x040fe40003f14000 */
[----:B------:R-:W-:Y:S02]  /*0d70*/  FSETP.GEU.FTZ.AND P1, PT, R17, RZ, PT ;  /* 0x000000ff1100720b */ /* 0x000fe40003f3e000 */
[----:B------:R-:W-:-:S09]  /*0d80*/  SEL R4, RZ, 0x1, !P0 ;  /* 0x00000001ff047807 */ /* 0x000fd20004000000 */
[----:B------:R-:W-:Y:S02]  /*0d90*/  @!P0 IMAD.MOV R6, RZ, RZ, -0x1 ;  /* 0xffffffffff068424 */ /* 0x000fe400078e02ff */
[----:B------:R-:W-:Y:S01]  /*0da0*/  @P1 IMAD.MOV R6, RZ, RZ, R4 ;  /* 0x000000ffff061224 */ /* 0x000fe200078e0204 */
[----:B-----5:R-:W-:-:S04]  /*0db0*/  FSET.BF.EQ.FTZ.AND R17, |R17|, R14, PT ;  /* 0x0000000e1111720a */ /* 0x020fc80003812200 */
[----:B------:R-:W-:Y:S02]  /*0dc0*/  I2FP.F32.S32 R6, R6 ;  /* 0x0000000600067245 */ /* 0x000fe40000201400 */
[----:B------:R-:W-:-:S03]  /*0dd0*/  IADD3 R8, P1, PT, R12, R5, RZ ;  /* 0x000000050c087210 */ /* 0x000fc60007f3e0ff */
[----:B------:R-:W-:Y:S01]  /*0de0*/  FMUL.FTZ R6, R15, R6 ;  /* 0x000000060f067220 */ /* 0x000fe20000410000 */
[----:B------:R-:W-:-:S03]  /*0df0*/  IADD3 R18, P0, PT, R12, R7, RZ ;  /* 0x000000070c127210 */ /* 0x000fc60007f1e0ff */
[----:B------:R-:W-:Y:S01]  /*0e00*/  FMUL.FTZ R17, R6, R17 ;  /* 0x0000001106117220 */ /* 0x000fe20000410000 */
[C---:B------:R-:W-:Y:S01]  /*0e10*/  IMAD.X R9, R13.reuse, 0x1, R24, P1 ;  /* 0x000000010d097824 */ /* 0x040fe200008e0618 */
[----:B------:R-:W-:Y:S02]  /*0e20*/  IADD3.X R19, PT, PT, R13, R20, RZ, P0, !PT ;  /* 0x000000140d137210 */ /* 0x000fe400007fe4ff */
[----:B------:R-:W-:Y:S01]  /*0e30*/  FADD.FTZ R21, -R17, -RZ ;  /* 0x800000ff11157221 */ /* 0x000fe20000010100 */
[----:B------:R-:W-:Y:S01]  /*0e40*/  IADD3 R23, P0, PT, R23, -0x1, RZ ;  /* 0xffffffff17177810 */ /* 0x000fe20007f1e0ff */
[----:B------:R0:W-:Y:S03]  /*0e50*/  STG.E desc[UR12][R8.64], R17 ;  /* 0x0000001108007986 */ /* 0x0001e6000c10190c */
[----:B------:R-:W-:Y:S01]  /*0e60*/  IADD3.X R2, PT, PT, R2, -0x1, RZ, P0, !PT ;  /* 0xffffffff02027810 */ /* 0x000fe200007fe4ff */
[----:B------:R0:W-:Y:S01]  /*0e70*/  STG.E desc[UR12][R18.64], R21 ;  /* 0x0000001512007986 */ /* 0x0001e2000c10190c */
[----:B------:R-:W-:-:S04]  /*0e80*/  ISETP.NE.U32.AND P0, PT, R23, RZ, PT ;  /* 0x000000ff1700720c */ /* 0x000fc80003f05070 */
[----:B------:R-:W-:Y:S02]  /*0e90*/  ISETP.NE.AND.EX P0, PT, R2, RZ, PT, P0 ;  /* 0x000000ff0200720c */ /* 0x000fe40003f05300 */
[C---:B------:R-:W-:Y:S02]  /*0ea0*/  IADD3 R30, P1, PT, R12.reuse, R11, RZ ;  /* 0x0000000b0c1e7210 */ /* 0x040fe40007f3e0ff */
[----:B------:R-:W-:-:S03]  /*0eb0*/  IADD3 R12, P2, PT, R12, UR14, RZ ;  /* 0x0000000e0c0c7c10 */ /* 0x000fc6000ff5e0ff */
[C---:B------:R-:W-:Y:S01]  /*0ec0*/  IMAD.X R31, R13.reuse, 0x1, R0, P1 ;  /* 0x000000010d1f7824 */ /* 0x040fe200008e0600 */
[----:B------:R-:W-:Y:S01]  /*0ed0*/  IADD3.X R13, PT, PT, R13, UR15, RZ, P2, !PT ;  /* 0x0000000f0d0d7c10 */ /* 0x000fe200097fe4ff */
[----:B------:R-:W-:-:S04]  /*0ee0*/  IMAD.WIDE.U32 R30, R25, 0x4, R30 ;  /* 0x00000004191e7825 */ /* 0x000fc800078e001e */
[----:B0-----:R-:W-:Y:S05]  /*0ef0*/  @P0 BRA `(.L_x_132) ;  /* 0xfffffffc007c0947 */ /* 0x001fea000383ffff */
[----:B------:R-:W-:Y:S05]  /*0f00*/  BSYNC.RECONVERGENT B1 ;  /* 0x0000000000017941 */ /* 0x000fea0003800200 */
.L_x_131:
[-C--:B------:R-:W-:Y:S01]  /*0f10*/  IADD3 R2, P0, PT, R7, R12.reuse, RZ ;  /* 0x0000000c07027210 */ /* 0x080fe20007f1e0ff */
[----:B------:R-:W-:Y:S01]  /*0f20*/  IMAD.MOV.U32 R8, RZ, RZ, R30 ;  /* 0x000000ffff087224 */ /* 0x000fe200078e001e */
[-C--:B------:R-:W-:Y:S01]  /*0f30*/  IADD3 R4, P1, PT, R5, R12.reuse, RZ ;  /* 0x0000000c05047210 */ /* 0x080fe20007f3e0ff */
[----:B------:R-:W-:Y:S01]  /*0f40*/  IMAD.MOV.U32 R9, RZ, RZ, R31 ;  /* 0x000000ffff097224 */ /* 0x000fe200078e001f */
[----:B------:R-:W-:Y:S01]  /*0f50*/  IADD3 R6, P2, PT, R3, R12, RZ ;  /* 0x0000000c03067210 */ /* 0x000fe20007f5e0ff */
[--C-:B------:R-:W-:Y:S02]  /*0f60*/  IMAD.X R3, R20, 0x1, R13.reuse, P0 ;  /* 0x0000000114037824 */ /* 0x100fe400000e060d */
[----:B------:R-:W-:Y:S01]  /*0f70*/  IMAD.X R5, R24, 0x1, R13, P1 ;  /* 0x0000000118057824 */ /* 0x000fe200008e060d */
[----:B------:R-:W-:-:S09]  /*0f80*/  IADD3.X R7, PT, PT, R16, R13, RZ, P2, !PT ;  /* 0x0000000d10077210 */ /* 0x000fd200017fe4ff */
.L_x_130:
[----:B------:R-:W-:Y:S05]  /*0f90*/  BSYNC.RECONVERGENT B0 ;  /* 0x0000000000007941 */ /* 0x000fea0003800200 */
.L_x_129:
[----:B------:R-:W-:-:S04]  /*0fa0*/  ISETP.GE.U32.AND P0, PT, R10, 0x3, PT ;  /* 0x000000030a00780c */ /* 0x000fc80003f06070 */
[----:B------:R-:W-:-:S13]  /*0fb0*/  ISETP.GE.U32.AND.EX P0, PT, R22, RZ, PT, P0 ;  /* 0x000000ff1600720c */ /* 0x000fda0003f06100 */
[----:B------:R-:W-:Y:S05]  /*0fc0*/  @!P0 EXIT ;  /* 0x000000000000894d */ /* 0x000fea0003800000 */
[----:B------:R-:W0:Y:S02]  /*0fd0*/  LDC.64 R12, c[0x0][0x3b0] ;  /* 0x0000ec00ff0c7b82 */ /* 0x000e240000000a00 */
[----:B0-----:R-:W-:-:S04]  /*0fe0*/  LEA R11, P0, R12, R11, 0x2 ;  /* 0x0000000b0c0b7211 */ /* 0x001fc800078010ff */
[----:B------:R-:W-:-:S09]  /*0ff0*/  LEA.HI.X R0, R12, R0, R13, 0x2, P0 ;  /* 0x000000000c007211 */ /* 0x000fd200000f140d */
.L_x_133:
[----:B------:R-:W2:Y:S04]  /*1000*/  LDG.E R10, desc[UR12][R30.64] ;  /* 0x0000000c1e0a7981 */ /* 0x000ea8000c1e1900 */
[----:B------:R-:W2:Y:S01]  /*1010*/  LDG.E R13, desc[UR12][R6.64] ;  /* 0x0000000c060d7981 */ /* 0x000ea2000c1e1900 */
[----:B------:R-:W-:Y:S02]  /*1020*/  IMAD.MOV.U32 R12, RZ, RZ, RZ ;  /* 0x000000ffff0c7224 */ /* 0x000fe400078e00ff */
[----:B--2---:R-:W-:-:S05]  /*1030*/  FADD.FTZ R13, R10, -R13 ;  /* 0x8000000d0a0d7221 */ /* 0x004fca0000010000 */
[C---:B------:R-:W-:Y:S02]  /*1040*/  FSETP.GT.FTZ.AND P0, PT, R13.reuse, RZ, PT ;  /* 0x000000ff0d00720b */ /* 0x040fe40003f14000 */
[C---:B------:R-:W-:Y:S02]  /*1050*/  FSETP.GEU.FTZ.AND P1, PT, R13.reuse, RZ, PT ;  /* 0x000000ff0d00720b */ /* 0x040fe40003f3e000 */
[----:B------:R-:W-:Y:S02]  /*1060*/  SEL R10, RZ, 0x1, !P0 ;  /* 0x00000001ff0a7807 */ /* 0x000fe40004000000 */
[----:B-----5:R-:W-:-:S07]  /*1070*/  FSET.BF.EQ.FTZ.AND R13, |R13|, R14, PT ;  /* 0x0000000e0d0d720a */ /* 0x020fce0003812200 */
[----:B------:R-:W-:Y:S01]  /*1080*/  @!P0 IMAD.MOV R12, RZ, RZ, -0x1 ;  /* 0xffffffffff0c8424 */ /* 0x000fe200078e02ff */
[----:B------:R-:W-:Y:S02]  /*1090*/  IADD3 R16, P0, PT, R30, UR14, RZ ;  /* 0x0000000e1e107c10 */ /* 0x000fe4000ff1e0ff */
[----:B------:R-:W-:Y:S02]  /*10a0*/  @P1 IADD3 R12, PT, PT, R10, RZ, RZ ;  /* 0x000000ff0a0c1210 */ /* 0x000fe40007ffe0ff */
[----:B------:R-:W-:Y:S02]  /*10b0*/  IADD3.X R17, PT, PT, R31, UR15, RZ, P0, !PT ;  /* 0x0000000f1f117c10 */ /* 0x000fe400087fe4ff */
[----:B------:R-:W-:-:S05]  /*10c0*/  I2FP.F32.S32 R12, R12 ;  /* 0x0000000c000c7245 */ /* 0x000fca0000201400 */
[----:B------:R-:W-:Y:S01]  /*10d0*/  FMUL.FTZ R10, R15, R12 ;  /* 0x0000000c0f0a7220 */ /* 0x000fe20000410000 */
[----:B------:R-:W-:-:S03]  /*10e0*/  IADD3 R12, P1, PT, R6, UR14, RZ ;  /* 0x0000000e060c7c10 */ /* 0x000fc6000ff3e0ff */
[----:B------:R-:W-:Y:S01]  /*10f0*/  FMUL.FTZ R19, R10, R13 ;  /* 0x0000000d0a137220 */ /* 0x000fe20000410000 */
[----:B------:R-:W-:-:S03]  /*1100*/  IADD3.X R13, PT, PT, R7, UR15, RZ, P1, !PT ;  /* 0x0000000f070d7c10 */ /* 0x000fc60008ffe4ff */
[----:B------:R-:W-:Y:S01]  /*1110*/  FADD.FTZ R21, -R19, -RZ ;  /* 0x800000ff13157221 */ /* 0x000fe20000010100 */
[----:B------:R0:W-:Y:S04]  /*1120*/  STG.E desc[UR12][R4.64], R19 ;  /* 0x0000001304007986 */ /* 0x0001e8000c10190c */
[----:B------:R1:W-:Y:S04]  /*1130*/  STG.E desc[UR12][R2.64], R21 ;  /* 0x0000001502007986 */ /* 0x0003e8000c10190c */
[----:B------:R2:W3:Y:S04]  /*1140*/  LDG.E R16, desc[UR12][R16.64] ;  /* 0x0000000c10107981 */ /* 0x0004e8000c1e1900 */
[----:B------:R-:W3:Y:S01]  /*1150*/  LDG.E R13, desc[UR12][R12.64] ;  /* 0x0000000c0c0d7981 */ /* 0x000ee2000c1e1900 */
[----:B------:R-:W-:Y:S01]  /*1160*/  IMAD.MOV.U32 R18, RZ, RZ, RZ ;  /* 0x000000ffff127224 */ /* 0x000fe200078e00ff */
[----:B0-----:R-:W-:Y:S01]  /*1170*/  MOV R19, UR11 ;  /* 0x0000000b00137c02 */ /* 0x001fe20008000f00 */
[----:B--2---:R-:W-:-:S02]  /*1180*/  IMAD.U32 R17, RZ, RZ, UR11 ;  /* 0x0000000bff117e24 */ /* 0x004fc4000f8e00ff */
[----:B---3--:R-:W-:Y:S02]  /*1190*/  FADD.FTZ R23, R16, -R13 ;  /* 0x8000000d10177221 */ /* 0x008fe40000010000 */
[----:B------:R-:W-:-:S03]  /*11a0*/  IMAD.WIDE.U32 R16, R17, 0x8, R30 ;  /* 0x0000000811107825 */ /* 0x000fc600078e001e */
[C---:B------:R-:W-:Y:S02]  /*11b0*/  FSETP.GT.FTZ.AND P0, PT, R23.reuse, RZ, PT ;  /* 0x000000ff1700720b */ /* 0x040fe40003f14000 */
[C---:B------:R-:W-:Y:S02]  /*11c0*/  FSETP.GEU.FTZ.AND P1, PT, R23.reuse, RZ, PT ;  /* 0x000000ff1700720b */ /* 0x040fe40003f3e000 */
[----:B------:R-:W-:Y:S02]  /*11d0*/  SEL R10, RZ, 0x1, !P0 ;  /* 0x00000001ff0a7807 */ /* 0x000fe40004000000 */
[----:B------:R-:W-:-:S07]  /*11e0*/  FSET.BF.EQ.FTZ.AND R23, |R23|, R14, PT ;  /* 0x0000000e1717720a */ /* 0x000fce0003812200 */
[----:B------:R-:W-:Y:S01]  /*11f0*/  @!P0 IMAD.MOV R18, RZ, RZ, -0x1 ;  /* 0xffffffffff128424 */ /* 0x000fe200078e02ff */
[----:B------:R-:W-:Y:S01]  /*1200*/  IADD3 R12, P0, PT, R4, UR14, RZ ;  /* 0x0000000e040c7c10 */ /* 0x000fe2000ff1e0ff */
[----:B------:R-:W-:Y:S01]  /*1210*/  @P1 IMAD.MOV R18, RZ, RZ, R10 ;  /* 0x000000ffff121224 */ /* 0x000fe200078e020a */
[----:B------:R-:W-:Y:S02]  /*1220*/  IADD3 R20, P1, PT, R2, UR14, RZ ;  /* 0x0000000e02147c10 */ /* 0x000fe4000ff3e0ff */
[----:B------:R-:W-:Y:S02]  /*1230*/  IADD3.X R13, PT, PT, R5, UR15, RZ, P0, !PT ;  /* 0x0000000f050d7c10 */ /* 0x000fe400087fe4ff */
[----:B------:R-:W-:Y:S02]  /*1240*/  I2FP.F32.S32 R18, R18 ;  /* 0x0000001200127245 */ /* 0x000fe40000201400 */
[----:B-1----:R-:W-:-:S03]  /*1250*/  IADD3.X R21, PT, PT, R3, UR15, RZ, P1, !PT ;  /* 0x0000000f03157c10 */ /* 0x002fc60008ffe4ff */
[----:B------:R-:W-:-:S04]  /*1260*/  FMUL.FTZ R18, R15, R18 ;  /* 0x000000120f127220 */ /* 0x000fc80000410000 */
[----:B------:R-:W-:Y:S01]  /*1270*/  FMUL.FTZ R23, R18, R23 ;  /* 0x0000001712177220 */ /* 0x000fe20000410000 */
[----:B------:R-:W-:-:S04]  /*1280*/  IMAD.WIDE.U32 R18, R19, 0x8, R6 ;  /* 0x0000000813127825 */ /* 0x000fc800078e0006 */
[----:B------:R-:W-:Y:S01]  /*1290*/  FADD.FTZ R25, -R23, -RZ ;  /* 0x800000ff17197221 */ /* 0x000fe20000010100 */
[----:B------:R0:W-:Y:S04]  /*12a0*/  STG.E desc[UR12][R12.64], R23 ;  /* 0x000000170c007986 */ /* 0x0001e8000c10190c */
[----:B------:R1:W-:Y:S04]  /*12b0*/  STG.E desc[UR12][R20.64], R25 ;  /* 0x0000001914007986 */ /* 0x0003e8000c10190c */
[----:B------:R2:W3:Y:S04]  /*12c0*/  LDG.E R16, desc[UR12][R16.64] ;  /* 0x0000000c10107981 */ /* 0x0004e8000c1e1900 */
[----:B------:R-:W3:Y:S01]  /*12d0*/  LDG.E R19, desc[UR12][R18.64] ;  /* 0x0000000c12137981 */ /* 0x000ee2000c1e1900 */
[----:B------:R-:W-:-:S02]  /*12e0*/  IMAD.MOV.U32 R22, RZ, RZ, RZ ;  /* 0x000000ffff167224 */ /* 0x000fc400078e00ff */
[----:B0-----:R-:W-:Y:S02]  /*12f0*/  IMAD.U32 R13, RZ, RZ, UR11 ;  /* 0x0000000bff0d7e24 */ /* 0x001fe4000f8e00ff */
[----:B-1----:R-:W-:Y:S01]  /*1300*/  IMAD.U32 R21, RZ, RZ, UR11 ;  /* 0x0000000bff157e24 */ /* 0x002fe2000f8e00ff */
[----:B--2---:R-:W-:Y:S01]  /*1310*/  MOV R17, UR11 ;  /* 0x0000000b00117c02 */ /* 0x004fe20008000f00 */
[----:B------:R-:W-:-:S04]  /*1320*/  IMAD.WIDE.U32 R12, R13, 0x8, R4 ;  /* 0x000000080d0c7825 */ /* 0x000fc800078e0004 */
[----:B------:R-:W-:-:S04]  /*1330*/  IMAD.WIDE.U32 R20, R21, 0xc, R6 ;  /* 0x0000000c15147825 */ /* 0x000fc800078e0006 */
[----:B---3--:R-:W-:Y:S01]  /*1340*/  FADD.FTZ R27, R16, -R19 ;  /* 0x80000013101b7221 */ /* 0x008fe20000010000 */
[----:B------:R-:W-:Y:S02]  /*1350*/  IMAD.U32 R19, RZ, RZ, UR11 ;  /* 0x0000000bff137e24 */ /* 0x000fe4000f8e00ff */
[----:B------:R-:W-:Y:S02]  /*1360*/  IMAD.WIDE.U32 R16, R17, 0x8, R2 ;  /* 0x0000000811107825 */ /* 0x000fe400078e0002 */
[C---:B------:R-:W-:Y:S02]  /*1370*/  FSETP.GT.FTZ.AND P0, PT, R27.reuse, RZ, PT ;  /* 0x000000ff1b00720b */ /* 0x040fe40003f14000 */
[----:B------:R-:W-:Y:S01]  /*1380*/  FSETP.GEU.FTZ.AND P1, PT, R27, RZ, PT ;  /* 0x000000ff1b00720b */ /* 0x000fe20003f3e000 */
[----:B------:R-:W-:Y:S01]  /*1390*/  IMAD.WIDE.U32 R18, R19, 0xc, R30 ;  /* 0x0000000c13127825 */ /* 0x000fe200078e001e */
[----:B------:R-:W-:Y:S02]  /*13a0*/  SEL R10, RZ, 0x1, !P0 ;  /* 0x00000001ff0a7807 */ /* 0x000fe40004000000 */
[----:B------:R-:W-:-:S07]  /*13b0*/  FSET.BF.EQ.FTZ.AND R27, |R27|, R14, PT ;  /* 0x0000000e1b1b720a */ /* 0x000fce0003812200 */
[----:B------:R-:W-:Y:S02]  /*13c0*/  @!P0 IMAD.MOV R22, RZ, RZ, -0x1 ;  /* 0xffffffffff168424 */ /* 0x000fe400078e02ff */
[----:B------:R-:W-:-:S05]  /*13d0*/  @P1 IMAD.MOV R22, RZ, RZ, R10 ;  /* 0x000000ffff161224 */ /* 0x000fca00078e020a */
[----:B------:R-:W-:-:S05]  /*13e0*/  I2FP.F32.S32 R22, R22 ;  /* 0x0000001600167245 */ /* 0x000fca0000201400 */
[----:B------:R-:W-:-:S04]  /*13f0*/  FMUL.FTZ R22, R15, R22 ;  /* 0x000000160f167220 */ /* 0x000fc80000410000 */
[----:B------:R-:W-:-:S04]  /*1400*/  FMUL.FTZ R27, R22, R27 ;  /* 0x0000001b161b7220 */ /* 0x000fc80000410000 */
[----:B------:R-:W-:Y:S01]  /*1410*/  FADD.FTZ R23, -R27, -RZ ;  /* 0x800000ff1b177221 */ /* 0x000fe20000010100 */
[----:B------:R0:W-:Y:S04]  /*1420*/  STG.E desc[UR12][R12.64], R27 ;  /* 0x0000001b0c007986 */ /* 0x0001e8000c10190c */
[----:B------:R1:W-:Y:S04]  /*1430*/  STG.E desc[UR12][R16.64], R23 ;  /* 0x0000001710007986 */ /* 0x0003e8000c10190c */
[----:B------:R-:W2:Y:S04]  /*1440*/  LDG.E R18, desc[UR12][R18.64] ;  /* 0x0000000c12127981 */ /* 0x000ea8000c1e1900 */
[----:B------:R-:W2:Y:S01]  /*1450*/  LDG.E R21, desc[UR12][R20.64] ;  /* 0x0000000c14157981 */ /* 0x000ea2000c1e1900 */
[----:B------:R-:W-:-:S02]  /*1460*/  IMAD.MOV.U32 R22, RZ, RZ, RZ ;  /* 0x000000ffff167224 */ /* 0x000fc400078e00ff */
[----:B0-----:R-:W-:Y:S01]  /*1470*/  IMAD.U32 R13, RZ, RZ, UR11 ;  /* 0x0000000bff0d7e24 */ /* 0x001fe2000f8e00ff */
[----:B-1----:R-:W-:Y:S01]  /*1480*/  MOV R23, UR11 ;  /* 0x0000000b00177c02 */ /* 0x002fe20008000f00 */
[----:B------:R-:W-:Y:S02]  /*1490*/  IMAD.U32 R17, RZ, RZ, UR11 ;  /* 0x0000000bff117e24 */ /* 0x000fe4000f8e00ff */
[----:B------:R-:W-:Y:S02]  /*14a0*/  IMAD.U32 R29, RZ, RZ, UR11 ;  /* 0x0000000bff1d7e24 */ /* 0x000fe4000f8e00ff */
[----:B------:R-:W-:-:S04]  /*14b0*/  IMAD.WIDE.U32 R12, R13, 0xc, R4 ;  /* 0x0000000c0d0c7825 */ /* 0x000fc800078e0004 */
[----:B------:R-:W-:-:S04]  /*14c0*/  IMAD.WIDE.U32 R16, R17, 0xc, R2 ;  /* 0x0000000c11107825 */ /* 0x000fc800078e0002 */
[----:B------:R-:W-:-:S04]  /*14d0*/  IMAD.WIDE.U32 R8, R29, 0x10, R8 ;  /* 0x000000101d087825 */ /* 0x000fc800078e0008 */
[----:B------:R-:W-:Y:S02]  /*14e0*/  IMAD.U32 R27, RZ, RZ, UR11 ;  /* 0x0000000bff1b7e24 */ /* 0x000fe4000f8e00ff */
[----:B------:R-:W-:-:S04]  /*14f0*/  IMAD.WIDE.U32 R4, R23, 0x10, R4 ;  /* 0x0000001017047825 */ /* 0x000fc800078e0004 */
[----:B------:R-:W-:-:S04]  /*1500*/  IMAD.WIDE.U32 R6, R27, 0x10, R6 ;  /* 0x000000101b067825 */ /* 0x000fc800078e0006 */
[----:B--2---:R-:W-:Y:S01]  /*1510*/  FADD.FTZ R25, R18, -R21 ;  /* 0x8000001512197221 */ /* 0x004fe20000010000 */
[----:B------:R-:W-:-:S04]  /*1520*/  IMAD.U32 R21, RZ, RZ, UR11 ;  /* 0x0000000bff157e24 */ /* 0x000fc8000f8e00ff */
[----:B------:R-:W-:Y:S01]  /*1530*/  FSETP.GT.FTZ.AND P0, PT, R25, RZ, PT ;  /* 0x000000ff1900720b */ /* 0x000fe20003f14000 */
[----:B------:R-:W-:Y:S01]  /*1540*/  IMAD.WIDE.U32 R2, R21, 0x10, R2 ;  /* 0x0000001015027825 */ /* 0x000fe200078e0002 */
[C---:B------:R-:W-:Y:S02]  /*1550*/  FSETP.GEU.FTZ.AND P1, PT, R25.reuse, RZ, PT ;  /* 0x000000ff1900720b */ /* 0x040fe40003f3e000 */
[----:B------:R-:W-:Y:S02]  /*1560*/  SEL R10, RZ, 0x1, !P0 ;  /* 0x00000001ff0a7807 */ /* 0x000fe40004000000 */
[----:B------:R-:W-:-:S07]  /*1570*/  FSET.BF.EQ.FTZ.AND R25, |R25|, R14, PT ;  /* 0x0000000e1919720a */ /* 0x000fce0003812200 */
[----:B------:R-:W-:Y:S01]  /*1580*/  @!P0 IMAD.MOV R22, RZ, RZ, -0x1 ;  /* 0xffffffffff168424 */ /* 0x000fe200078e02ff */
[----:B------:R-:W-:Y:S02]  /*1590*/  ISETP.GE.U32.AND P0, PT, R8, R11, PT ;  /* 0x0000000b0800720c */ /* 0x000fe40003f06070 */
[----:B------:R-:W-:Y:S02]  /*15a0*/  @P1 IADD3 R22, PT, PT, R10, RZ, RZ ;  /* 0x000000ff0a161210 */ /* 0x000fe40007ffe0ff */
[----:B------:R-:W-:Y:S02]  /*15b0*/  ISETP.GE.U32.AND.EX P0, PT, R9, R0, PT, P0 ;  /* 0x000000000900720c */ /* 0x000fe40003f06100 */
[----:B------:R-:W-:-:S05]  /*15c0*/  I2FP.F32.S32 R22, R22 ;  /* 0x0000001600167245 */ /* 0x000fca0000201400 */
[----:B------:R-:W-:-:S04]  /*15d0*/  FMUL.FTZ R22, R15, R22 ;  /* 0x000000160f167220 */ /* 0x000fc80000410000 */
[----:B------:R-:W-:-:S04]  /*15e0*/  FMUL.FTZ R25, R22, R25 ;  /* 0x0000001916197220 */ /* 0x000fc80000410000 */
[----:B------:R-:W-:Y:S01]  /*15f0*/  FADD.FTZ R19, -R25, -RZ ;  /* 0x800000ff19137221 */ /* 0x000fe20000010100 */
[----:B------:R0:W-:Y:S04]  /*1600*/  STG.E desc[UR12][R12.64], R25 ;  /* 0x000000190c007986 */ /* 0x0001e8000c10190c */
[----:B------:R1:W-:Y:S01]  /*1610*/  STG.E desc[UR12][R16.64], R19 ;  /* 0x0000001310007986 */ /* 0x0003e2000c10190c */
[----:B0-----:R-:W-:-:S04]  /*1620*/  IMAD.U32 R13, RZ, RZ, UR11 ;  /* 0x0000000bff0d7e24 */ /* 0x001fc8000f8e00ff */
[----:B------:R-:W-:Y:S01]  /*1630*/  IMAD.WIDE.U32 R30, R13, 0x10, R30 ;  /* 0x000000100d1e7825 */ /* 0x000fe200078e001e */
[----:B-1----:R-:W-:Y:S06]  /*1640*/  @!P0 BRA `(.L_x_133) ;  /* 0xfffffff8006c8947 */ /* 0x002fec000383ffff */
[----:B------:R-:W-:Y:S05]  /*1650*/  EXIT ;  /* 0x000000000000794d */ /* 0x000fea0003800000 */
        .weak           $__internal_13_$__cuda_sm20_div_u64
        .type           $__internal_13_$__cuda_sm20_div_u64,@function
        .size           $__internal_13_$__cuda_sm20_div_u64,($__internal_14_$__cuda_sm20_dsqrt_rn_f64_mediumpath_v1 - $__internal_13_$__cuda_sm20_div_u64)
$__internal_13_$__cuda_sm20_div_u64:
[----:B------:R-:W-:Y:S01]  /*1660*/  UMOV UR4, UR14 ;  /* 0x0000000e00047c82 */ /* 0x000fe20008000000 */
[----:B------:R-:W-:Y:S02]  /*1670*/  UMOV UR5, UR15 ;  /* 0x0000000f00057c82 */ /* 0x000fe40008000000 */
[----:B------:R-:W0:Y:S08]  /*1680*/  I2F.U64.RP R26, UR4 ;  /* 0x00000004001a7d12 */ /* 0x000e300008309000 */
[----:B0-----:R-:W0:Y:S02]  /*1690*/  MUFU.RCP R26, R26 ;  /* 0x0000001a001a7308 */ /* 0x001e240000001000 */
[----:B0-----:R-:W-:-:S06]  /*16a0*/  VIADD R22, R26, 0x1ffffffe ;  /* 0x1ffffffe1a167836 */ /* 0x001fcc0000000000 */
[----:B------:R-:W0:Y:S02]  /*16b0*/  F2I.U64.TRUNC R22, R22 ;  /* 0x0000001600167311 */ /* 0x000e24000020d800 */
[----:B0-----:R-:W-:Y:S02]  /*16c0*/  R2UR UR4, R22 ;  /* 0x00000000160472ca */ /* 0x001fe400000e0000 */
[----:B------:R-:W-:Y:S01]  /*16d0*/  R2UR UR5, R23 ;  /* 0x00000000170572ca */ /* 0x000fe200000e0000 */
[----:B------:R-:W-:-:S10]  /*16e0*/  IMAD.MOV.U32 R23, RZ, RZ, RZ ;  /* 0x000000ffff177224 */ /* 0x000fd400078e00ff */
[----:B------:R-:W-:-:S04]  /*16f0*/  UIMAD.WIDE.U32 UR6, UR4, UR14, URZ ;  /* 0x0000000e040672a5 */ /* 0x000fc8000f8e00ff */
[----:B------:R-:W-:Y:S02]  /*1700*/  UIMAD UR7, UR4, UR15, UR7 ;  /* 0x0000000f040772a4 */ /* 0x000fe4000f8e0207 */
[----:B------:R-:W-:Y:S02]  /*1710*/  UIADD3 UR9, UP0, UPT, URZ, -UR6, URZ ;  /* 0x80000006ff097290 */ /* 0x000fe4000ff1e0ff */
[----:B------:R-:W-:Y:S02]  /*1720*/  UIMAD UR8, UR5, UR14, UR7 ;  /* 0x0000000e050872a4 */ /* 0x000fe4000f8e0207 */
[----:B------:R-:W-:Y:S02]  /*1730*/  UIMAD.WIDE.U32 UR6, UR4, UR9, URZ ;  /* 0x00000009040672a5 */ /* 0x000fe4000f8e00ff */
[----:B------:R-:W-:-:S05]  /*1740*/  UIADD3.X UR10, UPT, UPT, URZ, ~UR8, URZ, UP0, !UPT ;  /* 0x80000008ff0a7290 */ /* 0x000fca00087fe4ff */
[----:B------:R-:W-:Y:S01]  /*1750*/  UMOV UR6, UR7 ;  /* 0x0000000700067c82 */ /* 0x000fe20008000000 */
[----:B------:R-:W-:Y:S02]  /*1760*/  UMOV UR7, UR4 ;  /* 0x0000000400077c82 */ /* 0x000fe40008000000 */
[----:B------:R-:W-:-:S04]  /*1770*/  UIMAD.WIDE.U32 UR6, UP0, UR4, UR10, UR6 ;  /* 0x0000000a040672a5 */ /* 0x000fc8000f800006 */
[----:B------:R-:W-:Y:S02]  /*1780*/  UIMAD.WIDE.U32 UR6, UP1, UR5, UR9, UR6 ;  /* 0x00000009050672a5 */ /* 0x000fe4000f820006 */
[----:B------:R-:W-:Y:S02]  /*1790*/  UIMAD.WIDE.U32 UR8, UR5, UR10, URZ ;  /* 0x0000000a050872a5 */ /* 0x000fe4000f8e00ff */
[----:B------:R-:W-:Y:S02]  /*17a0*/  UIMAD UR10, UR5, UR10, URZ ;  /* 0x0000000a050a72a4 */ /* 0x000fe4000f8e02ff */
[----:B------:R-:W-:Y:S02]  /*17b0*/  UIADD3.X UR6, UPT, UPT, UR9, UR5, URZ, UP0, !UPT ;  /* 0x0000000509067290 */ /* 0x000fe400087fe4ff */
[----:B------:R-:W-:-:S04]  /*17c0*/  UIADD3 UR7, UP2, UPT, UR10, UR7, URZ ;  /* 0x000000070a077290 */ /* 0x000fc8000ff5e0ff */
[----:B------:R-:W-:Y:S02]  /*17d0*/  UIMAD.WIDE.U32 UR4, UR7, UR14, URZ ;  /* 0x0000000e070472a5 */ /* 0x000fe4000f8e00ff */
[----:B------:R-:W-:Y:S02]  /*17e0*/  UIADD3.X UR8, UPT, UPT, URZ, URZ, UR6, UP2, UP1 ;  /* 0x000000ffff087290 */ /* 0x000fe400097e2406 */
[----:B------:R-:W-:Y:S02]  /*17f0*/  UIADD3 UR4, UP0, UPT, URZ, -UR4, URZ ;  /* 0x80000004ff047290 */ /* 0x000fe4000ff1e0ff */
[----:B------:R-:W-:Y:S02]  /*1800*/  UIMAD UR5, UR7, UR15, UR5 ;  /* 0x0000000f070572a4 */ /* 0x000fe4000f8e0205 */
[----:B------:R-:W-:Y:S02]  /*1810*/  UIMAD.WIDE.U32 UR16, UR7, UR4, URZ ;  /* 0x00000004071072a5 */ /* 0x000fe4000f8e00ff */
[----:B------:R-:W-:-:S04]  /*1820*/  UIMAD UR5, UR8, UR14, UR5 ;  /* 0x0000000e080572a4 */ /* 0x000fc8000f8e0205 */
[----:B------:R-:W-:Y:S01]  /*1830*/  UIADD3.X UR5, UPT, UPT, URZ, ~UR5, URZ, UP0, !UPT ;  /* 0x80000005ff057290 */ /* 0x000fe200087fe4ff */
[----:B------:R-:W-:-:S03]  /*1840*/  UMOV UR6, UR17 ;  /* 0x0000001100067c82 */ /* 0x000fc60008000000 */
[----:B------:R-:W-:Y:S02]  /*1850*/  UIMAD.WIDE.U32 UR6, UP0, UR7, UR5, UR6 ;  /* 0x00000005070672a5 */ /* 0x000fe4000f800006 */
[----:B------:R-:W-:Y:S02]  /*1860*/  UIMAD UR9, UR8, UR5, URZ ;  /* 0x00000005080972a4 */ /* 0x000fe4000f8e02ff */
[----:B------:R-:W-:Y:S02]  /*1870*/  UIMAD.WIDE.U32 UR6, UP1, UR8, UR4, UR6 ;  /* 0x00000004080672a5 */ /* 0x000fe4000f820006 */
[----:B------:R-:W-:Y:S02]  /*1880*/  UIMAD.WIDE.U32 UR4, UR8, UR5, URZ ;  /* 0x00000005080472a5 */ /* 0x000fe4000f8e00ff */
[----:B------:R-:W-:Y:S02]  /*1890*/  UIADD3 UR6, UP2, UPT, UR9, UR7, URZ ;  /* 0x0000000709067290 */ /* 0x000fe4000ff5e0ff */
[----:B------:R-:W-:-:S04]  /*18a0*/  UIADD3.X UR8, UPT, UPT, UR5, UR8, URZ, UP0, !UPT ;  /* 0x0000000805087290 */ /* 0x000fc800087fe4ff */
[----:B------:R-:W-:Y:S01]  /*18b0*/  IMAD.HI.U32 R22, R31, UR6, RZ ;  /* 0x000000061f167c27 */ /* 0x000fe2000f8e00ff */
[----:B------:R-:W-:-:S03]  /*18c0*/  UIADD3.X UR8, UPT, UPT, URZ, URZ, UR8, UP2, UP1 ;  /* 0x000000ffff087290 */ /* 0x000fc600097e2408 */
[----:B------:R-:W-:-:S04]  /*18d0*/  IMAD.WIDE.U32 R22, R33, UR6, R22 ;  /* 0x0000000621167c25 */ /* 0x000fc8000f8e0016 */
[----:B------:R-:W-:Y:S02]  /*18e0*/  IMAD R35, R33, UR8, RZ ;  /* 0x0000000821237c24 */ /* 0x000fe4000f8e02ff */
[----:B------:R-:W-:-:S04]  /*18f0*/  IMAD.HI.U32 R22, P0, R31, UR8, R22 ;  /* 0x000000081f167c27 */ /* 0x000fc8000f800016 */
[----:B------:R-:W-:Y:S01]  /*1900*/  IMAD.HI.U32 R26, R33, UR8, RZ ;  /* 0x00000008211a7c27 */ /* 0x000fe2000f8e00ff */
[----:B------:R-:W-:-:S04]  /*1910*/  IADD3 R35, P1, PT, R35, R22, RZ ;  /* 0x0000001623237210 */ /* 0x000fc80007f3e0ff */
[----:B------:R-:W-:Y:S01]  /*1920*/  IADD3.X R26, PT, PT, R26, RZ, RZ, P0, !PT ;  /* 0x000000ff1a1a7210 */ /* 0x000fe200007fe4ff */
[----:B------:R-:W-:-:S04]  /*1930*/  IMAD.WIDE.U32 R22, R35, UR14, RZ ;  /* 0x0000000e23167c25 */ /* 0x000fc8000f8e00ff */
[----:B------:R-:W-:Y:S01]  /*1940*/  IMAD.X R26, RZ, RZ, R26, P1 ;  /* 0x000000ffff1a7224 */ /* 0x000fe200008e061a */
[----:B------:R-:W-:Y:S01]  /*1950*/  IADD3 R31, P1, PT, -R22, R31, RZ ;  /* 0x0000001f161f7210 */ /* 0x000fe20007f3e1ff */
[----:B------:R-:W-:-:S03]  /*1960*/  IMAD R23, R35, UR15, R23 ;  /* 0x0000000f23177c24 */ /* 0x000fc6000f8e0217 */
[----:B------:R-:W-:Y:S01]  /*1970*/  ISETP.GE.U32.AND P0, PT, R31, UR14, PT ;  /* 0x0000000e1f007c0c */ /* 0x000fe2000bf06070 */
[----:B------:R-:W-:-:S04]  /*1980*/  IMAD R22, R26, UR14, R23 ;  /* 0x0000000e1a167c24 */ /* 0x000fc8000f8e0217 */
[----:B------:R-:W-:Y:S01]  /*1990*/  IMAD.X R33, R33, 0x1, ~R22, P1 ;  /* 0x0000000121217824 */ /* 0x000fe200008e0e16 */
[----:B------:R-:W-:Y:S02]  /*19a0*/  IADD3 R22, P2, PT, R35, 0x1, RZ ;  /* 0x0000000123167810 */ /* 0x000fe40007f5e0ff */
[----:B------:R-:W-:Y:S02]  /*19b0*/  IADD3 R28, P1, PT, R31, -UR14, RZ ;  /* 0x8000000e1f1c7c10 */ /* 0x000fe4000ff3e0ff */
[C---:B------:R-:W-:Y:S01]  /*19c0*/  ISETP.GE.U32.AND.EX P0, PT, R33.reuse, UR15, PT, P0 ;  /* 0x0000000f21007c0c */ /* 0x040fe2000bf06100 */
[----:B------:R-:W-:Y:S01]  /*19d0*/  IMAD.X R23, RZ, RZ, R26, P2 ;  /* 0x000000ffff177224 */ /* 0x000fe200010e061a */
[----:B------:R-:W-:Y:S02]  /*19e0*/  IADD3.X R30, PT, PT, R33, ~UR15, RZ, P1, !PT ;  /* 0x8000000f211e7c10 */ /* 0x000fe40008ffe4ff */
[----:B------:R-:W-:Y:S02]  /*19f0*/  SEL R35, R22, R35, P0 ;  /* 0x0000002316237207 */ /* 0x000fe40000000000 */
[----:B------:R-:W-:-:S02]  /*1a00*/  SEL R28, R28, R31, P0 ;  /* 0x0000001f1c1c7207 */ /* 0x000fc40000000000 */
[----:B------:R-:W-:Y:S01]  /*1a10*/  SEL R22, R23, R26, P0 ;  /* 0x0000001a17167207 */ /* 0x000fe20000000000 */
[----:B------:R-:W-:Y:S01]  /*1a20*/  IMAD.MOV.U32 R23, RZ, RZ, 0x0 ;  /* 0x00000000ff177424 */ /* 0x000fe200078e00ff */
[----:B------:R-:W-:Y:S02]  /*1a30*/  IADD3 R26, P2, PT, R35, 0x1, RZ ;  /* 0x00000001231a7810 */ /* 0x000fe40007f5e0ff */
[----:B------:R-:W-:Y:S02]  /*1a40*/  SEL R30, R30, R33, P0 ;  /* 0x000000211e1e7207 */ /* 0x000fe40000000000 */
[----:B------:R-:W-:Y:S01]  /*1a50*/  ISETP.GE.U32.AND P0, PT, R28, UR14, PT ;  /* 0x0000000e1c007c0c */ /* 0x000fe2000bf06070 */
[----:B------:R-:W-:Y:S01]  /*1a60*/  IMAD.X R31, RZ, RZ, R22, P2 ;  /* 0x000000ffff1f7224 */ /* 0x000fe200010e0616 */
[----:B------:R-:W-:Y:S02]  /*1a70*/  ISETP.NE.U32.AND P1, PT, RZ, UR14, PT ;  /* 0x0000000eff007c0c */ /* 0x000fe4000bf25070 */
[----:B------:R-:W-:-:S02]  /*1a80*/  ISETP.GE.U32.AND.EX P0, PT, R30, UR15, PT, P0 ;  /* 0x0000000f1e007c0c */ /* 0x000fc4000bf06100 */
[----:B------:R-:W-:Y:S02]  /*1a90*/  ISETP.NE.AND.EX P1, PT, RZ, UR15, PT, P1 ;  /* 0x0000000fff007c0c */ /* 0x000fe4000bf25310 */
[----:B------:R-:W-:Y:S02]  /*1aa0*/  SEL R31, R31, R22, P0 ;  /* 0x000000161f1f7207 */ /* 0x000fe40000000000 */
[----:B------:R-:W-:Y:S02]  /*1ab0*/  MOV R22, R24 ;  /* 0x0000001800167202 */ /* 0x000fe40000000f00 */
[----:B------:R-:W-:Y:S02]  /*1ac0*/  SEL R26, R26, R35, P0 ;  /* 0x000000231a1a7207 */ /* 0x000fe40000000000 */
[----:B------:R-:W-:Y:S02]  /*1ad0*/  SEL R31, R31, 0xffffffff, P1 ;  /* 0xffffffff1f1f7807 */ /* 0x000fe40000800000 */
[----:B------:R-:W-:Y:S01]  /*1ae0*/  SEL R26, R26, 0xffffffff, P1 ;  /* 0xffffffff1a1a7807 */ /* 0x000fe20000800000 */
[----:B------:R-:W-:Y:S06]  /*1af0*/  RET.REL.NODEC R22 `(_ZN2at6native55_GLOBAL__N__6c1c77d0_17_DistanceKernel_cu_928626d3_295131pdist_backward_kernel_cuda_implIfNS1_5distsIfE3infEEEvPT_PKS6_S9_S9_llllS6_dd) ;  /* 0xffffffe416407950 */ /* 0x000fec0003c3ffff */
        .weak           $__internal_14_$__cuda_sm20_dsqrt_rn_f64_mediumpath_v1
        .type           $__internal_14_$__cuda_sm20_dsqrt_rn_f64_mediumpath_v1,@function
        .size           $__internal_14_$__cuda_sm20_dsqrt_rn_f64_mediumpath_v1,(.L_x_782 - $__internal_14_$__cuda_sm20_dsqrt_rn_f64_mediumpath_v1)
$__internal_14_$__cuda_sm20_dsqrt_rn_f64_mediumpath_v1:
[----:B------:R-:W-:Y:S01]  /*1b00*/  ISETP.GE.U32.AND P0, PT, R4, -0x3400000, PT ;  /* 0xfcc000000400780c */ /* 0x000fe20003f06070 */
[----:B------:R-:W-:Y:S01]  /*1b10*/  BSSY.RECONVERGENT B1, `(.L_x_134) ;  /* 0x0000024000017945 */ /* 0x000fe20003800200 */
[----:B------:R-:W-:-:S11]  /*1b20*/  IMAD.MOV.U32 R9, RZ, RZ, R17 ;  /* 0x000000ffff097224 */ /* 0x000fd600078e0011 */
[----:B------:R-:W-:Y:S05]  /*1b30*/  @!P0 BRA `(.L_x_135) ;  /* 0x0000000000208947 */ /* 0x000fea0003800000 */
[----:B------:R-:W-:-:S10]  /*1b40*/  DFMA.RM R8, R12, R8, R10 ;  /* 0x000000080c08722b */ /* 0x000fd4000000400a */
[----:B------:R-:W-:-:S05]  /*1b50*/  IADD3 R4, P0, PT, R8, 0x1, RZ ;  /* 0x0000000108047810 */ /* 0x000fca0007f1e0ff */
[----:B------:R-:W-:-:S06]  /*1b60*/  IMAD.X R5, RZ, RZ, R9, P0 ;  /* 0x000000ffff057224 */ /* 0x000fcc00000e0609 */
[----:B------:R-:W-:-:S08]  /*1b70*/  DFMA.RP R2, -R8, R4, R2 ;  /* 0x000000040802722b */ /* 0x000fd00000008102 */
[----:B------:R-:W-:-:S06]  /*1b80*/  DSETP.GT.AND P0, PT, R2, RZ, PT ;  /* 0x000000ff0200722a */ /* 0x000fcc0003f04000 */
[----:B------:R-:W-:Y:S02]  /*1b90*/  FSEL R4, R4, R8, P0 ;  /* 0x0000000804047208 */ /* 0x000fe40000000000 */
[----:B------:R-:W-:Y:S01]  /*1ba0*/  FSEL R5, R5, R9, P0 ;  /* 0x0000000905057208 */ /* 0x000fe20000000000 */
[----:B------:R-:W-:Y:S06]  /*1bb0*/  BRA `(.L_x_136) ;  /* 0x0000000000647947 */ /* 0x000fec0003800000 */
.L_x_135:
[----:B------:R-:W-:-:S14]  /*1bc0*/  DSETP.NE.AND P0, PT, R2, RZ, PT ;  /* 0x000000ff0200722a */ /* 0x000fdc0003f05000 */
[----:B------:R-:W-:Y:S05]  /*1bd0*/  @!P0 BRA `(.L_x_137) ;  /* 0x0000000000588947 */ /* 0x000fea0003800000 */
[----:B------:R-:W-:-:S13]  /*1be0*/  ISETP.GE.AND P0, PT, R3, RZ, PT ;  /* 0x000000ff0300720c */ /* 0x000fda0003f06270 */
[----:B------:R-:W-:Y:S01]  /*1bf0*/  @!P0 MOV R4, 0x0 ;  /* 0x0000000000048802 */ /* 0x000fe20000000f00 */
[----:B------:R-:W-:Y:S01]  /*1c00*/  @!P0 IMAD.MOV.U32 R5, RZ, RZ, -0x80000 ;  /* 0xfff80000ff058424 */ /* 0x000fe200078e00ff */
[----:B------:R-:W-:Y:S06]  /*1c10*/  @!P0 BRA `(.L_x_136) ;  /* 0x00000000004c8947 */ /* 0x000fec0003800000 */
[----:B------:R-:W-:-:S13]  /*1c20*/  ISETP.GT.AND P0, PT, R3, 0x7fefffff, PT ;  /* 0x7fefffff0300780c */ /* 0x000fda0003f04270 */
[----:B------:R-:W-:Y:S05]  /*1c30*/  @P0 BRA `(.L_x_137) ;  /* 0x0000000000400947 */ /* 0x000fea0003800000 */
[----:B------:R-:W-:Y:S01]  /*1c40*/  DMUL R2, R2, 8.11296384146066816958e+31 ;  /* 0x4690000002027828 */ /* 0x000fe20000000000 */
[----:B------:R-:W-:Y:S01]  /*1c50*/  IMAD.MOV.U32 R4, RZ, RZ, RZ ;  /* 0x000000ffff047224 */ /* 0x000fe200078e00ff */
[----:B------:R-:W-:Y:S01]  /*1c60*/  MOV R11, 0x3fd80000 ;  /* 0x3fd80000000b7802 */ /* 0x000fe20000000f00 */
[----:B------:R-:W-:-:S03]  /*1c70*/  IMAD.MOV.U32 R10, RZ, RZ, 0x0 ;  /* 0x00000000ff0a7424 */ /* 0x000fc600078e00ff */
[----:B------:R-:W0:Y:S02]  /*1c80*/  MUFU.RSQ64H R5, R3 ;  /* 0x0000000300057308 */ /* 0x000e240000001c00 */
[----:B0-----:R-:W-:-:S08]  /*1c90*/  DMUL R8, R4, R4 ;  /* 0x0000000404087228 */ /* 0x001fd00000000000 */
[----:B------:R-:W-:-:S08]  /*1ca0*/  DFMA R8, R2, -R8, 1 ;  /* 0x3ff000000208742b */ /* 0x000fd00000000808 */
[----:B------:R-:W-:Y:S02]  /*1cb0*/  DFMA R10, R8, R10, 0.5 ;  /* 0x3fe00000080a742b */ /* 0x000fe4000000000a */
[----:B------:R-:W-:-:S08]  /*1cc0*/  DMUL R8, R4, R8 ;  /* 0x0000000804087228 */ /* 0x000fd00000000000 */
[----:B------:R-:W-:-:S08]  /*1cd0*/  DFMA R8, R10, R8, R4 ;  /* 0x000000080a08722b */ /* 0x000fd00000000004 */
[----:B------:R-:W-:Y:S02]  /*1ce0*/  DMUL R4, R2, R8 ;  /* 0x0000000802047228 */ /* 0x000fe40000000000 */
[----:B------:R-:W-:-:S06]  /*1cf0*/  VIADD R9, R9, 0xfff00000 ;  /* 0xfff0000009097836 */ /* 0x000fcc0000000000 */
[----:B------:R-:W-:-:S08]  /*1d00*/  DFMA R10, R4, -R4, R2 ;  /* 0x80000004040a722b */ /* 0x000fd00000000002 */
[----:B------:R-:W-:-:S10]  /*1d10*/  DFMA R4, R8, R10, R4 ;  /* 0x0000000a0804722b */ /* 0x000fd40000000004 */
[----:B------:R-:W-:Y:S01]  /*1d20*/  VIADD R5, R5, 0xfcb00000 ;  /* 0xfcb0000005057836 */ /* 0x000fe20000000000 */
[----:B------:R-:W-:Y:S06]  /*1d30*/  BRA `(.L_x_136) ;  /* 0x0000000000047947 */ /* 0x000fec0003800000 */
.L_x_137:
[----:B------:R-:W-:-:S11]  /*1d40*/  DADD R4, R2, R2 ;  /* 0x0000000002047229 */ /* 0x000fd60000000002 */
.L_x_136:
[----:B------:R-:W-:Y:S05]  /*1d50*/  BSYNC.RECONVERGENT B1 ;  /* 0x0000000000017941 */ /* 0x000fea0003800200 */
.L_x_134:
[----:B------:R-:W-:Y:S01]  /*1d60*/  IMAD.MOV.U32 R2, RZ, RZ, R0 ;  /* 0x000000ffff027224 */ /* 0x000fe200078e0000 */
[----:B------:R-:W-:Y:S01]  /*1d70*/  MOV R15, R5 ;  /* 0x00000005000f7202 */ /* 0x000fe20000000f00 */
[----:B------:R-:W-:Y:S02]  /*1d80*/  IMAD.MOV.U32 R3, RZ, RZ, 0x0 ;  /* 0x00000000ff037424 */ /* 0x000fe400078e00ff */
[----:B------:R-:W-:Y:S02]  /*1d90*/  IMAD.MOV.U32 R14, RZ, RZ, R4 ;  /* 0x000000ffff0e7224 */ /* 0x000fe400078e0004 */
[----:B------:R-:W-:Y:S05]  /*1da0*/  RET.REL.NODEC R2 `(_ZN2at6native55_GLOBAL__N__6c1c77d0_17_DistanceKernel_cu_928626d3_295131pdist_backward_kernel_cuda_implIfNS1_5distsIfE3infEEEvPT_PKS6_S9_S9_llllS6_dd) ;  /* 0xffffffe002947950 */ /* 0x000fea0003c3ffff */
.L_x_138:
        /* <DEDUP_REMOVED lines=13> */
.L_x_782:


//--------------------- .text._ZN2at6native55_GLOBAL__N__6c1c77d0_17_DistanceKernel_cu_928626d3_295131pdist_backward_kernel_cuda_implIfNS1_5distsIfE3twoEEEvPT_PKS6_S9_S9_llllS6_dd --------------------------
	.section	.text._ZN2at6native55_GLOBAL__N__6c1c77d0_17_DistanceKernel_cu_928626d3_295131pdist_backward_kernel_cuda_implIfNS1_5distsIfE3twoEEEvPT_PKS6_S9_S9_llllS6_dd,"ax",@progbits
	.align	128
.text._ZN2at6native55_GLOBAL__N__6c1c77d0_17_DistanceKernel_cu_928626d3_295131pdist_backward_kernel_cuda_implIfNS1_5distsIfE3twoEEEvPT_PKS6_S9_S9_llllS6_dd:
        .type           _ZN2at6native55_GLOBAL__N__6c1c77d0_17_DistanceKernel_cu_928626d3_295131pdist_backward_kernel_cuda_implIfNS1_5distsIfE3twoEEEvPT_PKS6_S9_S9_llllS6_dd,@function
        .size           _ZN2at6native55_GLOBAL__N__6c1c77d0_17_DistanceKernel_cu_928626d3_295131pdist_backward_kernel_cuda_implIfNS1_5distsIfE3twoEEEvPT_PKS6_S9_S9_llllS6_dd,(.L_x_785 - _ZN2at6native55_GLOBAL__N__6c1c77d0_17_DistanceKernel_cu_928626d3_295131pdist_backward_kernel_cuda_implIfNS1_5distsIfE3twoEEEvPT_PKS6_S9_S9_llllS6_dd)
        .other          _ZN2at6native55_GLOBAL__N__6c1c77d0_17_DistanceKernel_cu_928626d3_295131pdist_backward_kernel_cuda_implIfNS1_5distsIfE3twoEEEvPT_PKS6_S9_S9_llllS6_dd,@"STO_CUDA_ENTRY STV_DEFAULT"
_ZN2at6native55_GLOBAL__N__6c1c77d0_17_DistanceKernel_cu_928626d3_295131pdist_backward_kernel_cuda_implIfNS1_5distsIfE3twoEEEvPT_PKS6_S9_S9_llllS6_dd:
        /* <DEDUP_REMOVED lines=19> */
[----:B------:R-:W-:Y:S01]  /*0130*/  MOV R10, 0x0 ;  /* 0x00000000000a7802 */ /* 0x000fe20000000f00 */
[----:B------:R-:W-:Y:S01]  /*0140*/  IMAD.MOV.U32 R11, RZ, RZ, 0x3fd80000 ;  /* 0x3fd80000ff0b7424 */ /* 0x000fe200078e00ff */
[----:B------:R-:W0:Y:S01]  /*0150*/  I2F.F64.U64 R2, R12 ;  /* 0x0000000c00027312 */ /* 0x000e220000301800 */
[----:B------:R-:W1:Y:S01]  /*0160*/  LDCU.64 UR12, c[0x0][0x358] ;  /* 0x00006b00ff0c77ac */ /* 0x000e620008000a00 */
[----:B------:R-:W-:Y:S01]  /*0170*/  BSSY.RECONVERGENT B0, `(.L_x_139) ;  /* 0x0000012000007945 */ /* 0x000fe20003800200 */
        /* <DEDUP_REMOVED lines=10> */
[----:B------:R-:W-:Y:S02]  /*0220*/  VIADD R17, R9, 0xfff00000 ;  /* 0xfff0000009117836 */ /* 0x000fe40000000000 */
[----:B------:R-:W-:-:S04]  /*0230*/  IMAD.MOV.U32 R16, RZ, RZ, R8 ;  /* 0x000000ffff107224 */ /* 0x000fc800078e0008 */
[----:B------:R-:W-:-:S08]  /*0240*/  DFMA R12, R10, -R10, R2 ;  /* 0x8000000a0a0c722b */ /* 0x000fd00000000002 */
[----:B------:R-:W-:Y:S01]  /*0250*/  DFMA R14, R12, R16, R10 ;  /* 0x000000100c0e722b */ /* 0x000fe2000000000a */
[----:B-1----:R-:W-:Y:S10]  /*0260*/  @!P0 BRA `(.L_x_140) ;  /* 0x0000000000088947 */ /* 0x002ff40003800000 */
[----:B------:R-:W-:-:S07]  /*0270*/  MOV R0, 0x290 ;  /* 0x0000029000007802 */ /* 0x000fce0000000f00 */
[----:B------:R-:W-:Y:S05]  /*0280*/  CALL.REL.NOINC `($__internal_16_$__cuda_sm20_dsqrt_rn_f64_mediumpath_v1) ;  /* 0x0000001400b07944 */ /* 0x000fea0003c00000 */
.L_x_140:
[----:B------:R-:W-:Y:S05]  /*0290*/  BSYNC.RECONVERGENT B0 ;  /* 0x0000000000007941 */ /* 0x000fea0003800200 */
.L_x_139:
[----:B------:R-:W0:Y:S01]  /*02a0*/  LDCU.64 UR6, c[0x0][0x3c8] ;  /* 0x00007900ff0677ac */ /* 0x000e220008000a00 */
[----:B------:R-:W1:Y:S01]  /*02b0*/  S2R R31, SR_TID.Y ;  /* 0x00000000001f7919 */ /* 0x000e620000002200 */
[----:B------:R-:W2:Y:S01]  /*02c0*/  LDCU.128 UR16, c[0x0][0x3a0] ;  /* 0x00007400ff1077ac */ /* 0x000ea20008000c00 */
[----:B------:R-:W3:Y:S01]  /*02d0*/  LDCU.128 UR20, c[0x0][0x390] ;  /* 0x00007200ff1477ac */ /* 0x000ee20008000c00 */
[----:B------:R-:W4:Y:S01]  /*02e0*/  LDCU.128 UR24, c[0x0][0x380] ;  /* 0x00007000ff1877ac */ /* 0x000f220008000c00 */
[----:B0-----:R-:W-:Y:S01]  /*02f0*/  DADD R2, -R14, UR6 ;  /* 0x000000060e027e29 */ /* 0x001fe20008000100 */
[----:B------:R-:W0:Y:S01]  /*0300*/  LDCU.64 UR6, c[0x0][0x3b0] ;  /* 0x00007600ff0677ac */ /* 0x000e220008000a00 */
[----:B--2---:R-:W-:-:S08]  /*0310*/  IMAD.U32 R13, RZ, RZ, UR19 ;  /* 0x00000013ff0d7e24 */ /* 0x004fd0000f8e00ff */
[----:B------:R-:W2:Y:S01]  /*0320*/  F2I.S64.F64.TRUNC R2, R2 ;  /* 0x0000000200027311 */ /* 0x000ea2000030d900 */
[----:B-1----:R-:W-:Y:S02]  /*0330*/  VIADD R31, R31, UR4 ;  /* 0x000000041f1f7c36 */ /* 0x002fe40008000000 */
[-C--:B--2---:R-:W-:Y:S02]  /*0340*/  IMAD R9, R3, R2.reuse, RZ ;  /* 0x0000000203097224 */ /* 0x084fe400078e02ff */
[----:B------:R-:W-:-:S04]  /*0350*/  IMAD.WIDE.U32 R4, R2, R2, R2 ;  /* 0x0000000202047225 */ /* 0x000fc800078e0002 */
[----:B------:R-:W-:Y:S01]  /*0360*/  IMAD R11, R2, R3, R9 ;  /* 0x00000003020b7224 */ /* 0x000fe200078e0209 */
[----:B------:R-:W-:-:S04]  /*0370*/  IADD3 R9, P0, PT, RZ, -R2, RZ ;  /* 0x80000002ff097210 */ /* 0x000fc80007f1e0ff */
[----:B------:R-:W-:Y:S01]  /*0380*/  IADD3 R5, PT, PT, R5, R11, RZ ;  /* 0x0000000b05057210 */ /* 0x000fe20007ffe0ff */
        /* <DEDUP_REMOVED lines=9> */
[----:B------:R-:W-:Y:S02]  /*0420*/  SHF.R.S32.HI R11, RZ, 0x1, R0 ;  /* 0x00000001ff0b7819 */ /* 0x000fe40000011400 */
[----:B------:R-:W-:Y:S02]  /*0430*/  IADD3 R4, P0, PT, R2, 0x1, RZ ;  /* 0x0000000102047810 */ /* 0x000fe40007f1e0ff */
[----:B------:R-:W-:-:S02]  /*0440*/  IADD3 R9, P3, PT, R9, -0x2, RZ ;  /* 0xfffffffe09097810 */ /* 0x000fc40007f7e0ff */
[----:B------:R-:W-:Y:S02]  /*0450*/  IADD3.X R11, PT, PT, R11, R5, R8, P1, !PT ;  /* 0x000000050b0b7210 */ /* 0x000fe40000ffe408 */
[----:B------:R-:W-:Y:S02]  /*0460*/  IADD3.X R0, PT, PT, RZ, R3, RZ, P0, !PT ;  /* 0x00000003ff007210 */ /* 0x000fe400007fe4ff */
[----:B------:R-:W-:Y:S01]  /*0470*/  IADD3.X R5, PT, PT, ~R3, -0x1, R13, P3, P2 ;  /* 0xffffffff03057810 */ /* 0x000fe20001fe450d */
[----:B------:R-:W-:Y:S01]  /*0480*/  IMAD R12, R11, UR18, RZ ;  /* 0x000000120b0c7c24 */ /* 0x000fe2000f8e02ff */
[----:B------:R-:W-:-:S03]  /*0490*/  IADD3 R14, P0, PT, R19, R4, RZ ;  /* 0x00000004130e7210 */ /* 0x000fc60007f1e0ff */
[----:B------:R-:W-:Y:S02]  /*04a0*/  IMAD R8, R5, UR18, RZ ;  /* 0x0000001205087c24 */ /* 0x000fe4000f8e02ff */
[----:B------:R-:W-:Y:S01]  /*04b0*/  IMAD.X R15, R11, 0x1, R0, P0 ;  /* 0x000000010b0f7824 */ /* 0x000fe200000e0600 */
[C---:B---3--:R-:W-:Y:S01]  /*04c0*/  LEA R10, P0, R6.reuse, UR22, 0x2 ;  /* 0x00000016060a7c11 */ /* 0x048fe2000f8010ff */
[----:B------:R-:W-:Y:S02]  /*04d0*/  IMAD R5, R7, UR16, RZ ;  /* 0x0000001007057c24 */ /* 0x000fe4000f8e02ff */
[----:B------:R-:W-:Y:S01]  /*04e0*/  IMAD R21, R19, UR19, R12 ;  /* 0x0000001313157c24 */ /* 0x000fe2000f8e020c */
[C---:B------:R-:W-:Y:S01]  /*04f0*/  LEA.HI.X R11, R6.reuse, UR23, R7, 0x2, P0 ;  /* 0x00000017060b7c11 */ /* 0x040fe200080f1407 */
[C---:B------:R-:W-:Y:S02]  /*0500*/  IMAD R5, R6.reuse, UR17, R5 ;  /* 0x0000001106057c24 */ /* 0x040fe4000f8e0205 */
        /* <DEDUP_REMOVED lines=15> */
[----:B------:R-:W-:Y:S02]  /*0600*/  IMAD R27, R18, UR7, R7 ;  /* 0x00000007121b7c24 */ /* 0x000fe4000f8e0207 */
[----:B------:R-:W-:Y:S02]  /*0610*/  IMAD.X R7, RZ, RZ, R29, P1 ;  /* 0x000000ffff077224 */ /* 0x000fe400008e061d */
[----:B------:R-:W-:-:S02]  /*0620*/  IMAD.IADD R5, R9, 0x1, R23 ;  /* 0x0000000109057824 */ /* 0x000fc400078e0217 */
[----:B------:R-:W-:Y:S01]  /*0630*/  IMAD.WIDE.U32 R18, R18, UR6, RZ ;  /* 0x0000000612127c25 */ /* 0x000fe2000f8e00ff */
[----:B------:R-:W-:Y:S02]  /*0640*/  LEA.HI.X R7, R14, UR21, R7, 0x2, P0 ;  /* 0x000000150e077c11 */ /* 0x000fe400080f1407 */
[----:B------:R-:W-:Y:S01]  /*0650*/  ISETP.GE.U32.AND P0, PT, R31, UR6, PT ;  /* 0x000000061f007c0c */ /* 0x000fe2000bf06070 */
[----:B------:R-:W-:Y:S01]  /*0660*/  IMAD R5, R5, UR6, RZ ;  /* 0x0000000605057c24 */ /* 0x000fe2000f8e02ff */
[----:B------:R-:W-:Y:S01]  /*0670*/  IADD3 R26, P3, PT, R31, R18, RZ ;  /* 0x000000121f1a7210 */ /* 0x000fe20007f7e0ff */
[C---:B------:R-:W-:Y:S01]  /*0680*/  IMAD.WIDE.U32 R20, R8.reuse, UR6, RZ ;  /* 0x0000000608147c25 */ /* 0x040fe2000f8e00ff */
[----:B------:R-:W-:Y:S02]  /*0690*/  ISETP.GE.AND.EX P0, PT, RZ, UR7, PT, P0 ;  /* 0x00000007ff007c0c */ /* 0x000fe4000bf06300 */
[----:B------:R-:W-:Y:S01]  /*06a0*/  IADD3 R27, PT, PT, R19, R27, RZ ;  /* 0x0000001b131b7210 */ /* 0x000fe20007ffe0ff */
[----:B------:R-:W-:Y:S01]  /*06b0*/  IMAD R5, R8, UR7, R5 ;  /* 0x0000000708057c24 */ /* 0x000fe2000f8e0205 */
[----:B------:R-:W-:Y:S01]  /*06c0*/  IADD3 R23, P4, PT, R31, R20, RZ ;  /* 0x000000141f177210 */ /* 0x000fe20007f9e0ff */
[----:B------:R-:W-:Y:S01]  /*06d0*/  IMAD R9, R3, UR6, RZ ;  /* 0x0000000603097c24 */ /* 0x000fe2000f8e02ff */
[----:B------:R-:W-:Y:S01]  /*06e0*/  LEA R24, P1, R26, UR24, 0x2 ;  /* 0x000000181a187c11 */ /* 0x000fe2000f8210ff */
[----:B------:R-:W-:Y:S01]  /*06f0*/  IMAD.IADD R25, R21, 0x1, R5 ;  /* 0x0000000115197824 */ /* 0x000fe200078e0205 */
[----:B------:R-:W-:Y:S01]  /*0700*/  LEA R22, P2, R23, UR24, 0x2 ;  /* 0x0000001817167c11 */ /* 0x000fe2000f8410ff */
[----:B------:R-:W-:-:S02]  /*0710*/  IMAD.X R5, RZ, RZ, R27, P3 ;  /* 0x000000ffff057224 */ /* 0x000fc400018e061b */
[----:B------:R-:W-:Y:S02]  /*0720*/  IMAD.X R8, RZ, RZ, R25, P4 ;  /* 0x000000ffff087224 */ /* 0x000fe400020e0619 */
[----:B------:R-:W-:Y:S01]  /*0730*/  IMAD R33, R2, UR7, R9 ;  /* 0x0000000702217c24 */ /* 0x000fe2000f8e0209 */
[----:B------:R-:W-:Y:S02]  /*0740*/  LEA.HI.X R26, R26, UR25, R5, 0x2, P1 ;  /* 0x000000191a1a7c11 */ /* 0x000fe400088f1405 */
[----:B------:R-:W-:Y:S01]  /*0750*/  LEA.HI.X R23, R23, UR25, R8, 0x2, P2 ;  /* 0x0000001917177c11 */ /* 0x000fe200090f1408 */
[----:B------:R-:W-:Y:S06]  /*0760*/  @P0 EXIT ;  /* 0x000000000000094d */ /* 0x000fec0003800000 */
[----:B------:R-:W-:Y:S01]  /*0770*/  IMAD.WIDE.U32 R8, R2, UR6, RZ ;  /* 0x0000000602087c25 */ /* 0x000fe2000f8e00ff */
[----:B------:R-:W-:Y:S01]  /*0780*/  UIMAD.WIDE.U32 UR14, UR11, 0x4, URZ ;  /* 0x000000040b0e78a5 */ /* 0x000fe2000f8e00ff */
[----:B------:R0:W5:Y:S02]  /*0790*/  LDG.E R14, desc[UR12][R10.64] ;  /* 0x0000000c0a0e7981 */ /* 0x000164000c1e1900 */
[----:B------:R-:W-:Y:S01]  /*07a0*/  IMAD R3, R0, UR6, RZ ;  /* 0x0000000600037c24 */ /* 0x000fe2000f8e02ff */
[----:B------:R-:W-:Y:S01]  /*07b0*/  IADD3 R9, PT, PT, R9, R33, RZ ;  /* 0x0000002109097210 */ /* 0x000fe20007ffe0ff */
[----:B------:R-:W-:Y:S01]  /*07c0*/  IMAD.U32 R33, RZ, RZ, UR20 ;  /* 0x00000014ff217e24 */ /* 0x000fe2000f8e00ff */
[----:B------:R1:W5:Y:S01]  /*07d0*/  LDG.E R15, desc[UR12][R12.64] ;  /* 0x0000000c0c0f7981 */ /* 0x000362000c1e1900 */
[----:B------:R-:W-:Y:S02]  /*07e0*/  IMAD R35, R4, UR7, R3 ;  /* 0x0000000704237c24 */ /* 0x000fe4000f8e0203 */
[----:B------:R-:W-:-:S02]  /*07f0*/  IMAD.SHL.U32 R0, R8, 0x4, RZ ;  /* 0x0000000408007824 */ /* 0x000fc400078e00ff */
[----:B------:R-:W-:Y:S01]  /*0800*/  IMAD.WIDE.U32 R2, R31, 0x4, RZ ;  /* 0x000000041f027825 */ /* 0x000fe200078e00ff */
[----:B------:R-:W-:Y:S02]  /*0810*/  SHF.L.U64.HI R8, R8, 0x2, R9 ;  /* 0x0000000208087819 */ /* 0x000fe40000010209 */
[----:B------:R-:W-:Y:S01]  /*0820*/  IADD3 R9, P0, P1, R33, UR14, R0 ;  /* 0x0000000e21097c10 */ /* 0x000fe2000f91e000 */
[----:B0-----:R-:W-:Y:S01]  /*0830*/  IMAD.U32 R11, RZ, RZ, UR21 ;  /* 0x00000015ff0b7e24 */ /* 0x001fe2000f8e00ff */
[----:B-1----:R-:W-:Y:S01]  /*0840*/  MOV R12, R2 ;  /* 0x00000002000c7202 */ /* 0x002fe20000000f00 */
[----:B------:R-:W-:-:S03]  /*0850*/  IMAD.WIDE.U32 R4, R4, UR6, RZ ;  /* 0x0000000604047c25 */ /* 0x000fc6000f8e00ff */
[----:B------:R-:W-:Y:S01]  /*0860*/  IADD3.X R10, PT, PT, R11, UR15, R8, P0, P1 ;  /* 0x0000000f0b0a7c10 */ /* 0x000fe200087e2408 */
[----:B------:R-:W-:Y:S01]  /*0870*/  IMAD.IADD R5, R5, 0x1, R35 ;  /* 0x0000000105057824 */ /* 0x000fe200078e0223 */
[C---:B------:R-:W-:Y:S01]  /*0880*/  LEA R31, P2, R4.reuse, UR20, 0x2 ;  /* 0x00000014041f7c11 */ /* 0x040fe2000f8410ff */
[----:B------:R-:W-:Y:S01]  /*0890*/  IMAD.MOV.U32 R13, RZ, RZ, R3 ;  /* 0x000000ffff0d7224 */ /* 0x000fe200078e0003 */
[----:B------:R-:W-:Y:S02]  /*08a0*/  IADD3 R28, P0, PT, R9, R12, RZ ;  /* 0x0000000c091c7210 */ /* 0x000fe40007f1e0ff */
[----:B------:R-:W-:Y:S02]  /*08b0*/  LEA.HI.X R4, R4, UR21, R5, 0x2, P2 ;  /* 0x0000001504047c11 */ /* 0x000fe400090f1405 */
[-C--:B------:R-:W-:Y:S01]  /*08c0*/  ISETP.GE.U32.AND P1, PT, R28, R31.reuse, PT ;  /* 0x0000001f1c00720c */ /* 0x080fe20003f26070 */
[----:B------:R-:W-:Y:S01]  /*08d0*/  IMAD.X R5, R10, 0x1, R13, P0 ;  /* 0x000000010a057824 */ /* 0x000fe200000e060d */
[----:B------:R-:W-:-:S04]  /*08e0*/  ISETP.GT.U32.AND P0, PT, R28, R31, PT ;  /* 0x0000001f1c00720c */ /* 0x000fc80003f04070 */
[CC--:B------:R-:W-:Y:S02]  /*08f0*/  ISETP.GT.U32.AND.EX P0, PT, R5.reuse, R4.reuse, PT, P0 ;  /* 0x000000040500720c */ /* 0x0c0fe40003f04100 */
[----:B------:R-:W-:Y:S02]  /*0900*/  ISETP.GE.U32.AND.EX P1, PT, R5, R4, PT, P1 ;  /* 0x000000040500720c */ /* 0x000fe40003f26110 */
[----:B------:R-:W-:Y:S02]  /*0910*/  SEL R31, R28, R31, P0 ;  /* 0x0000001f1c1f7207 */ /* 0x000fe40000000000 */
[----:B------:R-:W-:Y:S02]  /*0920*/  SEL R10, RZ, 0x1, P1 ;  /* 0x00000001ff0a7807 */ /* 0x000fe40000800000 */
[----:B------:R-:W-:Y:S02]  /*0930*/  IADD3 R11, P1, PT, R0, UR20, RZ ;  /* 0x00000014000b7c10 */ /* 0x000fe4000ff3e0ff */
[----:B------:R-:W-:-:S02]  /*0940*/  IADD3 R31, P2, P3, R31, -R28, -R10 ;  /* 0x8000001c1f1f7210 */ /* 0x000fc40007b5e80a */
[----:B------:R-:W-:Y:S02]  /*0950*/  SEL R33, R5, R4, P0 ;  /* 0x0000000405217207 */ /* 0x000fe40000000000 */
[----:B------:R-:W-:Y:S02]  /*0960*/  IADD3.X R0, PT, PT, R8, UR21, RZ, P1, !PT ;  /* 0x0000001508007c10 */ /* 0x000fe40008ffe4ff */
[----:B------:R-:W-:Y:S02]  /*0970*/  IADD3 R8, P0, PT, R2, R11, RZ ;  /* 0x0000000b02087210 */ /* 0x000fe40007f1e0ff */
[----:B------:R-:W-:Y:S02]  /*0980*/  IADD3.X R33, PT, PT, R33, -0x1, ~R5, P2, P3 ;  /* 0xffffffff21217810 */ /* 0x000fe400017e6c05 */
[----:B------:R-:W-:Y:S02]  /*0990*/  IADD3.X R9, PT, PT, R3, R0, RZ, P0, !PT ;  /* 0x0000000003097210 */ /* 0x000fe400007fe4ff */
[----:B------:R-:W-:Y:S01]  /*09a0*/  ISETP.NE.U32.AND P0, PT, R33, RZ, PT ;  /* 0x000000ff2100720c */ /* 0x000fe20003f05070 */
[----:B------:R-:W-:Y:S01]  /*09b0*/  BSSY.RECONVERGENT B0, `(.L_x_141) ;  /* 0x000001e000007945 */ /* 0x000fe20003800200 */
[----:B------:R-:W-:Y:S01]  /*09c0*/  IMAD.MOV.U32 R4, RZ, RZ, R24 ;  /* 0x000000ffff047224 */ /* 0x000fe200078e0018 */
[----:B------:R-:W-:Y:S01]  /*09d0*/  MOV R3, R23 ;  /* 0x0000001700037202 */ /* 0x000fe20000000f00 */
[----:B------:R-:W-:-:S02]  /*09e0*/  IMAD.MOV.U32 R5, RZ, RZ, R26 ;  /* 0x000000ffff057224 */ /* 0x000fc400078e001a */
        /* <DEDUP_REMOVED lines=10> */
[----:B------:R-:W-:Y:S01]  /*0a90*/  IMAD.HI.U32 R26, R23, R33, R22 ;  /* 0x00000021171a7227 */ /* 0x000fe200078e0016 */
[----:B------:R-:W-:-:S05]  /*0aa0*/  MOV R23, RZ ;  /* 0x000000ff00177202 */ /* 0x000fca0000000f00 */
[----:B------:R-:W-:-:S05]  /*0ab0*/  IMAD.HI.U32 R22, R26, R31, RZ ;  /* 0x0000001f1a167227 */ /* 0x000fca00078e00ff */
[----:B------:R-:W-:-:S05]  /*0ac0*/  IADD3 R26, PT, PT, -R22, RZ, RZ ;  /* 0x000000ff161a7210 */ /* 0x000fca0007ffe1ff */
[----:B------:R-:W-:-:S05]  /*0ad0*/  IMAD R31, R26, UR14, R31 ;  /* 0x0000000e1a1f7c24 */ /* 0x000fca000f8e021f */
[----:B------:R-:W-:-:S13]  /*0ae0*/  ISETP.GE.U32.AND P0, PT, R31, UR14, PT ;  /* 0x0000000e1f007c0c */ /* 0x000fda000bf06070 */
[----:B------:R-:W-:Y:S02]  /*0af0*/  @P0 VIADD R31, R31, -UR14 ;  /* 0x8000000e1f1f0c36 */ /* 0x000fe40008000000 */
[----:B------:R-:W-:-:S03]  /*0b00*/  @P0 VIADD R22, R22, 0x1 ;  /* 0x0000000116160836 */ /* 0x000fc60000000000 */
[----:B------:R-:W-:-:S13]  /*0b10*/  ISETP.GE.U32.AND P1, PT, R31, UR14, PT ;  /* 0x0000000e1f007c0c */ /* 0x000fda000bf26070 */
[----:B------:R-:W-:Y:S01]  /*0b20*/  @P1 VIADD R22, R22, 0x1 ;  /* 0x0000000116161836 */ /* 0x000fe20000000000 */
[----:B------:R-:W-:Y:S01]  /*0b30*/  @!P2 LOP3.LUT R22, RZ, UR14, RZ, 0x33, !PT ;  /* 0x0000000eff16ac12 */ /* 0x000fe2000f8e33ff */
[----:B------:R-:W-:Y:S06]  /*0b40*/  BRA `(.L_x_143) ;  /* 0x0000000000107947 */ /* 0x000fec0003800000 */
.L_x_142:
[----:B------:R-:W-:-:S07]  /*0b50*/  MOV R24, 0xb70 ;  /* 0x00000b7000187802 */ /* 0x000fce0000000f00 */
[----:B-----5:R-:W-:Y:S05]  /*0b60*/  CALL.REL.NOINC `($__internal_15_$__cuda_sm20_div_u64) ;  /* 0x0000000800507944 */ /* 0x020fea0003c00000 */
[----:B------:R-:W-:Y:S02]  /*0b70*/  IMAD.MOV.U32 R22, RZ, RZ, R26 ;  /* 0x000000ffff167224 */ /* 0x000fe400078e001a */
[----:B------:R-:W-:-:S07]  /*0b80*/  IMAD.MOV.U32 R23, RZ, RZ, R31 ;  /* 0x000000ffff177224 */ /* 0x000fce00078e001f */
.L_x_143:
[----:B------:R-:W-:Y:S05]  /*0b90*/  BSYNC.RECONVERGENT B0 ;  /* 0x0000000000007941 */ /* 0x000fea0003800200 */
.L_x_141:
[----:B------:R-:W-:Y:S01]  /*0ba0*/  IADD3 R10, P2, PT, R22, R10, RZ ;  /* 0x0000000a160a7210 */ /* 0x000fe20007f5e0ff */
[----:B------:R-:W-:Y:S01]  /*0bb0*/  BSSY.RECONVERGENT B0, `(.L_x_144) ;  /* 0x0000039000007945 */ /* 0x000fe20003800200 */
[----:B------:R-:W-:Y:S02]  /*0bc0*/  IADD3 R30, P1, PT, R12, R11, RZ ;  /* 0x0000000b0c1e7210 */ /* 0x000fe40007f3e0ff */
[----:B------:R-:W-:-:S03]  /*0bd0*/  LOP3.LUT R22, R10, 0x3, RZ, 0xc0, !PT ;  /* 0x000000030a167812 */ /* 0x000fc600078ec0ff */
[----:B------:R-:W-:Y:S01]  /*0be0*/  IMAD.X R31, R13, 0x1, R0, P1 ;  /* 0x000000010d1f7824 */ /* 0x000fe200008e0600 */
[----:B------:R-:W-:Y:S02]  /*0bf0*/  ISETP.NE.U32.AND P0, PT, R22, 0x3, PT ;  /* 0x000000031600780c */ /* 0x000fe40003f05070 */
[----:B------:R-:W-:Y:S02]  /*0c00*/  IADD3.X R22, PT, PT, RZ, R23, RZ, P2, !PT ;  /* 0x00000017ff167210 */ /* 0x000fe400017fe4ff */
        /* <DEDUP_REMOVED lines=14> */
.L_x_147:
[----:B-----5:R-:W-:-:S13]  /*0cf0*/  FSETP.NEU.FTZ.AND P2, PT, R14, RZ, PT ;  /* 0x000000ff0e00720b */ /* 0x020fda0003f5d000 */
[----:B------:R-:W-:Y:S01]  /*0d00*/  @P2 IADD3 R24, P0, PT, R12, R3, RZ ;  /* 0x000000030c182210 */ /* 0x000fe20007f1e0ff */
[----:B------:R-:W2:Y:S04]  /*0d10*/  @P2 LDG.E R30, desc[UR12][R30.64] ;  /* 0x0000000c1e1e2981 */ /* 0x000ea8000c1e1900 */
[----:B------:R-:W-:-:S06]  /*0d20*/  @P2 IMAD.X R25, R13, 0x1, R16, P0 ;  /* 0x000000010d192824 */ /* 0x000fcc00000e0610 */
[----:B------:R-:W2:Y:S01]  /*0d30*/  @P2 LDG.E R25, desc[UR12][R24.64] ;  /* 0x0000000c18192981 */ /* 0x000ea2000c1e1900 */
[----:B------:R-:W0:Y:S01]  /*0d40*/  @P2 MUFU.RCP R9, R14 ;  /* 0x0000000e00092308 */ /* 0x000e220000001000 */
[----:B------:R-:W-:Y:S01]  /*0d50*/  HFMA2 R17, -RZ, RZ, 0, 0 ;  /* 0x00000000ff117431 */ /* 0x000fe200000001ff */
[C---:B------:R-:W-:Y:S02]  /*0d60*/  IADD3 R18, P0, PT, R12.reuse, R5, RZ ;  /* 0x000000050c127210 */ /* 0x040fe40007f1e0ff */
[----:B------:R-:W-:-:S03]  /*0d70*/  IADD3 R8, P1, PT, R12, R7, RZ ;  /* 0x000000070c087210 */ /* 0x000fc60007f3e0ff */
[----:B------:R-:W-:Y:S01]  /*0d80*/  IMAD.X R19, R13, 0x1, R26, P0 ;  /* 0x000000010d137824 */ /* 0x000fe200000e061a */
[----:B------:R-:W-:-:S04]  /*0d90*/  IADD3 R4, P0, PT, R4, -0x1, RZ ;  /* 0xffffffff04047810 */ /* 0x000fc80007f1e0ff */
[----:B------:R-:W-:Y:S02]  /*0da0*/  IADD3.X R6, PT, PT, R6, -0x1, RZ, P0, !PT ;  /* 0xffffffff06067810 */ /* 0x000fe400007fe4ff */
[----:B------:R-:W-:-:S04]  /*0db0*/  ISETP.NE.U32.AND P0, PT, R4, RZ, PT ;  /* 0x000000ff0400720c */ /* 0x000fc80003f05070 */
[----:B------:R-:W-:Y:S01]  /*0dc0*/  ISETP.NE.AND.EX P0, PT, R6, RZ, PT, P0 ;  /* 0x000000ff0600720c */ /* 0x000fe20003f05300 */
[----:B------:R-:W-:Y:S02]  /*0dd0*/  IMAD.U32 R23, RZ, RZ, UR11 ;  /* 0x0000000bff177e24 */ /* 0x000fe4000f8e00ff */
[----:B--2---:R-:W-:-:S04]  /*0de0*/  @P2 FADD.FTZ R2, R30, -R25 ;  /* 0x800000191e022221 */ /* 0x004fc80000010000 */
[----:B------:R-:W-:-:S04]  /*0df0*/  @P2 FMUL.FTZ R2, R15, R2 ;  /* 0x000000020f022220 */ /* 0x000fc80000410000 */
[----:B0-----:R-:W-:Y:S01]  /*0e00*/  @P2 FMUL.FTZ R17, R2, R9 ;  /* 0x0000000902112220 */ /* 0x001fe20000410000 */
[----:B------:R-:W-:-:S03]  /*0e10*/  IMAD.X R9, R13, 0x1, R20, P1 ;  /* 0x000000010d097824 */ /* 0x000fc600008e0614 */
[----:B------:R-:W-:Y:S01]  /*0e20*/  FADD.FTZ R21, -R17, -RZ ;  /* 0x800000ff11157221 */ /* 0x000fe20000010100 */
[----:B------:R0:W-:Y:S04]  /*0e30*/  STG.E desc[UR12][R18.64], R17 ;  /* 0x0000001112007986 */ /* 0x0001e8000c10190c */
[----:B------:R0:W-:Y:S01]  /*0e40*/  STG.E desc[UR12][R8.64], R21 ;  /* 0x0000001508007986 */ /* 0x0001e2000c10190c */
[----:B------:R-:W-:-:S04]  /*0e50*/  IADD3 R30, P1, PT, R12, R11, RZ ;  /* 0x0000000b0c1e7210 */ /* 0x000fc80007f3e0ff */
[----:B------:R-:W-:Y:S02]  /*0e60*/  IADD3.X R31, PT, PT, R13, R0, RZ, P1, !PT ;  /* 0x000000000d1f7210 */ /* 0x000fe40000ffe4ff */
[----:B------:R-:W-:Y:S01]  /*0e70*/  IADD3 R12, P1, PT, R12, UR14, RZ ;  /* 0x0000000e0c0c7c10 */ /* 0x000fe2000ff3e0ff */
[----:B------:R-:W-:-:S03]  /*0e80*/  IMAD.WIDE.U32 R30, R23, 0x4, R30 ;  /* 0x00000004171e7825 */ /* 0x000fc600078e001e */
[----:B------:R-:W-:Y:S01]  /*0e90*/  IADD3.X R13, PT, PT, R13, UR15, RZ, P1, !PT ;  /* 0x0000000f0d0d7c10 */ /* 0x000fe20008ffe4ff */
[----:B0-----:R-:W-:Y:S08]  /*0ea0*/  @P0 BRA `(.L_x_147) ;  /* 0xfffffffc00900947 */ /* 0x001ff0000383ffff */
[----:B------:R-:W-:Y:S05]  /*0eb0*/  BSYNC.RECONVERGENT B1 ;  /* 0x0000000000017941 */ /* 0x000fea0003800200 */
.L_x_146:
[-C--:B------:R-:W-:Y:S01]  /*0ec0*/  IADD3 R2, P0, PT, R7, R12.reuse, RZ ;  /* 0x0000000c07027210 */ /* 0x080fe20007f1e0ff */
[----:B------:R-:W-:Y:S01]  /*0ed0*/  IMAD.MOV.U32 R9, RZ, RZ, R31 ;  /* 0x000000ffff097224 */ /* 0x000fe200078e001f */
[-C--:B------:R-:W-:Y:S02]  /*0ee0*/  IADD3 R4, P1, PT, R5, R12.reuse, RZ ;  /* 0x0000000c05047210 */ /* 0x080fe40007f3e0ff */
[----:B------:R-:W-:Y:S01]  /*0ef0*/  IADD3 R6, P2, PT, R3, R12, RZ ;  /* 0x0000000c03067210 */ /* 0x000fe20007f5e0ff */
[--C-:B------:R-:W-:Y:S01]  /*0f00*/  IMAD.X R3, R20, 0x1, R13.reuse, P0 ;  /* 0x0000000114037824 */ /* 0x100fe200000e060d */
[----:B------:R-:W-:Y:S01]  /*0f10*/  MOV R8, R30 ;  /* 0x0000001e00087202 */ /* 0x000fe20000000f00 */
[--C-:B------:R-:W-:Y:S02]  /*0f20*/  IMAD.X R5, R26, 0x1, R13.reuse, P1 ;  /* 0x000000011a057824 */ /* 0x100fe400008e060d */
[----:B------:R-:W-:-:S08]  /*0f30*/  IMAD.X R7, R16, 0x1, R13, P2 ;  /* 0x0000000110077824 */ /* 0x000fd000010e060d */
.L_x_145:
[----:B------:R-:W-:Y:S05]  /*0f40*/  BSYNC.RECONVERGENT B0 ;  /* 0x0000000000007941 */ /* 0x000fea0003800200 */
.L_x_144:
[----:B------:R-:W-:-:S04]  /*0f50*/  ISETP.GE.U32.AND P0, PT, R10, 0x3, PT ;  /* 0x000000030a00780c */ /* 0x000fc80003f06070 */
[----:B------:R-:W-:-:S13]  /*0f60*/  ISETP.GE.U32.AND.EX P0, PT, R22, RZ, PT, P0 ;  /* 0x000000ff1600720c */ /* 0x000fda0003f06100 */
[----:B------:R-:W-:Y:S05]  /*0f70*/  @!P0 EXIT ;  /* 0x000000000000894d */ /* 0x000fea0003800000 */
[----:B------:R-:W0:Y:S01]  /*0f80*/  LDC.64 R12, c[0x0][0x3b0] ;  /* 0x0000ec00ff0c7b82 */ /* 0x000e220000000a00 */
[C---:B-----5:R-:W-:Y:S02]  /*0f90*/  FSETP.NEU.FTZ.AND P0, PT, R14.reuse, RZ, PT ;  /* 0x000000ff0e00720b */ /* 0x060fe40003f1d000 */
[----:B------:R-:W-:Y:S02]  /*0fa0*/  FSETP.NEU.FTZ.AND P1, PT, R14, RZ, PT ;  /* 0x000000ff0e00720b */ /* 0x000fe40003f3d000 */
[----:B0-----:R-:W-:-:S04]  /*0fb0*/  LEA R11, P2, R12, R11, 0x2 ;  /* 0x0000000b0c0b7211 */ /* 0x001fc800078410ff */
[----:B------:R-:W-:-:S09]  /*0fc0*/  LEA.HI.X R0, R12, R0, R13, 0x2, P2 ;  /* 0x000000000c007211 */ /* 0x000fd200010f140d */
.L_x_148:
[----:B------:R-:W2:Y:S04]  /*0fd0*/  @P0 LDG.E R10, desc[UR12][R30.64] ;  /* 0x0000000c1e0a0981 */ /* 0x000ea8000c1e1900 */
[----:B------:R-:W2:Y:S01]  /*0fe0*/  @P0 LDG.E R13, desc[UR12][R6.64] ;  /* 0x0000000c060d0981 */ /* 0x000ea2000c1e1900 */
[----:B------:R-:W0:Y:S01]  /*0ff0*/  @P0 MUFU.RCP R19, R14 ;  /* 0x0000000e00130308 */ /* 0x000e220000001000 */
[----:B------:R-:W-:Y:S02]  /*1000*/  IMAD.MOV.U32 R17, RZ, RZ, RZ ;  /* 0x000000ffff117224 */ /* 0x000fe400078e00ff */
[----:B--2---:R-:W-:-:S04]  /*1010*/  @P0 FADD.FTZ R10, R10, -R13 ;  /* 0x8000000d0a0a0221 */ /* 0x004fc80000010000 */
[----:B------:R-:W-:-:S04]  /*1020*/  @P0 FMUL.FTZ R10, R15, R10 ;  /* 0x0000000a0f0a0220 */ /* 0x000fc80000410000 */
[----:B0-----:R-:W-:Y:S01]  /*1030*/  @P0 FMUL.FTZ R17, R10, R19 ;  /* 0x000000130a110220 */ /* 0x001fe20000410000 */
[----:B------:R-:W-:-:S03]  /*1040*/  PLOP3.LUT P0, PT, P1, PT, PT, 0x80, 0x8 ;  /* 0x000000000008781c */ /* 0x000fc60000f0f070 */
[----:B------:R-:W-:Y:S01]  /*1050*/  FADD.FTZ R19, -R17, -RZ ;  /* 0x800000ff11137221 */ /* 0x000fe20000010100 */
[----:B------:R-:W-:Y:S04]  /*1060*/  STG.E desc[UR12][R4.64], R17 ;  /* 0x0000001104007986 */ /* 0x000fe8000c10190c */
[----:B------:R0:W-:Y:S05]  /*1070*/  STG.E desc[UR12][R2.64], R19 ;  /* 0x0000001302007986 */ /* 0x0001ea000c10190c */
[----:B------:R-:W-:-:S02]  /*1080*/  @P0 IADD3 R18, P2, PT, R30, UR14, RZ ;  /* 0x0000000e1e120c10 */ /* 0x000fc4000ff5e0ff */
[----:B------:R-:W-:Y:S02]  /*1090*/  @P0 IADD3 R20, P3, PT, R6, UR14, RZ ;  /* 0x0000000e06140c10 */ /* 0x000fe4000ff7e0ff */
[----:B------:R-:W-:Y:S02]  /*10a0*/  @P0 IADD3.X R13, PT, PT, R31, UR15, RZ, P2, !PT ;  /* 0x0000000f1f0d0c10 */ /* 0x000fe400097fe4ff */
[----:B------:R-:W-:-:S03]  /*10b0*/  @P0 IADD3.X R21, PT, PT, R7, UR15, RZ, P3, !PT ;  /* 0x0000000f07150c10 */ /* 0x000fc60009ffe4ff */
[----:B0-----:R-:W-:-:S03]  /*10c0*/  @P0 IMAD.MOV.U32 R19, RZ, RZ, R13 ;  /* 0x000000ffff130224 */ /* 0x001fc600078e000d */
[----:B------:R-:W2:Y:S04]  /*10d0*/  @P0 LDG.E R21, desc[UR12][R20.64] ;  /* 0x0000000c14150981 */ /* 0x000ea8000c1e1900 */
[----:B------:R-:W2:Y:S01]  /*10e0*/  @P0 LDG.E R18, desc[UR12][R18.64] ;  /* 0x0000000c12120981 */ /* 0x000ea2000c1e1900 */
[----:B------:R-:W0:Y:S01]  /*10f0*/  @P0 MUFU.RCP R25, R14 ;  /* 0x0000000e00190308 */ /* 0x000e220000001000 */
[----:B------:R-:W-:Y:S01]  /*1100*/  HFMA2 R23, -RZ, RZ, 0, 0 ;  /* 0x00000000ff177431 */ /* 0x000fe200000001ff */
[----:B------:R-:W-:Y:S01]  /*1110*/  IADD3 R12, P2, PT, R4, UR14, RZ ;  /* 0x0000000e040c7c10 */ /* 0x000fe2000ff5e0ff */
[----:B------:R-:W-:Y:S01]  /*1120*/  IMAD.U32 R27, RZ, RZ, UR11 ;  /* 0x0000000bff1b7e24 */ /* 0x000fe2000f8e00ff */
[----:B------:R-:W-:Y:S01]  /*1130*/  IADD3 R16, P3, PT, R2, UR14, RZ ;  /* 0x0000000e02107c10 */ /* 0x000fe2000ff7e0ff */
[----:B------:R-:W-:Y:S01]  /*1140*/  IMAD.U32 R29, RZ, RZ, UR11 ;  /* 0x0000000bff1d7e24 */ /* 0x000fe2000f8e00ff */
[----:B------:R-:W-:-:S02]  /*1150*/  IADD3.X R13, PT, PT, R5, UR15, RZ, P2, !PT ;  /* 0x0000000f050d7c10 */ /* 0x000fc400097fe4ff */
[----:B------:R-:W-:Y:S01]  /*1160*/  IADD3.X R17, PT, PT, R3, UR15, RZ, P3, !PT ;  /* 0x0000000f03117c10 */ /* 0x000fe20009ffe4ff */
[----:B--2---:R-:W-:-:S04]  /*1170*/  @P0 FADD.FTZ R10, R18, -R21 ;  /* 0x80000015120a0221 */ /* 0x004fc80000010000 */
[----:B------:R-:W-:-:S04]  /*1180*/  @P0 FMUL.FTZ R10, R15, R10 ;  /* 0x0000000a0f0a0220 */ /* 0x000fc80000410000 */
[----:B0-----:R-:W-:Y:S01]  /*1190*/  @P0 FMUL.FTZ R23, R10, R25 ;  /* 0x000000190a170220 */ /* 0x001fe20000410000 */
[----:B------:R-:W-:-:S04]  /*11a0*/  @P0 IMAD.WIDE.U32 R18, R27, 0x8, R30 ;  /* 0x000000081b120825 */ /* 0x000fc800078e001e */
[----:B------:R-:W-:Y:S01]  /*11b0*/  FADD.FTZ R25, -R23, -RZ ;  /* 0x800000ff17197221 */ /* 0x000fe20000010100 */
[----:B------:R-:W-:Y:S01]  /*11c0*/  @P0 IMAD.WIDE.U32 R20, R29, 0x8, R6 ;  /* 0x000000081d140825 */ /* 0x000fe200078e0006 */
[----:B------:R-:W-:Y:S04]  /*11d0*/  STG.E desc[UR12][R12.64], R23 ;  /* 0x000000170c007986 */ /* 0x000fe8000c10190c */
[----:B------:R0:W-:Y:S04]  /*11e0*/  STG.E desc[UR12][R16.64], R25 ;  /* 0x0000001910007986 */ /* 0x0001e8000c10190c */
[----:B------:R-:W2:Y:S04]  /*11f0*/  @P0 LDG.E R18, desc[UR12][R18.64] ;  /* 0x0000000c12120981 */ /* 0x000ea8000c1e1900 */
[----:B------:R-:W2:Y:S01]  /*1200*/  @P0 LDG.E R21, desc[UR12][R20.64] ;  /* 0x0000000c14150981 */ /* 0x000ea2000c1e1900 */
[----:B------:R-:W1:Y:S01]  /*1210*/  @P0 MUFU.RCP R29, R14 ;  /* 0x0000000e001d0308 */ /* 0x000e620000001000 */
[----:B------:R-:W-:Y:S01]  /*1220*/  IMAD.MOV.U32 R27, RZ, RZ, RZ ;  /* 0x000000ffff1b7224 */ /* 0x000fe200078e00ff */
[----:B------:R-:W-:Y:S01]  /*1230*/  MOV R33, UR11 ;  /* 0x0000000b00217c02 */ /* 0x000fe20008000f00 */
[----:B------:R-:W-:Y:S01]  /*1240*/  IMAD.U32 R35, RZ, RZ, UR11 ;  /* 0x0000000bff237e24 */ /* 0x000fe2000f8e00ff */
[----:B0-----:R-:W-:-:S03]  /*1250*/  MOV R25, UR11 ;  /* 0x0000000b00197c02 */ /* 0x001fc60008000f00 */
[----:B------:R-:W-:-:S04]  /*1260*/  IMAD.WIDE.U32 R12, R33, 0x8, R4 ;  /* 0x00000008210c7825 */ /* 0x000fc800078e0004 */
[----:B------:R-:W-:-:S04]  /*1270*/  IMAD.WIDE.U32 R16, R35, 0x8, R2 ;  /* 0x0000000823107825 */ /* 0x000fc800078e0002 */
[----:B--2---:R-:W-:-:S04]  /*1280*/  @P0 FADD.FTZ R10, R18, -R21 ;  /* 0x80000015120a0221 */ /* 0x004fc80000010000 */
[----:B------:R-:W-:-:S04]  /*1290*/  @P0 FMUL.FTZ R10, R15, R10 ;  /* 0x0000000a0f0a0220 */ /* 0x000fc80000410000 */
[----:B-1----:R-:W-:Y:S01]  /*12a0*/  @P0 FMUL.FTZ R27, R10, R29 ;  /* 0x0000001d0a1b0220 */ /* 0x002fe20000410000 */
[----:B------:R-:W-:Y:S02]  /*12b0*/  IMAD.U32 R29, RZ, RZ, UR11 ;  /* 0x0000000bff1d7e24 */ /* 0x000fe4000f8e00ff */
[----:B------:R-:W-:-:S04]  /*12c0*/  @P0 IMAD.WIDE.U32 R20, R25, 0xc, R6 ;  /* 0x0000000c19140825 */ /* 0x000fc800078e0006 */
[----:B------:R-:W-:Y:S01]  /*12d0*/  FADD.FTZ R23, -R27, -RZ ;  /* 0x800000ff1b177221 */ /* 0x000fe20000010100 */
[----:B------:R-:W-:Y:S01]  /*12e0*/  @P0 IMAD.WIDE.U32 R18, R29, 0xc, R30 ;  /* 0x0000000c1d120825 */ /* 0x000fe200078e001e */
[----:B------:R0:W-:Y:S04]  /*12f0*/  STG.E desc[UR12][R12.64], R27 ;  /* 0x0000001b0c007986 */ /* 0x0001e8000c10190c */
[----:B------:R1:W-:Y:S04]  /*1300*/  STG.E desc[UR12][R16.64], R23 ;  /* 0x0000001710007986 */ /* 0x0003e8000c10190c */
[----:B------:R-:W2:Y:S04]  /*1310*/  @P0 LDG.E R18, desc[UR12][R18.64] ;  /* 0x0000000c12120981 */ /* 0x000ea8000c1e1900 */
[----:B------:R-:W2:Y:S01]  /*1320*/  @P0 LDG.E R21, desc[UR12][R20.64] ;  /* 0x0000000c14150981 */ /* 0x000ea2000c1e1900 */
[----:B------:R-:W3:Y:S01]  /*1330*/  @P0 MUFU.RCP R29, R14 ;  /* 0x0000000e001d0308 */ /* 0x000ee20000001000 */
[----:B------:R-:W-:-:S02]  /*1340*/  IMAD.MOV.U32 R25, RZ, RZ, RZ ;  /* 0x000000ffff197224 */ /* 0x000fc400078e00ff */
[----:B0-----:R-:W-:-:S04]  /*1350*/  IMAD.WIDE.U32 R12, R33, 0xc, R4 ;  /* 0x0000000c210c7825 */ /* 0x001fc800078e0004 */
[----:B-1----:R-:W-:-:S04]  /*1360*/  IMAD.WIDE.U32 R16, R35, 0xc, R2 ;  /* 0x0000000c23107825 */ /* 0x002fc800078e0002 */
[----:B------:R-:W-:Y:S02]  /*1370*/  IMAD.U32 R23, RZ, RZ, UR11 ;  /* 0x0000000bff177e24 */ /* 0x000fe4000f8e00ff */
[----:B------:R-:W-:Y:S02]  /*1380*/  IMAD.U32 R27, RZ, RZ, UR11 ;  /* 0x0000000bff1b7e24 */ /* 0x000fe4000f8e00ff */
[----:B------:R-:W-:-:S04]  /*1390*/  IMAD.WIDE.U32 R4, R23, 0x10, R4 ;  /* 0x0000001017047825 */ /* 0x000fc800078e0004 */
[----:B------:R-:W-:-:S04]  /*13a0*/  IMAD.WIDE.U32 R6, R27, 0x10, R6 ;  /* 0x000000101b067825 */ /* 0x000fc800078e0006 */
[----:B--2---:R-:W-:-:S04]  /*13b0*/  @P0 FADD.FTZ R10, R18, -R21 ;  /* 0x80000015120a0221 */ /* 0x004fc80000010000 */
[----:B------:R-:W-:-:S04]  /*13c0*/  @P0 FMUL.FTZ R10, R15, R10 ;  /* 0x0000000a0f0a0220 */ /* 0x000fc80000410000 */
[----:B---3--:R-:W-:Y:S01]  /*13d0*/  @P0 FMUL.FTZ R25, R10, R29 ;  /* 0x0000001d0a190220 */ /* 0x008fe20000410000 */
[----:B------:R-:W-:-:S03]  /*13e0*/  MOV R29, UR11 ;  /* 0x0000000b001d7c02 */ /* 0x000fc60008000f00 */
[----:B------:R-:W-:Y:S02]  /*13f0*/  FADD.FTZ R19, -R25, -RZ ;  /* 0x800000ff19137221 */ /* 0x000fe40000010100 */
[----:B------:R-:W-:Y:S01]  /*1400*/  IMAD.WIDE.U32 R8, R29, 0x10, R8 ;  /* 0x000000101d087825 */ /* 0x000fe200078e0008 */
[----:B------:R0:W-:Y:S04]  /*1410*/  STG.E desc[UR12][R12.64], R25 ;  /* 0x000000190c007986 */ /* 0x0001e8000c10190c */
[----:B------:R1:W-:Y:S01]  /*1420*/  STG.E desc[UR12][R16.64], R19 ;  /* 0x0000001310007986 */ /* 0x0003e2000c10190c */
[----:B------:R-:W-:-:S04]  /*1430*/  ISETP.GE.U32.AND P2, PT, R8, R11, PT ;  /* 0x0000000b0800720c */ /* 0x000fc80003f46070 */
[----:B------:R-:W-:Y:S01]  /*1440*/  ISETP.GE.U32.AND.EX P2, PT, R9, R0, PT, P2 ;  /* 0x000000000900720c */ /* 0x000fe20003f46120 */
[----:B------:R-:W-:Y:S01]  /*1450*/  IMAD.U32 R21, RZ, RZ, UR11 ;  /* 0x0000000bff157e24 */ /* 0x000fe2000f8e00ff */
[----:B0-----:R-:W-:-:S03]  /*1460*/  MOV R13, UR11 ;  /* 0x0000000b000d7c02 */ /* 0x001fc60008000f00 */
[----:B------:R-:W-:-:S04]  /*1470*/  IMAD.WIDE.U32 R2, R21, 0x10, R2 ;  /* 0x0000001015027825 */ /* 0x000fc800078e0002 */
[----:B------:R-:W-:-:S04]  /*1480*/  IMAD.WIDE.U32 R30, R13, 0x10, R30 ;  /* 0x000000100d1e7825 */ /* 0x000fc800078e001e */
[----:B-1----:R-:W-:Y:S05]  /*1490*/  @!P2 BRA `(.L_x_148) ;  /* 0xfffffff800cca947 */ /* 0x002fea000383ffff */
[----:B------:R-:W-:Y:S05]  /*14a0*/  EXIT ;  /* 0x000000000000794d */ /* 0x000fea0003800000 */
        .weak           $__internal_15_$__cuda_sm20_div_u64
        .type           $__internal_15_$__cuda_sm20_div_u64,@function
        .size           $__internal_15_$__cuda_sm20_div_u64,($__internal_16_$__cuda_sm20_dsqrt_rn_f64_mediumpath_v1 - $__internal_15_$__cuda_sm20_div_u64)
$__internal_15_$__cuda_sm20_div_u64:
        /* <DEDUP_REMOVED lines=54> */
[C---:B------:R-:W-:Y:S02]  /*1810*/  ISETP.GE.U32.AND.EX P0, PT, R33.reuse, UR15, PT, P0 ;  /* 0x0000000f21007c0c */ /* 0x040fe4000bf06100 */
[----:B------:R-:W-:Y:S02]  /*1820*/  IADD3.X R23, PT, PT, RZ, R26, RZ, P2, !PT ;  /* 0x0000001aff177210 */ /* 0x000fe400017fe4ff */
[----:B------:R-:W-:Y:S02]  /*1830*/  SEL R35, R22, R35, P0 ;  /* 0x0000002316237207 */ /* 0x000fe40000000000 */
[----:B------:R-:W-:-:S02]  /*1840*/  IADD3.X R30, PT, PT, R33, ~UR15, RZ, P1, !PT ;  /* 0x8000000f211e7c10 */ /* 0x000fc40008ffe4ff */
[----:B------:R-:W-:Y:S02]  /*1850*/  SEL R28, R28, R31, P0 ;  /* 0x0000001f1c1c7207 */ /* 0x000fe40000000000 */
[----:B------:R-:W-:Y:S01]  /*1860*/  SEL R22, R23, R26, P0 ;  /* 0x0000001a17167207 */ /* 0x000fe20000000000 */
[----:B------:R-:W-:Y:S01]  /*1870*/  HFMA2 R23, -RZ, RZ, 0, 0 ;  /* 0x00000000ff177431 */ /* 0x000fe200000001ff */
[----:B------:R-:W-:Y:S02]  /*1880*/  IADD3 R26, P2, PT, R35, 0x1, RZ ;  /* 0x00000001231a7810 */ /* 0x000fe40007f5e0ff */
[----:B------:R-:W-:Y:S02]  /*1890*/  SEL R30, R30, R33, P0 ;  /* 0x000000211e1e7207 */ /* 0x000fe40000000000 */
[----:B------:R-:W-:Y:S01]  /*18a0*/  ISETP.GE.U32.AND P0, PT, R28, UR14, PT ;  /* 0x0000000e1c007c0c */ /* 0x000fe2000bf06070 */
[----:B------:R-:W-:Y:S01]  /*18b0*/  IMAD.X R31, RZ, RZ, R22, P2 ;  /* 0x000000ffff1f7224 */ /* 0x000fe200010e0616 */
[----:B------:R-:W-:-:S02]  /*18c0*/  ISETP.NE.U32.AND P1, PT, RZ, UR14, PT ;  /* 0x0000000eff007c0c */ /* 0x000fc4000bf25070 */
[----:B------:R-:W-:Y:S02]  /*18d0*/  ISETP.GE.U32.AND.EX P0, PT, R30, UR15, PT, P0 ;  /* 0x0000000f1e007c0c */ /* 0x000fe4000bf06100 */
[----:B------:R-:W-:Y:S02]  /*18e0*/  ISETP.NE.AND.EX P1, PT, RZ, UR15, PT, P1 ;  /* 0x0000000fff007c0c */ /* 0x000fe4000bf25310 */
[----:B------:R-:W-:Y:S01]  /*18f0*/  SEL R31, R31, R22, P0 ;  /* 0x000000161f1f7207 */ /* 0x000fe20000000000 */
[----:B------:R-:W-:Y:S01]  /*1900*/  IMAD.MOV.U32 R22, RZ, RZ, R24 ;  /* 0x000000ffff167224 */ /* 0x000fe200078e0018 */
[----:B------:R-:W-:Y:S02]  /*1910*/  SEL R26, R26, R35, P0 ;  /* 0x000000231a1a7207 */ /* 0x000fe40000000000 */
[----:B------:R-:W-:Y:S02]  /*1920*/  SEL R31, R31, 0xffffffff, P1 ;  /* 0xffffffff1f1f7807 */ /* 0x000fe40000800000 */
[----:B------:R-:W-:Y:S01]  /*1930*/  SEL R26, R26, 0xffffffff, P1 ;  /* 0xffffffff1a1a7807 */ /* 0x000fe20000800000 */
[----:B------:R-:W-:Y:S06]  /*1940*/  RET.REL.NODEC R22 `(_ZN2at6native55_GLOBAL__N__6c1c77d0_17_DistanceKernel_cu_928626d3_295131pdist_backward_kernel_cuda_implIfNS1_5distsIfE3twoEEEvPT_PKS6_S9_S9_llllS6_dd) ;  /* 0xffffffe416ac7950 */ /* 0x000fec0003c3ffff */
        .weak           $__internal_16_$__cuda_sm20_dsqrt_rn_f64_mediumpath_v1
        .type           $__internal_16_$__cuda_sm20_dsqrt_rn_f64_mediumpath_v1,@function
        .size           $__internal_16_$__cuda_sm20_dsqrt_rn_f64_mediumpath_v1,(.L_x_785 - $__internal_16_$__cuda_sm20_dsqrt_rn_f64_mediumpath_v1)
$__internal_16_$__cuda_sm20_dsqrt_rn_f64_mediumpath_v1:
        /* <DEDUP_REMOVED lines=12> */
.L_x_150:
        /* <DEDUP_REMOVED lines=22> */
[----:B------:R-:W-:Y:S01]  /*1b70*/  IADD3 R5, PT, PT, R5, -0x3500000, RZ ;  /* 0xfcb0000005057810 */ /* 0x000fe20007ffe0ff */
[----:B------:R-:W-:Y:S06]  /*1b80*/  BRA `(.L_x_151) ;  /* 0x0000000000047947 */ /* 0x000fec0003800000 */
.L_x_152:
[----:B------:R-:W-:-:S11]  /*1b90*/  DADD R4, R2, R2 ;  /* 0x0000000002047229 */ /* 0x000fd60000000002 */
.L_x_151:
[----:B------:R-:W-:Y:S05]  /*1ba0*/  BSYNC.RECONVERGENT B1 ;  /* 0x0000000000017941 */ /* 0x000fea0003800200 */
.L_x_149:
[----:B------:R-:W-:Y:S01]  /*1bb0*/  MOV R2, R0 ;  /* 0x0000000000027202 */ /* 0x000fe20000000f00 */
[----:B------:R-:W-:Y:S02]  /*1bc0*/  IMAD.MOV.U32 R3, RZ, RZ, 0x0 ;  /* 0x00000000ff037424 */ /* 0x000fe400078e00ff */
[----:B------:R-:W-:Y:S02]  /*1bd0*/  IMAD.MOV.U32 R14, RZ, RZ, R4 ;  /* 0x000000ffff0e7224 */ /* 0x000fe400078e0004 */
[----:B------:R-:W-:Y:S01]  /*1be0*/  IMAD.MOV.U32 R15, RZ, RZ, R5 ;  /* 0x000000ffff0f7224 */ /* 0x000fe200078e0005 */
[----:B------:R-:W-:Y:S06]  /*1bf0*/  RET.REL.NODEC R2 `(_ZN2at6native55_GLOBAL__N__6c1c77d0_17_DistanceKernel_cu_928626d3_295131pdist_backward_kernel_cuda_implIfNS1_5distsIfE3twoEEEvPT_PKS6_S9_S9_llllS6_dd) ;  /* 0xffffffe402007950 */ /* 0x000fec0003c3ffff */
.L_x_153:
        /* <DEDUP_REMOVED lines=16> */
.L_x_785:


//--------------------- .text._ZN2at6native55_GLOBAL__N__6c1c77d0_17_DistanceKernel_cu_928626d3_295131pdist_backward_kernel_cuda_implIfNS1_5distsIfE6lt_twoEEEvPT_PKS6_S9_S9_llllS6_dd --------------------------
	.section	.text._ZN2at6native55_GLOBAL__N__6c1c77d0_17_DistanceKernel_cu_928626d3_295131pdist_backward_kernel_cuda_implIfNS1_5distsIfE6lt_twoEEEvPT_PKS6_S9_S9_llllS6_dd,"ax",@progbits
	.align	128
.text._ZN2at6native55_GLOBAL__N__6c1c77d0_17_DistanceKernel_cu_928626d3_295131pdist_backward_kernel_cuda_implIfNS1_5distsIfE6lt_twoEEEvPT_PKS6_S9_S9_llllS6_dd:
        .type           _ZN2at6native55_GLOBAL__N__6c1c77d0_17_DistanceKernel_cu_928626d3_295131pdist_backward_kernel_cuda_implIfNS1_5distsIfE6lt_twoEEEvPT_PKS6_S9_S9_llllS6_dd,@function
        .size           _ZN2at6native55_GLOBAL__N__6c1c77d0_17_DistanceKernel_cu_928626d3_295131pdist_backward_kernel_cuda_implIfNS1_5distsIfE6lt_twoEEEvPT_PKS6_S9_S9_llllS6_dd,(.L_x_788 - _ZN2at6native55_GLOBAL__N__6c1c77d0_17_DistanceKernel_cu_928626d3_295131pdist_backward_kernel_cuda_implIfNS1_5distsIfE6lt_twoEEEvPT_PKS6_S9_S9_llllS6_dd)
        .other          _ZN2at6native55_GLOBAL__N__6c1c77d0_17_DistanceKernel_cu_928626d3_295131pdist_backward_kernel_cuda_implIfNS1_5distsIfE6lt_twoEEEvPT_PKS6_S9_S9_llllS6_dd,@"STO_CUDA_ENTRY STV_DEFAULT"
_ZN2at6native55_GLOBAL__N__6c1c77d0_17_DistanceKernel_cu_928626d3_295131pdist_backward_kernel_cuda_implIfNS1_5distsIfE6lt_twoEEEvPT_PKS6_S9_S9_llllS6_dd:
        /* <DEDUP_REMOVED lines=40> */
[----:B------:R-:W-:Y:S05]  /*0280*/  CALL.REL.NOINC `($__internal_18_$__cuda_sm20_dsqrt_rn_f64_mediumpath_v1) ;  /* 0x0000001c00247944 */ /* 0x000fea0003c00000 */
.L_x_155:
[----:B------:R-:W-:Y:S05]  /*0290*/  BSYNC.RECONVERGENT B0 ;  /* 0x0000000000007941 */ /* 0x000fea0003800200 */
.L_x_154:
        /* <DEDUP_REMOVED lines=98> */
[-C--:B------:R-:W-:Y:S01]  /*08c0*/  ISETP.GT.U32.AND P1, PT, R28, R31.reuse, PT ;  /* 0x0000001f1c00720c */ /* 0x080fe20003f24070 */
[----:B------:R-:W-:Y:S01]  /*08d0*/  IMAD.X R5, R10, 0x1, R13, P0 ;  /* 0x000000010a057824 */ /* 0x000fe200000e060d */
[----:B------:R-:W-:-:S04]  /*08e0*/  ISETP.GE.U32.AND P0, PT, R28, R31, PT ;  /* 0x0000001f1c00720c */ /* 0x000fc80003f06070 */
        /* <DEDUP_REMOVED lines=38> */
.L_x_157:
[----:B------:R-:W-:-:S07]  /*0b50*/  MOV R24, 0xb70 ;  /* 0x00000b7000187802 */ /* 0x000fce0000000f00 */
[----:B-----5:R-:W-:Y:S05]  /*0b60*/  CALL.REL.NOINC `($__internal_17_$__cuda_sm20_div_u64) ;  /* 0x0000000c00c47944 */ /* 0x020fea0003c00000 */
[----:B------:R-:W-:Y:S02]  /*0b70*/  IMAD.MOV.U32 R22, RZ, RZ, R26 ;  /* 0x000000ffff167224 */ /* 0x000fe400078e001a */
[----:B------:R-:W-:-:S07]  /*0b80*/  IMAD.MOV.U32 R23, RZ, RZ, R31 ;  /* 0x000000ffff177224 */ /* 0x000fce00078e001f */
.L_x_158:
[----:B------:R-:W-:Y:S05]  /*0b90*/  BSYNC.RECONVERGENT B0 ;  /* 0x0000000000007941 */ /* 0x000fea0003800200 */
.L_x_156:
[----:B------:R-:W-:Y:S01]  /*0ba0*/  IADD3 R10, P2, PT, R22, R10, RZ ;  /* 0x0000000a160a7210 */ /* 0x000fe20007f5e0ff */
[----:B------:R-:W0:Y:S01]  /*0bb0*/  LDC R24, c[0x0][0x3c0] ;  /* 0x0000f000ff187b82 */ /* 0x000e220000000800 */
[----:B------:R-:W-:Y:S01]  /*0bc0*/  IADD3 R30, P1, PT, R12, R11, RZ ;  /* 0x0000000b0c1e7210 */ /* 0x000fe20007f3e0ff */
[----:B------:R-:W-:Y:S01]  /*0bd0*/  BSSY.RECONVERGENT B0, `(.L_x_159) ;  /* 0x000004d000007945 */ /* 0x000fe20003800200 */
[----:B------:R-:W-:-:S03]  /*0be0*/  LOP3.LUT R22, R10, 0x3, RZ, 0xc0, !PT ;  /* 0x000000030a167812 */ /* 0x000fc600078ec0ff */
[----:B------:R-:W-:Y:S01]  /*0bf0*/  IMAD.X R31, R13, 0x1, R0, P1 ;  /* 0x000000010d1f7824 */ /* 0x000fe200008e0600 */
[----:B------:R-:W-:Y:S02]  /*0c00*/  ISETP.NE.U32.AND P0, PT, R22, 0x3, PT ;  /* 0x000000031600780c */ /* 0x000fe40003f05070 */
[----:B------:R-:W-:Y:S02]  /*0c10*/  IADD3.X R22, PT, PT, RZ, R23, RZ, P2, !PT ;  /* 0x00000017ff167210 */ /* 0x000fe400017fe4ff */
[----:B------:R-:W-:Y:S01]  /*0c20*/  ISETP.NE.AND.EX P0, PT, RZ, RZ, PT, P0 ;  /* 0x000000ffff00720c */ /* 0x000fe20003f05300 */
[----:B0-----:R-:W-:-:S12]  /*0c30*/  FADD.FTZ R23, R24, -1 ;  /* 0xbf80000018177421 */ /* 0x001fd80000010000 */
[----:B------:R-:W-:Y:S05]  /*0c40*/  @!P0 BRA `(.L_x_160) ;  /* 0x0000000400148947 */ /* 0x000fea0003800000 */
[----:B-----5:R-:W0:Y:S01]  /*0c50*/  MUFU.LG2 R2, R14 ;  /* 0x0000000e00027308 */ /* 0x020e220000000c00 */
[----:B------:R-:W1:Y:S01]  /*0c60*/  LDCU.64 UR4, c[0x0][0x380] ;  /* 0x00007000ff0477ac */ /* 0x000e620008000a00 */
[----:B------:R-:W-:Y:S01]  /*0c70*/  FSETP.GEU.FTZ.AND P1, PT, R24, 1, PT ;  /* 0x3f8000001800780b */ /* 0x000fe20003f3e000 */
[----:B------:R-:W-:Y:S01]  /*0c80*/  VIADD R24, R10, 0x1 ;  /* 0x000000010a187836 */ /* 0x000fe20000000000 */
[----:B------:R-:W-:Y:S01]  /*0c90*/  BSSY.RECONVERGENT B1, `(.L_x_161) ;  /* 0x0000038000017945 */ /* 0x000fe20003800200 */
[----:B------:R-:W2:Y:S01]  /*0ca0*/  LDCU.64 UR6, c[0x0][0x390] ;  /* 0x00007200ff0677ac */ /* 0x000ea20008000a00 */
[----:B------:R-:W-:Y:S01]  /*0cb0*/  FSETP.NEU.FTZ.AND P2, PT, R14, RZ, PT ;  /* 0x000000ff0e00720b */ /* 0x000fe20003f5d000 */
[----:B------:R-:W-:Y:S01]  /*0cc0*/  IMAD.MOV.U32 R21, RZ, RZ, RZ ;  /* 0x000000ffff157224 */ /* 0x000fe200078e00ff */
[----:B------:R-:W-:Y:S01]  /*0cd0*/  LOP3.LUT R24, R24, 0x3, RZ, 0xc0, !PT ;  /* 0x0000000318187812 */ /* 0x000fe200078ec0ff */
[----:B0-----:R-:W-:Y:S01]  /*0ce0*/  FMUL.FTZ R2, R2, R23 ;  /* 0x0000001702027220 */ /* 0x001fe20000410000 */
[----:B-1----:R-:W-:-:S02]  /*0cf0*/  LEA R19, P0, R20, UR4, 0x2 ;  /* 0x0000000414137c11 */ /* 0x002fc4000f8010ff */
[----:B------:R-:W-:-:S03]  /*0d00*/  LEA R17, P3, R18, UR4, 0x2 ;  /* 0x0000000412117c11 */ /* 0x000fc6000f8610ff */
[----:B------:R-:W0:Y:S01]  /*0d10*/  MUFU.EX2 R2, -R2 ;  /* 0x8000000200027308 */ /* 0x000e220000000800 */
[----:B--2---:R-:W-:Y:S02]  /*0d20*/  LEA R3, P4, R16, UR6, 0x2 ;  /* 0x0000000610037c11 */ /* 0x004fe4000f8810ff */
[----:B------:R-:W-:Y:S02]  /*0d30*/  LEA.HI.X R20, R20, UR5, R25, 0x2, P0 ;  /* 0x0000000514147c11 */ /* 0x000fe400080f1419 */
[----:B------:R-:W-:Y:S02]  /*0d40*/  LEA.HI.X R16, R16, UR7, R29, 0x2, P4 ;  /* 0x0000000710107c11 */ /* 0x000fe4000a0f141d */
[----:B------:R-:W-:-:S07]  /*0d50*/  LEA.HI.X R18, R18, UR5, R27, 0x2, P3 ;  /* 0x0000000512127c11 */ /* 0x000fce00098f141b */
.L_x_164:
[----:B------:R-:W-:Y:S01]  /*0d60*/  IADD3 R8, P0, PT, R12, R3, RZ ;  /* 0x000000030c087210 */ /* 0x000fe20007f1e0ff */
[----:B------:R-:W2:Y:S04]  /*0d70*/  LDG.E R30, desc[UR12][R30.64] ;  /* 0x0000000c1e1e7981 */ /* 0x000ea8000c1e1900 */
[----:B------:R-:W-:-:S06]  /*0d80*/  IMAD.X R9, R13, 0x1, R16, P0 ;  /* 0x000000010d097824 */ /* 0x000fcc00000e0610 */
[----:B------:R-:W2:Y:S01]  /*0d90*/  LDG.E R9, desc[UR12][R8.64] ;  /* 0x0000000c08097981 */ /* 0x000ea2000c1e1900 */
[C---:B------:R-:W-:Y:S01]  /*0da0*/  IADD3 R6, P4, PT, R12.reuse, R19, RZ ;  /* 0x000000130c067210 */ /* 0x040fe20007f9e0ff */
[----:B------:R-:W-:Y:S01]  /*0db0*/  BSSY.RECONVERGENT B2, `(.L_x_162) ;  /* 0x0000017000027945 */ /* 0x000fe20003800200 */
[----:B------:R-:W-:Y:S01]  /*0dc0*/  IADD3 R4, P3, PT, R12, R17, RZ ;  /* 0x000000110c047210 */ /* 0x000fe20007f7e0ff */
[----:B------:R-:W-:Y:S02]  /*0dd0*/  IMAD.MOV.U32 R25, RZ, RZ, RZ ;  /* 0x000000ffff197224 */ /* 0x000fe400078e00ff */
[C---:B------:R-:W-:Y:S01]  /*0de0*/  IMAD.X R7, R13.reuse, 0x1, R20, P4 ;  /* 0x000000010d077824 */ /* 0x040fe200020e0614 */
[----:B------:R-:W-:Y:S01]  /*0df0*/  IADD3.X R5, PT, PT, R13, R18, RZ, P3, !PT ;  /* 0x000000120d057210 */ /* 0x000fe20001ffe4ff */
[----:B--2---:R-:W-:-:S05]  /*0e00*/  FADD.FTZ R26, R30, -R9 ;  /* 0x800000091e1a7221 */ /* 0x004fca0000010000 */
[----:B------:R-:W-:-:S04]  /*0e10*/  FSETP.NEU.FTZ.AND P0, PT, R26, RZ, PT ;  /* 0x000000ff1a00720b */ /* 0x000fc80003f1d000 */
[----:B------:R-:W-:-:S13]  /*0e20*/  PLOP3.LUT P0, PT, P2, P1, P0, 0x1f, 0x0 ;  /* 0x000000000000781c */ /* 0x000fda0001702307 */
[----:B------:R-:W-:Y:S05]  /*0e30*/  @P0 BRA `(.L_x_163) ;  /* 0x0000000000380947 */ /* 0x000fea0003800000 */
[C---:B------:R-:W-:Y:S01]  /*0e40*/  FADD.FTZ R25, |R26|.reuse, -RZ ;  /* 0x800000ff1a197221 */ /* 0x040fe20000010200 */
[C---:B------:R-:W-:Y:S01]  /*0e50*/  FSETP.GT.FTZ.AND P0, PT, R26.reuse, RZ, PT ;  /* 0x000000ff1a00720b */ /* 0x040fe20003f14000 */
[----:B------:R-:W-:Y:S01]  /*0e60*/  IMAD.MOV.U32 R9, RZ, RZ, RZ ;  /* 0x000000ffff097224 */ /* 0x000fe200078e00ff */
[----:B------:R-:W-:Y:S01]  /*0e70*/  FSETP.GEU.FTZ.AND P3, PT, R26, RZ, PT ;  /* 0x000000ff1a00720b */ /* 0x000fe20003f7e000 */
[----:B------:R-:W1:Y:S10]  /*0e80*/  MUFU.LG2 R8, R25 ;  /* 0x0000001900087308 */ /* 0x000e740000000c00 */
[----:B------:R-:W-:Y:S01]  /*0e90*/  @!P0 IADD3 R9, PT, PT, RZ, -0x1, RZ ;  /* 0xffffffffff098810 */ /* 0x000fe20007ffe0ff */
[----:B-1----:R-:W-:Y:S01]  /*0ea0*/  FMUL.FTZ R26, R8, R23 ;  /* 0x00000017081a7220 */ /* 0x002fe20000410000 */
[----:B------:R-:W-:-:S05]  /*0eb0*/  SEL R8, RZ, 0x1, !P0 ;  /* 0x00000001ff087807 */ /* 0x000fca0004000000 */
[----:B------:R-:W1:Y:S01]  /*0ec0*/  MUFU.EX2 R26, R26 ;  /* 0x0000001a001a7308 */ /* 0x000e620000000800 */
[----:B------:R-:W-:-:S05]  /*0ed0*/  @P3 IMAD.MOV R9, RZ, RZ, R8 ;  /* 0x000000ffff093224 */ /* 0x000fca00078e0208 */
[----:B------:R-:W-:-:S05]  /*0ee0*/  I2FP.F32.S32 R9, R9 ;  /* 0x0000000900097245 */ /* 0x000fca0000201400 */
[----:B-1----:R-:W-:-:S04]  /*0ef0*/  FMUL.FTZ R8, R9, R26 ;  /* 0x0000001a09087220 */ /* 0x002fc80000410000 */
[----:B------:R-:W-:-:S04]  /*0f00*/  FMUL.FTZ R25, R15, R8 ;  /* 0x000000080f197220 */ /* 0x000fc80000410000 */
[----:B0-----:R-:W-:-:S07]  /*0f10*/  FMUL.FTZ R25, R25, R2 ;  /* 0x0000000219197220 */ /* 0x001fce0000410000 */
.L_x_163:
[----:B------:R-:W-:Y:S05]  /*0f20*/  BSYNC.RECONVERGENT B2 ;  /* 0x0000000000027941 */ /* 0x000fea0003800200 */
.L_x_162:
[----:B------:R-:W-:Y:S01]  /*0f30*/  FADD.FTZ R9, -R25, -RZ ;  /* 0x800000ff19097221 */ /* 0x000fe20000010100 */
[----:B------:R-:W-:Y:S01]  /*0f40*/  IADD3 R24, P0, PT, R24, -0x1, RZ ;  /* 0xffffffff18187810 */ /* 0x000fe20007f1e0ff */
[----:B------:R1:W-:Y:S01]  /*0f50*/  STG.E desc[UR12][R4.64], R25 ;  /* 0x0000001904007986 */ /* 0x0003e2000c10190c */
[----:B------:R-:W-:Y:S01]  /*0f60*/  IADD3 R30, P3, PT, R12, R11, RZ ;  /* 0x0000000b0c1e7210 */ /* 0x000fe20007f7e0ff */
[----:B------:R-:W-:Y:S01]  /*0f70*/  IMAD.U32 R27, RZ, RZ, UR11 ;  /* 0x0000000bff1b7e24 */ /* 0x000fe2000f8e00ff */
[----:B------:R-:W-:Y:S01]  /*0f80*/  IADD3.X R21, PT, PT, R21, -0x1, RZ, P0, !PT ;  /* 0xffffffff15157810 */ /* 0x000fe200007fe4ff */
[----:B------:R1:W-:Y:S01]  /*0f90*/  STG.E desc[UR12][R6.64], R9 ;  /* 0x0000000906007986 */ /* 0x0003e2000c10190c */
[----:B------:R-:W-:Y:S01]  /*0fa0*/  ISETP.NE.U32.AND P0, PT, R24, RZ, PT ;  /* 0x000000ff1800720c */ /* 0x000fe20003f05070 */
[----:B------:R-:W-:Y:S01]  /*0fb0*/  IMAD.X R31, R13, 0x1, R0, P3 ;  /* 0x000000010d1f7824 */ /* 0x000fe200018e0600 */
[----:B------:R-:W-:Y:S02]  /*0fc0*/  IADD3 R12, P4, PT, R12, UR14, RZ ;  /* 0x0000000e0c0c7c10 */ /* 0x000fe4000ff9e0ff */
[----:B------:R-:W-:Y:S01]  /*0fd0*/  ISETP.NE.AND.EX P0, PT, R21, RZ, PT, P0 ;  /* 0x000000ff1500720c */ /* 0x000fe20003f05300 */
[----:B------:R-:W-:Y:S01]  /*0fe0*/  IMAD.WIDE.U32 R30, R27, 0x4, R30 ;  /* 0x000000041b1e7825 */ /* 0x000fe200078e001e */
[----:B------:R-:W-:-:S11]  /*0ff0*/  IADD3.X R13, PT, PT, R13, UR15, RZ, P4, !PT ;  /* 0x0000000f0d0d7c10 */ /* 0x000fd6000a7fe4ff */
[----:B-1----:R-:W-:Y:S05]  /*1000*/  @P0 BRA `(.L_x_164) ;  /* 0xfffffffc00540947 */ /* 0x002fea000383ffff */
[----:B------:R-:W-:Y:S05]  /*1010*/  BSYNC.RECONVERGENT B1 ;  /* 0x0000000000017941 */ /* 0x000fea0003800200 */
.L_x_161:
[-C--:B------:R-:W-:Y:S01]  /*1020*/  IADD3 R4, P1, PT, R17, R12.reuse, RZ ;  /* 0x0000000c11047210 */ /* 0x080fe20007f3e0ff */
[----:B------:R-:W-:Y:S01]  /*1030*/  IMAD.MOV.U32 R8, RZ, RZ, R30 ;  /* 0x000000ffff087224 */ /* 0x000fe200078e001e */
[-C--:B------:R-:W-:Y:S02]  /*1040*/  IADD3 R6, P2, PT, R3, R12.reuse, RZ ;  /* 0x0000000c03067210 */ /* 0x080fe40007f5e0ff */
[----:B0-----:R-:W-:Y:S01]  /*1050*/  IADD3 R2, P0, PT, R19, R12, RZ ;  /* 0x0000000c13027210 */ /* 0x001fe20007f1e0ff */
[--C-:B------:R-:W-:Y:S01]  /*1060*/  IMAD.X R5, R18, 0x1, R13.reuse, P1 ;  /* 0x0000000112057824 */ /* 0x100fe200008e060d */
[----:B------:R-:W-:Y:S01]  /*1070*/  MOV R9, R31 ;  /* 0x0000001f00097202 */ /* 0x000fe20000000f00 */
[----:B------:R-:W-:Y:S01]  /*1080*/  IMAD.X R7, R16, 0x1, R13, P2 ;  /* 0x0000000110077824 */ /* 0x000fe200010e060d */
[----:B------:R-:W-:-:S09]  /*1090*/  IADD3.X R3, PT, PT, R20, R13, RZ, P0, !PT ;  /* 0x0000000d14037210 */ /* 0x000fd200007fe4ff */
.L_x_160:
[----:B------:R-:W-:Y:S05]  /*10a0*/  BSYNC.RECONVERGENT B0 ;  /* 0x0000000000007941 */ /* 0x000fea0003800200 */
.L_x_159:
[----:B------:R-:W-:-:S04]  /*10b0*/  ISETP.GE.U32.AND P0, PT, R10, 0x3, PT ;  /* 0x000000030a00780c */ /* 0x000fc80003f06070 */
[----:B------:R-:W-:-:S13]  /*10c0*/  ISETP.GE.U32.AND.EX P0, PT, R22, RZ, PT, P0 ;  /* 0x000000ff1600720c */ /* 0x000fda0003f06100 */
[----:B------:R-:W-:Y:S05]  /*10d0*/  @!P0 EXIT ;  /* 0x000000000000894d */ /* 0x000fea0003800000 */
[----:B------:R-:W0:Y:S01]  /*10e0*/  LDC.64 R12, c[0x0][0x3b0] ;  /* 0x0000ec00ff0c7b82 */ /* 0x000e220000000a00 */
[----:B-----5:R-:W-:-:S07]  /*10f0*/  FSETP.NEU.FTZ.AND P1, PT, R14, RZ, PT ;  /* 0x000000ff0e00720b */ /* 0x020fce0003f3d000 */
[----:B------:R-:W1:Y:S01]  /*1100*/  LDC R10, c[0x0][0x3c0] ;  /* 0x0000f000ff0a7b82 */ /* 0x000e620000000800 */
[----:B0-----:R-:W-:-:S04]  /*1110*/  LEA R11, P0, R12, R11, 0x2 ;  /* 0x0000000b0c0b7211 */ /* 0x001fc800078010ff */
[----:B------:R-:W-:Y:S02]  /*1120*/  LEA.HI.X R0, R12, R0, R13, 0x2, P0 ;  /* 0x000000000c007211 */ /* 0x000fe400000f140d */
[----:B-1----:R-:W-:-:S13]  /*1130*/  FSETP.GEU.FTZ.AND P2, PT, R10, 1, PT ;  /* 0x3f8000000a00780b */ /* 0x002fda0003f5e000 */
.L_x_167:
[----:B------:R-:W2:Y:S04]  /*1140*/  LDG.E R10, desc[UR12][R30.64] ;  /* 0x0000000c1e0a7981 */ /* 0x000ea8000c1e1900 */
[----:B------:R-:W2:Y:S01]  /*1150*/  LDG.E R13, desc[UR12][R6.64] ;  /* 0x0000000c060d7981 */ /* 0x000ea2000c1e1900 */
[----:B------:R-:W-:Y:S02]  /*1160*/  HFMA2 R19, -RZ, RZ, 0, 0 ;  /* 0x00000000ff137431 */ /* 0x000fe400000001ff */
[----:B--2---:R-:W-:-:S05]  /*1170*/  FADD.FTZ R17, R10, -R13 ;  /* 0x8000000d0a117221 */ /* 0x004fca0000010000 */
[----:B------:R-:W-:-:S04]  /*1180*/  FSETP.NEU.FTZ.AND P0, PT, R17, RZ, PT ;  /* 0x000000ff1100720b */ /* 0x000fc80003f1d000 */
[----:B------:R-:W-:-:S04]  /*1190*/  PLOP3.LUT P0, PT, P1, P2, P0, 0x1f, 0x0 ;  /* 0x000000000000781c */ /* 0x000fc80000f04307 */
[C---:B------:R-:W-:Y:S02]  /*11a0*/  FSETP.GT.OR P4, PT, R17.reuse, RZ, P0 ;  /* 0x000000ff1100720b */ /* 0x040fe40000784400 */
[----:B------:R-:W-:-:S07]  /*11b0*/  FSETP.GEU.AND P5, PT, R17, RZ, !P0 ;  /* 0x000000ff1100720b */ /* 0x000fce00047ae000 */
[C---:B------:R-:W-:Y:S01]  /*11c0*/  @!P0 FADD.FTZ R13, |R17|.reuse, -RZ ;  /* 0x800000ff110d8221 */ /* 0x040fe20000010200 */
[----:B------:R-:W0:Y:S01]  /*11d0*/  @!P0 MUFU.LG2 R18, R14 ;  /* 0x0000000e00128308 */ /* 0x000e220000000c00 */
[----:B------:R-:W-:Y:S01]  /*11e0*/  @!P0 FSETP.GT.FTZ.AND P3, PT, R17, RZ, PT ;  /* 0x000000ff1100820b */ /* 0x000fe20003f74000 */
[----:B------:R-:W-:Y:S02]  /*11f0*/  @!P0 IMAD.MOV.U32 R12, RZ, RZ, RZ ;  /* 0x000000ffff0c8224 */ /* 0x000fe400078e00ff */
[----:B------:R-:W-:-:S04]  /*1200*/  @!P4 IMAD.MOV R12, RZ, RZ, -0x1 ;  /* 0xffffffffff0cc424 */ /* 0x000fc800078e02ff */
[----:B------:R-:W1:Y:S01]  /*1210*/  @!P0 MUFU.LG2 R10, R13 ;  /* 0x0000000d000a8308 */ /* 0x000e620000000c00 */
[----:B0-----:R-:W-:-:S07]  /*1220*/  @!P0 FMUL.FTZ R18, R18, R23 ;  /* 0x0000001712128220 */ /* 0x001fce0000410000 */
[----:B------:R-:W-:Y:S01]  /*1230*/  @!P0 MUFU.EX2 R13, -R18 ;  /* 0x80000012000d8308 */ /* 0x000fe20000000800 */
[----:B-1----:R-:W-:Y:S01]  /*1240*/  @!P0 FMUL.FTZ R16, R10, R23 ;  /* 0x000000170a108220 */ /* 0x002fe20000410000 */
[----:B------:R-:W-:-:S06]  /*1250*/  @!P0 SEL R10, RZ, 0x1, !P3 ;  /* 0x00000001ff0a8807 */ /* 0x000fcc0005800000 */
[----:B------:R0:W1:Y:S01]  /*1260*/  @!P0 MUFU.EX2 R17, R16 ;  /* 0x0000001000118308 */ /* 0x0000620000000800 */
[----:B------:R-:W-:-:S05]  /*1270*/  @P5 IMAD.MOV R12, RZ, RZ, R10 ;  /* 0x000000ffff0c5224 */ /* 0x000fca00078e020a */
[----:B------:R-:W-:Y:S02]  /*1280*/  @!P0 I2FP.F32.S32 R10, R12 ;  /* 0x0000000c000a8245 */ /* 0x000fe40000201400 */
[----:B0-----:R-:W-:Y:S02]  /*1290*/  IADD3 R16, P4, PT, R6, UR14, RZ ;  /* 0x0000000e06107c10 */ /* 0x001fe4000ff9e0ff */
[----:B------:R-:W-:Y:S01]  /*12a0*/  IADD3 R12, P3, PT, R30, UR14, RZ ;  /* 0x0000000e1e0c7c10 */ /* 0x000fe2000ff7e0ff */
[----:B-1----:R-:W-:Y:S01]  /*12b0*/  @!P0 FMUL.FTZ R10, R10, R17 ;  /* 0x000000110a0a8220 */ /* 0x002fe20000410000 */
[----:B------:R-:W-:-:S03]  /*12c0*/  IADD3.X R17, PT, PT, R7, UR15, RZ, P4, !PT ;  /* 0x0000000f07117c10 */ /* 0x000fc6000a7fe4ff */
[----:B------:R-:W-:-:S04]  /*12d0*/  @!P0 FMUL.FTZ R10, R15, R10 ;  /* 0x0000000a0f0a8220 */ /* 0x000fc80000410000 */
[----:B------:R-:W-:Y:S01]  /*12e0*/  @!P0 FMUL.FTZ R19, R10, R13 ;  /* 0x0000000d0a138220 */ /* 0x000fe20000410000 */
[----:B------:R-:W-:-:S03]  /*12f0*/  IADD3.X R13, PT, PT, R31, UR15, RZ, P3, !PT ;  /* 0x0000000f1f0d7c10 */ /* 0x000fc60009ffe4ff */
[----:B------:R-:W-:Y:S01]  /*1300*/  FADD.FTZ R21, -R19, -RZ ;  /* 0x800000ff13157221 */ /* 0x000fe20000010100 */
[----:B------:R0:W-:Y:S04]  /*1310*/  STG.E desc[UR12][R4.64], R19 ;  /* 0x0000001304007986 */ /* 0x0001e8000c10190c */
[----:B------:R1:W-:Y:S04]  /*1320*/  STG.E desc[UR12][R2.64], R21 ;  /* 0x0000001502007986 */ /* 0x0003e8000c10190c */
[----:B------:R-:W2:Y:S04]  /*1330*/  LDG.E R12, desc[UR12][R12.64] ;  /* 0x0000000c0c0c7981 */ /* 0x000ea8000c1e1900 */
[----:B------:R-:W2:Y:S01]  /*1340*/  LDG.E R17, desc[UR12][R16.64] ;  /* 0x0000000c10117981 */ /* 0x000ea2000c1e1900 */
[----:B------:R-:W-:Y:S01]  /*1350*/  MOV R25, RZ ;  /* 0x000000ff00197202 */ /* 0x000fe20000000f00 */
[----:B0-----:R-:W-:-:S02]  /*1360*/  IMAD.U32 R19, RZ, RZ, UR11 ;  /* 0x0000000bff137e24 */ /* 0x001fc4000f8e00ff */
[----:B-1----:R-:W-:Y:S02]  /*1370*/  IMAD.U32 R21, RZ, RZ, UR11 ;  /* 0x0000000bff157e24 */ /* 0x002fe4000f8e00ff */
        /* <DEDUP_REMOVED lines=9> */
[----:B------:R-:W-:Y:S01]  /*1410*/  @!P4 IMAD.MOV R18, RZ, RZ, -0x1 ;  /* 0xffffffffff12c424 */ /* 0x000fe200078e02ff */
[----:B------:R-:W-:-:S03]  /*1420*/  @!P0 SEL R10, RZ, 0x1, !P3 ;  /* 0x00000001ff0a8807 */ /* 0x000fc60005800000 */
[----:B------:R-:W1:Y:S02]  /*1430*/  @!P0 MUFU.LG2 R20, R20 ;  /* 0x0000001400148308 */ /* 0x000e640000000c00 */
[----:B------:R-:W-:-:S05]  /*1440*/  @P5 IMAD.MOV R18, RZ, RZ, R10 ;  /* 0x000000ffff125224 */ /* 0x000fca00078e020a */
[----:B------:R-:W-:Y:S01]  /*1450*/  @!P0 I2FP.F32.S32 R10, R18 ;  /* 0x00000012000a8245 */ /* 0x000fe20000201400 */
[----:B------:R-:W-:-:S04]  /*1460*/  IMAD.WIDE.U32 R18, R19, 0x8, R30 ;  /* 0x0000000813127825 */ /* 0x000fc800078e001e */
[----:B0-----:R-:W-:-:S04]  /*1470*/  @!P0 FMUL.FTZ R22, R22, R23 ;  /* 0x0000001716168220 */ /* 0x001fc80000410000 */
[----:B------:R-:W-:Y:S01]  /*1480*/  @!P0 MUFU.EX2 R17, -R22 ;  /* 0x8000001600118308 */ /* 0x000fe20000000800 */
[----:B-1----:R-:W-:Y:S01]  /*1490*/  @!P0 FMUL.FTZ R12, R20, R23 ;  /* 0x00000017140c8220 */ /* 0x002fe20000410000 */
[----:B------:R-:W-:-:S06]  /*14a0*/  IMAD.WIDE.U32 R20, R21, 0x8, R6 ;  /* 0x0000000815147825 */ /* 0x000fcc00078e0006 */
[----:B------:R0:W1:Y:S02]  /*14b0*/  @!P0 MUFU.EX2 R13, R12 ;  /* 0x0000000c000d8308 */ /* 0x0000640000000800 */
[----:B0-----:R-:W-:Y:S01]  /*14c0*/  IADD3 R12, P3, PT, R4, UR14, RZ ;  /* 0x0000000e040c7c10 */ /* 0x001fe2000ff7e0ff */
[----:B-1----:R-:W-:-:S03]  /*14d0*/  @!P0 FMUL.FTZ R10, R10, R13 ;  /* 0x0000000d0a0a8220 */ /* 0x002fc60000410000 */
[----:B------:R-:W-:Y:S01]  /*14e0*/  IADD3.X R13, PT, PT, R5, UR15, RZ, P3, !PT ;  /* 0x0000000f050d7c10 */ /* 0x000fe20009ffe4ff */
[----:B------:R-:W-:-:S04]  /*14f0*/  @!P0 FMUL.FTZ R10, R15, R10 ;  /* 0x0000000a0f0a8220 */ /* 0x000fc80000410000 */
[----:B------:R-:W-:Y:S01]  /*1500*/  @!P0 FMUL.FTZ R25, R10, R17 ;  /* 0x000000110a198220 */ /* 0x000fe20000410000 */
[----:B------:R-:W-:-:S03]  /*1510*/  IADD3 R16, P0, PT, R2, UR14, RZ ;  /* 0x0000000e02107c10 */ /* 0x000fc6000ff1e0ff */
[----:B------:R-:W-:Y:S01]  /*1520*/  FADD.FTZ R27, -R25, -RZ ;  /* 0x800000ff191b7221 */ /* 0x000fe20000010100 */
[----:B------:R-:W-:Y:S01]  /*1530*/  IADD3.X R17, PT, PT, R3, UR15, RZ, P0, !PT ;  /* 0x0000000f03117c10 */ /* 0x000fe200087fe4ff */
[----:B------:R0:W-:Y:S04]  /*1540*/  STG.E desc[UR12][R12.64], R25 ;  /* 0x000000190c007986 */ /* 0x0001e8000c10190c */
[----:B------:R1:W-:Y:S04]  /*1550*/  STG.E desc[UR12][R16.64], R27 ;  /* 0x0000001b10007986 */ /* 0x0003e8000c10190c */
[----:B------:R2:W3:Y:S04]  /*1560*/  LDG.E R18, desc[UR12][R18.64] ;  /* 0x0000000c12127981 */ /* 0x0004e8000c1e1900 */
[----:B------:R-:W3:Y:S01]  /*1570*/  LDG.E R21, desc[UR12][R20.64] ;  /* 0x0000000c14157981 */ /* 0x000ee2000c1e1900 */
[----:B------:R-:W-:-:S02]  /*1580*/  IMAD.MOV.U32 R29, RZ, RZ, RZ ;  /* 0x000000ffff1d7224 */ /* 0x000fc400078e00ff */
[----:B0-----:R-:W-:Y:S02]  /*1590*/  IMAD.U32 R25, RZ, RZ, UR11 ;  /* 0x0000000bff197e24 */ /* 0x001fe4000f8e00ff */
[----:B-1----:R-:W-:Y:S02]  /*15a0*/  IMAD.U32 R27, RZ, RZ, UR11 ;  /* 0x0000000bff1b7e24 */ /* 0x002fe4000f8e00ff */
[----:B--2---:R-:W-:Y:S02]  /*15b0*/  IMAD.U32 R19, RZ, RZ, UR11 ;  /* 0x0000000bff137e24 */ /* 0x004fe4000f8e00ff */
[----:B------:R-:W-:-:S04]  /*15c0*/  IMAD.WIDE.U32 R26, R27, 0xc, R6 ;  /* 0x0000000c1b1a7825 */ /* 0x000fc800078e0006 */
[----:B---3--:R-:W-:Y:S01]  /*15d0*/  FADD.FTZ R10, R18, -R21 ;  /* 0x80000015120a7221 */ /* 0x008fe20000010000 */
[----:B------:R-:W-:Y:S01]  /*15e0*/  MOV R21, UR11 ;  /* 0x0000000b00157c02 */ /* 0x000fe20008000f00 */
[----:B------:R-:W-:-:S03]  /*15f0*/  IMAD.WIDE.U32 R18, R19, 0x8, R4 ;  /* 0x0000000813127825 */ /* 0x000fc600078e0004 */
[----:B------:R-:W-:Y:S01]  /*1600*/  FSETP.NEU.FTZ.AND P0, PT, R10, RZ, PT ;  /* 0x000000ff0a00720b */ /* 0x000fe20003f1d000 */
[----:B------:R-:W-:-:S03]  /*1610*/  IMAD.WIDE.U32 R20, R21, 0x8, R2 ;  /* 0x0000000815147825 */ /* 0x000fc600078e0002 */
[----:B------:R-:W-:-:S04]  /*1620*/  PLOP3.LUT P0, PT, P1, P2, P0, 0x1f, 0x0 ;  /* 0x000000000000781c */ /* 0x000fc80000f04307 */
[C---:B------:R-:W-:Y:S02]  /*1630*/  FSETP.GT.OR P4, PT, R10.reuse, RZ, P0 ;  /* 0x000000ff0a00720b */ /* 0x040fe40000784400 */
[----:B------:R-:W-:-:S07]  /*1640*/  FSETP.GEU.AND P5, PT, R10, RZ, !P0 ;  /* 0x000000ff0a00720b */ /* 0x000fce00047ae000 */
[C---:B------:R-:W-:Y:S01]  /*1650*/  @!P0 FADD.FTZ R22, |R10|.reuse, -RZ ;  /* 0x800000ff0a168221 */ /* 0x040fe20000010200 */
[----:B------:R-:W0:Y:S01]  /*1660*/  @!P0 MUFU.LG2 R24, R14 ;  /* 0x0000000e00188308 */ /* 0x000e220000000c00 */
[----:B------:R-:W-:Y:S01]  /*1670*/  @!P0 FSETP.GT.FTZ.AND P3, PT, R10, RZ, PT ;  /* 0x000000ff0a00820b */ /* 0x000fe20003f74000 */
[----:B------:R-:W-:Y:S01]  /*1680*/  @!P0 IMAD.MOV.U32 R12, RZ, RZ, RZ ;  /* 0x000000ffff0c8224 */ /* 0x000fe200078e00ff */
[----:B------:R-:W-:Y:S02]  /*1690*/  @!P4 IADD3 R12, PT, PT, RZ, -0x1, RZ ;  /* 0xffffffffff0cc810 */ /* 0x000fe40007ffe0ff */
[----:B------:R-:W-:-:S03]  /*16a0*/  @!P0 SEL R10, RZ, 0x1, !P3 ;  /* 0x00000001ff0a8807 */ /* 0x000fc60005800000 */
[----:B------:R-:W1:Y:S02]  /*16b0*/  @!P0 MUFU.LG2 R22, R22 ;  /* 0x0000001600168308 */ /* 0x000e640000000c00 */
[----:B------:R-:W-:-:S05]  /*16c0*/  @P5 IMAD.MOV R12, RZ, RZ, R10 ;  /* 0x000000ffff0c5224 */ /* 0x000fca00078e020a */
[----:B------:R-:W-:Y:S01]  /*16d0*/  @!P0 I2FP.F32.S32 R10, R12 ;  /* 0x0000000c000a8245 */ /* 0x000fe20000201400 */
[----:B0-----:R-:W-:-:S04]  /*16e0*/  @!P0 FMUL.FTZ R24, R24, R23 ;  /* 0x0000001718188220 */ /* 0x001fc80000410000 */
[----:B------:R0:W-:Y:S01]  /*16f0*/  @!P0 MUFU.EX2 R17, -R24 ;  /* 0x8000001800118308 */ /* 0x0001e20000000800 */
[----:B-1----:R-:W-:Y:S01]  /*1700*/  @!P0 FMUL.FTZ R13, R22, R23 ;  /* 0x00000017160d8220 */ /* 0x002fe20000410000 */
[----:B0-----:R-:W-:-:S06]  /*1710*/  IMAD.WIDE.U32 R24, R25, 0xc, R30 ;  /* 0x0000000c19187825 */ /* 0x001fcc00078e001e */
[----:B------:R-:W0:Y:S02]  /*1720*/  @!P0 MUFU.EX2 R13, R13 ;  /* 0x0000000d000d8308 */ /* 0x000e240000000800 */
[----:B0-----:R-:W-:-:S04]  /*1730*/  @!P0 FMUL.FTZ R10, R10, R13 ;  /* 0x0000000d0a0a8220 */ /* 0x001fc80000410000 */
[----:B------:R-:W-:-:S04]  /*1740*/  @!P0 FMUL.FTZ R10, R15, R10 ;  /* 0x0000000a0f0a8220 */ /* 0x000fc80000410000 */
[----:B------:R-:W-:-:S04]  /*1750*/  @!P0 FMUL.FTZ R29, R10, R17 ;  /* 0x000000110a1d8220 */ /* 0x000fc80000410000 */
[----:B------:R-:W-:Y:S01]  /*1760*/  FADD.FTZ R33, -R29, -RZ ;  /* 0x800000ff1d217221 */ /* 0x000fe20000010100 */
[----:B------:R0:W-:Y:S04]  /*1770*/  STG.E desc[UR12][R18.64], R29 ;  /* 0x0000001d12007986 */ /* 0x0001e8000c10190c */
[----:B------:R1:W-:Y:S04]  /*1780*/  STG.E desc[UR12][R20.64], R33 ;  /* 0x0000002114007986 */ /* 0x0003e8000c10190c */
[----:B------:R-:W2:Y:S04]  /*1790*/  LDG.E R24, desc[UR12][R24.64] ;  /* 0x0000000c18187981 */ /* 0x000ea8000c1e1900 */
[----:B------:R-:W2:Y:S01]  /*17a0*/  LDG.E R27, desc[UR12][R26.64] ;  /* 0x0000000c1a1b7981 */ /* 0x000ea2000c1e1900 */
[----:B------:R-:W-:Y:S01]  /*17b0*/  MOV R17, UR11 ;  /* 0x0000000b00117c02 */ /* 0x000fe20008000f00 */
[----:B------:R-:W-:Y:S01]  /*17c0*/  IMAD.U32 R13, RZ, RZ, UR11 ;  /* 0x0000000bff0d7e24 */ /* 0x000fe2000f8e00ff */
[----:B------:R-:W-:Y:S01]  /*17d0*/  BSSY.RECONVERGENT B0, `(.L_x_165) ;  /* 0x0000019000007945 */ /* 0x000fe20003800200 */
[----:B0-----:R-:W-:-:S02]  /*17e0*/  IMAD.MOV.U32 R19, RZ, RZ, RZ ;  /* 0x000000ffff137224 */ /* 0x001fc400078e00ff */
[----:B------:R-:W-:-:S04]  /*17f0*/  IMAD.WIDE.U32 R12, R13, 0xc, R4 ;  /* 0x0000000c0d0c7825 */ /* 0x000fc800078e0004 */
[----:B------:R-:W-:-:S04]  /*1800*/  IMAD.WIDE.U32 R16, R17, 0xc, R2 ;  /* 0x0000000c11107825 */ /* 0x000fc800078e0002 */
[----:B--2---:R-:W-:-:S05]  /*1810*/  FADD.FTZ R22, R24, -R27 ;  /* 0x8000001b18167221 */ /* 0x004fca0000010000 */
[----:B------:R-:W-:-:S04]  /*1820*/  FSETP.NEU.FTZ.AND P0, PT, R22, RZ, PT ;  /* 0x000000ff1600720b */ /* 0x000fc80003f1d000 */
[----:B------:R-:W-:-:S13]  /*1830*/  PLOP3.LUT P0, PT, P1, P2, P0, 0x1f, 0x0 ;  /* 0x000000000000781c */ /* 0x000fda0000f04307 */
[----:B-1----:R-:W-:Y:S05]  /*1840*/  @P0 BRA `(.L_x_166) ;  /* 0x0000000000440947 */ /* 0x002fea0003800000 */
[C---:B------:R-:W-:Y:S01]  /*1850*/  FADD.FTZ R19, |R22|.reuse, -RZ ;  /* 0x800000ff16137221 */ /* 0x040fe20000010200 */
[----:B------:R-:W0:Y:S01]  /*1860*/  MUFU.LG2 R24, R14 ;  /* 0x0000000e00187308 */ /* 0x000e220000000c00 */
[C---:B------:R-:W-:Y:S01]  /*1870*/  FSETP.GT.FTZ.AND P0, PT, R22.reuse, RZ, PT ;  /* 0x000000ff1600720b */ /* 0x040fe20003f14000 */
[----:B------:R-:W-:Y:S01]  /*1880*/  IMAD.MOV.U32 R18, RZ, RZ, RZ ;  /* 0x000000ffff127224 */ /* 0x000fe200078e00ff */
[----:B------:R-:W-:-:S05]  /*1890*/  FSETP.GEU.FTZ.AND P3, PT, R22, RZ, PT ;  /* 0x000000ff1600720b */ /* 0x000fca0003f7e000 */
[----:B------:R-:W1:Y:S06]  /*18a0*/  MUFU.LG2 R10, R19 ;  /* 0x00000013000a7308 */ /* 0x000e6c0000000c00 */
[----:B------:R-:W-:Y:S02]  /*18b0*/  @!P0 IMAD.MOV R18, RZ, RZ, -0x1 ;  /* 0xffffffffff128424 */ /* 0x000fe400078e02ff */
[----:B0-----:R-:W-:-:S04]  /*18c0*/  FMUL.FTZ R24, R24, R23 ;  /* 0x0000001718187220 */ /* 0x001fc80000410000 */
[----:B------:R-:W-:Y:S01]  /*18d0*/  MUFU.EX2 R19, -R24 ;  /* 0x8000001800137308 */ /* 0x000fe20000000800 */
[----:B-1----:R-:W-:Y:S01]  /*18e0*/  FMUL.FTZ R20, R10, R23 ;  /* 0x000000170a147220 */ /* 0x002fe20000410000 */
[----:B------:R-:W-:-:S06]  /*18f0*/  SEL R10, RZ, 0x1, !P0 ;  /* 0x00000001ff0a7807 */ /* 0x000fcc0004000000 */
[----:B------:R-:W0:Y:S01]  /*1900*/  MUFU.EX2 R21, R20 ;  /* 0x0000001400157308 */ /* 0x000e220000000800 */
[----:B------:R-:W-:-:S04]  /*1910*/  @P3 IADD3 R18, PT, PT, R10, RZ, RZ ;  /* 0x000000ff0a123210 */ /* 0x000fc80007ffe0ff */
[----:B------:R-:W-:-:S05]  /*1920*/  I2FP.F32.S32 R18, R18 ;  /* 0x0000001200127245 */ /* 0x000fca0000201400 */
[----:B0-----:R-:W-:-:S04]  /*1930*/  FMUL.FTZ R18, R18, R21 ;  /* 0x0000001512127220 */ /* 0x001fc80000410000 */
[----:B------:R-:W-:-:S04]  /*1940*/  FMUL.FTZ R18, R15, R18 ;  /* 0x000000120f127220 */ /* 0x000fc80000410000 */
[----:B------:R-:W-:-:S07]  /*1950*/  FMUL.FTZ R19, R18, R19 ;  /* 0x0000001312137220 */ /* 0x000fce0000410000 */
.L_x_166:
[----:B------:R-:W-:Y:S05]  /*1960*/  BSYNC.RECONVERGENT B0 ;  /* 0x0000000000007941 */ /* 0x000fea0003800200 */
.L_x_165:
[----:B------:R-:W-:Y:S02]  /*1970*/  IMAD.U32 R33, RZ, RZ, UR11 ;  /* 0x0000000bff217e24 */ /* 0x000fe4000f8e00ff */
[----:B------:R-:W-:Y:S01]  /*1980*/  FADD.FTZ R21, -R19, -RZ ;  /* 0x800000ff13157221 */ /* 0x000fe20000010100 */
[----:B------:R0:W-:Y:S01]  /*1990*/  STG.E desc[UR12][R12.64], R19 ;  /* 0x000000130c007986 */ /* 0x0001e2000c10190c */
[----:B------:R-:W-:Y:S01]  /*19a0*/  MOV R29, UR11 ;  /* 0x0000000b001d7c02 */ /* 0x000fe20008000f00 */
[----:B------:R-:W-:Y:S02]  /*19b0*/  IMAD.WIDE.U32 R8, R33, 0x10, R8 ;  /* 0x0000001021087825 */ /* 0x000fe400078e0008 */
[----:B------:R1:W-:Y:S02]  /*19c0*/  STG.E desc[UR12][R16.64], R21 ;  /* 0x0000001510007986 */ /* 0x0003e4000c10190c */
[----:B------:R-:W-:Y:S01]  /*19d0*/  IMAD.U32 R25, RZ, RZ, UR11 ;  /* 0x0000000bff197e24 */ /* 0x000fe2000f8e00ff */
[----:B------:R-:W-:Y:S01]  /*19e0*/  ISETP.GE.U32.AND P0, PT, R8, R11, PT ;  /* 0x0000000b0800720c */ /* 0x000fe20003f06070 */
[----:B------:R-:W-:-:S02]  /*19f0*/  IMAD.U32 R27, RZ, RZ, UR11 ;  /* 0x0000000bff1b7e24 */ /* 0x000fc4000f8e00ff */
[----:B------:R-:W-:Y:S01]  /*1a00*/  IMAD.WIDE.U32 R2, R25, 0x10, R2 ;  /* 0x0000001019027825 */ /* 0x000fe200078e0002 */
[----:B------:R-:W-:-:S03]  /*1a10*/  ISETP.GE.U32.AND.EX P0, PT, R9, R0, PT, P0 ;  /* 0x000000000900720c */ /* 0x000fc60003f06100 */
[----:B0-----:R-:W-:Y:S02]  /*1a20*/  IMAD.U32 R13, RZ, RZ, UR11 ;  /* 0x0000000bff0d7e24 */ /* 0x001fe4000f8e00ff */
[----:B------:R-:W-:-:S04]  /*1a30*/  IMAD.WIDE.U32 R4, R27, 0x10, R4 ;  /* 0x000000101b047825 */ /* 0x000fc800078e0004 */
[----:B------:R-:W-:-:S04]  /*1a40*/  IMAD.WIDE.U32 R6, R29, 0x10, R6 ;  /* 0x000000101d067825 */ /* 0x000fc800078e0006 */
[----:B------:R-:W-:Y:S01]  /*1a50*/  IMAD.WIDE.U32 R30, R13, 0x10, R30 ;  /* 0x000000100d1e7825 */ /* 0x000fe200078e001e */
[----:B-1----:R-:W-:Y:S06]  /*1a60*/  @!P0 BRA `(.L_x_167) ;  /* 0xfffffff400b48947 */ /* 0x002fec000383ffff */
[----:B------:R-:W-:Y:S05]  /*1a70*/  EXIT ;  /* 0x000000000000794d */ /* 0x000fea0003800000 */
        .weak           $__internal_17_$__cuda_sm20_div_u64
        .type           $__internal_17_$__cuda_sm20_div_u64,@function
        .size           $__internal_17_$__cuda_sm20_div_u64,($__internal_18_$__cuda_sm20_dsqrt_rn_f64_mediumpath_v1 - $__internal_17_$__cuda_sm20_div_u64)
$__internal_17_$__cuda_sm20_div_u64:
        /* <DEDUP_REMOVED lines=59> */
[----:B------:R-:W-:Y:S02]  /*1e30*/  SEL R30, R30, R33, P0 ;  /* 0x000000211e1e7207 */ /* 0x000fe40000000000 */
[----:B------:R-:W-:Y:S01]  /*1e40*/  SEL R22, R23, R26, P0 ;  /* 0x0000001a17167207 */ /* 0x000fe20000000000 */
[----:B------:R-:W-:Y:S01]  /*1e50*/  IMAD.MOV.U32 R23, RZ, RZ, 0x0 ;  /* 0x00000000ff177424 */ /* 0x000fe200078e00ff */
[----:B------:R-:W-:Y:S02]  /*1e60*/  ISETP.GE.U32.AND P0, PT, R28, UR14, PT ;  /* 0x0000000e1c007c0c */ /* 0x000fe4000bf06070 */
[----:B------:R-:W-:Y:S02]  /*1e70*/  IADD3 R26, P2, PT, R35, 0x1, RZ ;  /* 0x00000001231a7810 */ /* 0x000fe40007f5e0ff */
[----:B------:R-:W-:Y:S02]  /*1e80*/  ISETP.GE.U32.AND.EX P0, PT, R30, UR15, PT, P0 ;  /* 0x0000000f1e007c0c */ /* 0x000fe4000bf06100 */
[----:B------:R-:W-:-:S02]  /*1e90*/  IADD3.X R31, PT, PT, RZ, R22, RZ, P2, !PT ;  /* 0x00000016ff1f7210 */ /* 0x000fc400017fe4ff */
[----:B------:R-:W-:Y:S02]  /*1ea0*/  ISETP.NE.U32.AND P1, PT, RZ, UR14, PT ;  /* 0x0000000eff007c0c */ /* 0x000fe4000bf25070 */
[----:B------:R-:W-:Y:S01]  /*1eb0*/  SEL R31, R31, R22, P0 ;  /* 0x000000161f1f7207 */ /* 0x000fe20000000000 */
[----:B------:R-:W-:Y:S01]  /*1ec0*/  IMAD.MOV.U32 R22, RZ, RZ, R24 ;  /* 0x000000ffff167224 */ /* 0x000fe200078e0018 */
[----:B------:R-:W-:Y:S02]  /*1ed0*/  ISETP.NE.AND.EX P1, PT, RZ, UR15, PT, P1 ;  /* 0x0000000fff007c0c */ /* 0x000fe4000bf25310 */
[----:B------:R-:W-:Y:S02]  /*1ee0*/  SEL R26, R26, R35, P0 ;  /* 0x000000231a1a7207 */ /* 0x000fe40000000000 */
[----:B------:R-:W-:Y:S02]  /*1ef0*/  SEL R31, R31, 0xffffffff, P1 ;  /* 0xffffffff1f1f7807 */ /* 0x000fe40000800000 */
[----:B------:R-:W-:Y:S01]  /*1f00*/  SEL R26, R26, 0xffffffff, P1 ;  /* 0xffffffff1a1a7807 */ /* 0x000fe20000800000 */
[----:B------:R-:W-:Y:S06]  /*1f10*/  RET.REL.NODEC R22 `(_ZN2at6native55_GLOBAL__N__6c1c77d0_17_DistanceKernel_cu_928626d3_295131pdist_backward_kernel_cuda_implIfNS1_5distsIfE6lt_twoEEEvPT_PKS6_S9_S9_llllS6_dd) ;  /* 0xffffffe016387950 */ /* 0x000fec0003c3ffff */
        .weak           $__internal_18_$__cuda_sm20_dsqrt_rn_f64_mediumpath_v1
        .type           $__internal_18_$__cuda_sm20_dsqrt_rn_f64_mediumpath_v1,@function
        .size           $__internal_18_$__cuda_sm20_dsqrt_rn_f64_mediumpath_v1,(.L_x_788 - $__internal_18_$__cuda_sm20_dsqrt_rn_f64_mediumpath_v1)
$__internal_18_$__cuda_sm20_dsqrt_rn_f64_mediumpath_v1:
[----:B------:R-:W-:Y:S01]  /*1f20*/  ISETP.GE.U32.AND P0, PT, R4, -0x3400000, PT ;  /* 0xfcc000000400780c */ /* 0x000fe20003f06070 */
[----:B------:R-:W-:Y:S01]  /*1f30*/  BSSY.RECONVERGENT B1, `(.L_x_168) ;  /* 0x0000024000017945 */ /* 0x000fe20003800200 */
[----:B------:R-:W-:-:S11]  /*1f40*/  IMAD.MOV.U32 R9, RZ, RZ, R17 ;  /* 0x000000ffff097224 */ /* 0x000fd600078e0011 */
[----:B------:R-:W-:Y:S05]  /*1f50*/  @!P0 BRA `(.L_x_169) ;  /* 0x0000000000208947 */ /* 0x000fea0003800000 */
[----:B------:R-:W-:-:S10]  /*1f60*/  DFMA.RM R8, R12, R8, R10 ;  /* 0x000000080c08722b */ /* 0x000fd4000000400a */
[----:B------:R-:W-:-:S04]  /*1f70*/  IADD3 R4, P0, PT, R8, 0x1, RZ ;  /* 0x0000000108047810 */ /* 0x000fc80007f1e0ff */
[----:B------:R-:W-:-:S06]  /*1f80*/  IADD3.X R5, PT, PT, RZ, R9, RZ, P0, !PT ;  /* 0x00000009ff057210 */ /* 0x000fcc00007fe4ff */
[----:B------:R-:W-:-:S08]  /*1f90*/  DFMA.RP R2, -R8, R4, R2 ;  /* 0x000000040802722b */ /* 0x000fd00000008102 */
[----:B------:R-:W-:-:S06]  /*1fa0*/  DSETP.GT.AND P0, PT, R2, RZ, PT ;  /* 0x000000ff0200722a */ /* 0x000fcc0003f04000 */
[----:B------:R-:W-:Y:S02]  /*1fb0*/  FSEL R4, R4, R8, P0 ;  /* 0x0000000804047208 */ /* 0x000fe40000000000 */
[----:B------:R-:W-:Y:S01]  /*1fc0*/  FSEL R5, R5, R9, P0 ;  /* 0x0000000905057208 */ /* 0x000fe20000000000 */
[----:B------:R-:W-:Y:S06]  /*1fd0*/  BRA `(.L_x_170) ;  /* 0x0000000000647947 */ /* 0x000fec0003800000 */
.L_x_169:
[----:B------:R-:W-:-:S14]  /*1fe0*/  DSETP.NE.AND P0, PT, R2, RZ, PT ;  /* 0x000000ff0200722a */ /* 0x000fdc0003f05000 */
[----:B------:R-:W-:Y:S05]  /*1ff0*/  @!P0 BRA `(.L_x_171) ;  /* 0x0000000000588947 */ /* 0x000fea0003800000 */
[----:B------:R-:W-:-:S13]  /*2000*/  ISETP.GE.AND P0, PT, R3, RZ, PT ;  /* 0x000000ff0300720c */ /* 0x000fda0003f06270 */
[----:B------:R-:W-:Y:S02]  /*2010*/  @!P0 IMAD.MOV.U32 R4, RZ, RZ, 0x0 ;  /* 0x00000000ff048424 */ /* 0x000fe400078e00ff */
        /* <DEDUP_REMOVED lines=20> */
.L_x_171:
[----:B------:R-:W-:-:S11]  /*2160*/  DADD R4, R2, R2 ;  /* 0x0000000002047229 */ /* 0x000fd60000000002 */
.L_x_170:
[----:B------:R-:W-:Y:S05]  /*2170*/  BSYNC.RECONVERGENT B1 ;  /* 0x0000000000017941 */ /* 0x000fea0003800200 */
.L_x_168:
[----:B------:R-:W-:Y:S01]  /*2180*/  MOV R2, R0 ;  /* 0x0000000000027202 */ /* 0x000fe20000000f00 */
[----:B------:R-:W-:Y:S02]  /*2190*/  IMAD.MOV.U32 R3, RZ, RZ, 0x0 ;  /* 0x00000000ff037424 */ /* 0x000fe400078e00ff */
[----:B------:R-:W-:Y:S02]  /*21a0*/  IMAD.MOV.U32 R14, RZ, RZ, R4 ;  /* 0x000000ffff0e7224 */ /* 0x000fe400078e0004 */
[----:B------:R-:W-:Y:S01]  /*21b0*/  IMAD.MOV.U32 R15, RZ, RZ, R5 ;  /* 0x000000ffff0f7224 */ /* 0x000fe200078e0005 */
[----:B------:R-:W-:Y:S06]  /*21c0*/  RET.REL.NODEC R2 `(_ZN2at6native55_GLOBAL__N__6c1c77d0_17_DistanceKernel_cu_928626d3_295131pdist_backward_kernel_cuda_implIfNS1_5distsIfE6lt_twoEEEvPT_PKS6_S9_S9_llllS6_dd) ;  /* 0xffffffdc028c7950 */ /* 0x000fec0003c3ffff */
.L_x_172:
        /* <DEDUP_REMOVED lines=11> */
.L_x_788:


//--------------------- .text._ZN2at6native55_GLOBAL__N__6c1c77d0_17_DistanceKernel_cu_928626d3_295131pdist_backward_kernel_cuda_implIfNS1_5distsIfE3oneEEEvPT_PKS6_S9_S9_llllS6_dd --------------------------
	.section	.text._ZN2at6native55_GLOBAL__N__6c1c77d0_17_DistanceKernel_cu_928626d3_295131pdist_backward_kernel_cuda_implIfNS1_5distsIfE3oneEEEvPT_PKS6_S9_S9_llllS6_dd,"ax",@progbits
	.align	128
.text._ZN2at6native55_GLOBAL__N__6c1c77d0_17_DistanceKernel_cu_928626d3_295131pdist_backward_kernel_cuda_implIfNS1_5distsIfE3oneEEEvPT_PKS6_S9_S9_llllS6_dd:
        .type           _ZN2at6native55_GLOBAL__N__6c1c77d0_17_DistanceKernel_cu_928626d3_295131pdist_backward_kernel_cuda_implIfNS1_5distsIfE3oneEEEvPT_PKS6_S9_S9_llllS6_dd,@function
        .size           _ZN2at6native55_GLOBAL__N__6c1c77d0_17_DistanceKernel_cu_928626d3_295131pdist_backward_kernel_cuda_implIfNS1_5distsIfE3oneEEEvPT_PKS6_S9_S9_llllS6_dd,(.L_x_791 - _ZN2at6native55_GLOBAL__N__6c1c77d0_17_DistanceKernel_cu_928626d3_295131pdist_backward_kernel_cuda_implIfNS1_5distsIfE3oneEEEvPT_PKS6_S9_S9_llllS6_dd)
        .other          _ZN2at6native55_GLOBAL__N__6c1c77d0_17_DistanceKernel_cu_928626d3_295131pdist_backward_kernel_cuda_implIfNS1_5distsIfE3oneEEEvPT_PKS6_S9_S9_llllS6_dd,@"STO_CUDA_ENTRY STV_DEFAULT"
_ZN2at6native55_GLOBAL__N__6c1c77d0_17_DistanceKernel_cu_928626d3_295131pdist_backward_kernel_cuda_implIfNS1_5distsIfE3oneEEEvPT_PKS6_S9_S9_llllS6_dd:
        /* <DEDUP_REMOVED lines=40> */
[----:B------:R-:W-:Y:S05]  /*0280*/  CALL.REL.NOINC `($__internal_20_$__cuda_sm20_dsqrt_rn_f64_mediumpath_v1) ;  /* 0x0000001400d47944 */ /* 0x000fea0003c00000 */
.L_x_174:
[----:B------:R-:W-:Y:S05]  /*0290*/  BSYNC.RECONVERGENT B0 ;  /* 0x0000000000007941 */ /* 0x000fea0003800200 */
.L_x_173:
[----:B------:R-:W0:Y:S01]  /*02a0*/  LDCU.64 UR6, c[0x0][0x3c8] ;  /* 0x00007900ff0677ac */ /* 0x000e220008000a00 */
[----:B------:R-:W1:Y:S01]  /*02b0*/  LDCU.128 UR16, c[0x0][0x3a0] ;  /* 0x00007400ff1077ac */ /* 0x000e620008000c00 */
[----:B------:R-:W2:Y:S01]  /*02c0*/  LDCU.128 UR20, c[0x0][0x380] ;  /* 0x00007000ff1477ac */ /* 0x000ea20008000c00 */
[----:B------:R-:W3:Y:S01]  /*02d0*/  LDCU.64 UR8, c[0x0][0x390] ;  /* 0x00007200ff0877ac */ /* 0x000ee20008000a00 */
[----:B0-----:R-:W-:Y:S01]  /*02e0*/  DADD R6, -R14, UR6 ;  /* 0x000000060e067e29 */ /* 0x001fe20008000100 */
[----:B------:R-:W0:Y:S09]  /*02f0*/  LDCU.64 UR6, c[0x0][0x3b0] ;  /* 0x00007600ff0677ac */ /* 0x000e320008000a00 */
[----:B------:R-:W4:Y:S02]  /*0300*/  F2I.S64.F64.TRUNC R6, R6 ;  /* 0x0000000600067311 */ /* 0x000f24000030d900 */
[-C--:B----4-:R-:W-:Y:S01]  /*0310*/  IMAD R9, R7, R6.reuse, RZ ;  /* 0x0000000607097224 */ /* 0x090fe200078e02ff */
[C---:B-1----:R-:W-:Y:S01]  /*0320*/  IADD3 R17, P1, PT, -R6.reuse, UR18, RZ ;  /* 0x0000001206117c10 */ /* 0x042fe2000ff3e1ff */
[----:B------:R-:W-:-:S03]  /*0330*/  IMAD.WIDE.U32 R4, R6, R6, R6 ;  /* 0x0000000606047225 */ /* 0x000fc600078e0006 */
[----:B------:R-:W-:Y:S01]  /*0340*/  IADD3 R17, P2, PT, R17, -0x2, RZ ;  /* 0xfffffffe11117810 */ /* 0x000fe20007f5e0ff */
[----:B------:R-:W-:Y:S01]  /*0350*/  IMAD R11, R6, R7, R9 ;  /* 0x00000007060b7224 */ /* 0x000fe200078e0209 */
[----:B------:R-:W-:-:S03]  /*0360*/  IADD3 R9, P0, PT, RZ, -R6, RZ ;  /* 0x80000006ff097210 */ /* 0x000fc60007f1e0ff */
[----:B------:R-:W-:Y:S02]  /*0370*/  IMAD.IADD R5, R5, 0x1, R11 ;  /* 0x0000000105057824 */ /* 0x000fe400078e020b */
[----:B------:R-:W-:-:S03]  /*0380*/  IMAD.X R0, RZ, RZ, ~R7, P0 ;  /* 0x000000ffff007224 */ /* 0x000fc600000e0e07 */
[----:B------:R-:W-:Y:S01]  /*0390*/  LEA.HI R13, P0, R5, R4, RZ, 0x1 ;  /* 0x00000004050d7211 */ /* 0x000fe200078108ff */
[----:B------:R-:W-:-:S04]  /*03a0*/  IMAD R0, R0, UR18, RZ ;  /* 0x0000001200007c24 */ /* 0x000fc8000f8e02ff */
[----:B------:R-:W-:Y:S02]  /*03b0*/  IMAD.X R8, RZ, RZ, R5, P0 ;  /* 0x000000ffff087224 */ /* 0x000fe400000e0605 */
[C---:B------:R-:W-:Y:S02]  /*03c0*/  IMAD R10, R9.reuse, UR19, R0 ;  /* 0x00000013090a7c24 */ /* 0x040fe4000f8e0200 */
[----:B------:R-:W1:Y:S01]  /*03d0*/  S2R R0, SR_TID.Y ;  /* 0x0000000000007919 */ /* 0x000e620000002200 */
[----:B------:R-:W-:Y:S01]  /*03e0*/  IMAD.WIDE.U32 R4, R9, UR18, R2 ;  /* 0x0000001209047c25 */ /* 0x000fe2000f8e0002 */
[--C-:B------:R-:W-:Y:S02]  /*03f0*/  SHF.R.S64 R13, R13, 0x1, R8.reuse ;  /* 0x000000010d0d7819 */ /* 0x100fe40000001008 */
[----:B------:R-:W-:Y:S01]  /*0400*/  SHF.R.S32.HI R9, RZ, 0x1, R8 ;  /* 0x00000001ff097819 */ /* 0x000fe20000011408 */
[----:B------:R-:W-:Y:S01]  /*0410*/  IMAD R3, R3, UR16, RZ ;  /* 0x0000001003037c24 */ /* 0x000fe2000f8e02ff */
[----:B------:R-:W-:-:S04]  /*0420*/  IADD3 R13, P0, PT, R13, R4, RZ ;  /* 0x000000040d0d7210 */ /* 0x000fc80007f1e0ff */
[----:B------:R-:W-:Y:S01]  /*0430*/  IADD3.X R4, PT, PT, R9, R5, R10, P0, !PT ;  /* 0x0000000509047210 */ /* 0x000fe200007fe40a */
[----:B------:R-:W-:Y:S01]  /*0440*/  IMAD.U32 R9, RZ, RZ, UR19 ;  /* 0x00000013ff097e24 */ /* 0x000fe2000f8e00ff */
[----:B------:R-:W-:Y:S01]  /*0450*/  IADD3 R8, P0, PT, R6, 0x1, RZ ;  /* 0x0000000106087810 */ /* 0x000fe20007f1e0ff */
[C---:B------:R-:W-:Y:S02]  /*0460*/  IMAD R5, R2.reuse, UR17, R3 ;  /* 0x0000001102057c24 */ /* 0x040fe4000f8e0203 */
[----:B------:R-:W-:Y:S01]  /*0470*/  IMAD.WIDE.U32 R10, R2, UR16, RZ ;  /* 0x00000010020a7c25 */ /* 0x000fe2000f8e00ff */
[----:B------:R-:W-:Y:S02]  /*0480*/  IADD3.X R3, PT, PT, ~R7, -0x1, R9, P2, P1 ;  /* 0xffffffff07037810 */ /* 0x000fe400017e2509 */
[----:B------:R-:W-:Y:S01]  /*0490*/  IADD3.X R9, PT, PT, RZ, R7, RZ, P0, !PT ;  /* 0x00000007ff097210 */ /* 0x000fe200007fe4ff */
[----:B------:R-:W-:Y:S01]  /*04a0*/  IMAD R12, R4, UR18, RZ ;  /* 0x00000012040c7c24 */ /* 0x000fe2000f8e02ff */
[----:B------:R-:W-:Y:S01]  /*04b0*/  IADD3 R20, P0, PT, R13, R8, RZ ;  /* 0x000000080d147210 */ /* 0x000fe20007f1e0ff */
[----:B------:R-:W-:-:S02]  /*04c0*/  IMAD R14, R3, UR18, RZ ;  /* 0x00000012030e7c24 */ /* 0x000fc4000f8e02ff */
[----:B------:R-:W-:Y:S02]  /*04d0*/  IMAD.IADD R5, R11, 0x1, R5 ;  /* 0x000000010b057824 */ /* 0x000fe400078e0205 */
[----:B------:R-:W-:Y:S01]  /*04e0*/  IMAD.X R21, R4, 0x1, R9, P0 ;  /* 0x0000000104157824 */ /* 0x000fe200000e0609 */
[C---:B--2---:R-:W-:Y:S01]  /*04f0*/  LEA R4, P0, R10.reuse, UR22, 0x2 ;  /* 0x000000160a047c11 */ /* 0x044fe2000f8010ff */
[C---:B------:R-:W-:Y:S02]  /*0500*/  IMAD R19, R17.reuse, UR19, R14 ;  /* 0x0000001311137c24 */ /* 0x040fe4000f8e020e */
[----:B------:R-:W-:Y:S01]  /*0510*/  IMAD.WIDE.U32 R16, R17, UR18, R20 ;  /* 0x0000001211107c25 */ /* 0x000fe2000f8e0014 */
[----:B------:R-:W-:-:S03]  /*0520*/  LEA.HI.X R5, R10, UR23, R5, 0x2, P0 ;  /* 0x000000170a057c11 */ /* 0x000fc600080f1405 */
[----:B-1----:R-:W-:Y:S01]  /*0530*/  VIADD R11, R0, UR4 ;  /* 0x00000004000b7c36 */ /* 0x002fe20008000000 */
[----:B------:R-:W-:Y:S01]  /*0540*/  IADD3 R0, PT, PT, R17, R19, RZ ;  /* 0x0000001311007210 */ /* 0x000fe20007ffe0ff */
[C---:B------:R-:W-:Y:S02]  /*0550*/  IMAD R15, R13.reuse, UR19, R12 ;  /* 0x000000130d0f7c24 */ /* 0x040fe4000f8e020c */
[----:B------:R-:W-:Y:S01]  /*0560*/  IMAD.WIDE.U32 R2, R13, UR18, R6 ;  /* 0x000000120d027c25 */ /* 0x000fe2000f8e0006 */
[----:B0-----:R-:W-:-:S03]  /*0570*/  ISETP.GE.U32.AND P0, PT, R11, UR6, PT ;  /* 0x000000060b007c0c */ /* 0x001fc6000bf06070 */
[----:B------:R-:W-:Y:S01]  /*0580*/  IMAD.IADD R3, R3, 0x1, R15 ;  /* 0x0000000103037824 */ /* 0x000fe200078e020f */
[----:B------:R-:W-:Y:S01]  /*0590*/  ISETP.GE.AND.EX P0, PT, RZ, UR7, PT, P0 ;  /* 0x00000007ff007c0c */ /* 0x000fe2000bf06300 */
[----:B------:R-:W-:Y:S02]  /*05a0*/  IMAD R13, R21, UR6, RZ ;  /* 0x00000006150d7c24 */ /* 0x000fe4000f8e02ff */
[----:B------:R-:W-:Y:S02]  /*05b0*/  IMAD R17, R0, UR6, RZ ;  /* 0x0000000600117c24 */ /* 0x000fe4000f8e02ff */
[----:B------:R-:W-:Y:S02]  /*05c0*/  IMAD R15, R3, UR6, RZ ;  /* 0x00000006030f7c24 */ /* 0x000fe4000f8e02ff */
[----:B------:R-:W-:Y:S02]  /*05d0*/  IMAD R3, R20, UR7, R13 ;  /* 0x0000000714037c24 */ /* 0x000fe4000f8e020d */
[----:B------:R-:W-:-:S02]  /*05e0*/  IMAD R25, R16, UR7, R17 ;  /* 0x0000000710197c24 */ /* 0x000fc4000f8e0211 */
[----:B------:R-:W-:-:S04]  /*05f0*/  IMAD.WIDE.U32 R20, R20, UR6, RZ ;  /* 0x0000000614147c25 */ /* 0x000fc8000f8e00ff */
[----:B------:R-:W-:Y:S01]  /*0600*/  IMAD.WIDE.U32 R16, R16, UR6, RZ ;  /* 0x0000000610107c25 */ /* 0x000fe2000f8e00ff */
[----:B------:R-:W-:-:S03]  /*0610*/  IADD3 R13, P2, PT, R11, R20, RZ ;  /* 0x000000140b0d7210 */ /* 0x000fc60007f5e0ff */
[C---:B------:R-:W-:Y:S01]  /*0620*/  IMAD.WIDE.U32 R18, R2.reuse, UR6, RZ ;  /* 0x0000000602127c25 */ /* 0x040fe2000f8e00ff */
[----:B------:R-:W-:Y:S02]  /*0630*/  IADD3 R27, P5, PT, R11, R16, RZ ;  /* 0x000000100b1b7210 */ /* 0x000fe40007fbe0ff */
[----:B---3--:R-:W-:Y:S01]  /*0640*/  LEA R12, P4, R13, UR8, 0x2 ;  /* 0x000000080d0c7c11 */ /* 0x008fe2000f8810ff */
[----:B------:R-:W-:Y:S01]  /*0650*/  IMAD R23, R2, UR7, R15 ;  /* 0x0000000702177c24 */ /* 0x000fe2000f8e020f */
[----:B------:R-:W-:Y:S01]  /*0660*/  IADD3 R15, P1, PT, R11, R18, RZ ;  /* 0x000000120b0f7210 */ /* 0x000fe20007f3e0ff */
[----:B------:R-:W-:Y:S02]  /*0670*/  IMAD.IADD R0, R21, 0x1, R3 ;  /* 0x0000000115007824 */ /* 0x000fe400078e0203 */
[----:B------:R-:W-:Y:S01]  /*0680*/  IMAD.IADD R2, R19, 0x1, R23 ;  /* 0x0000000113027824 */ /* 0x000fe200078e0217 */
[----:B------:R-:W-:Y:S01]  /*0690*/  LEA R14, P3, R15, UR20, 0x2 ;  /* 0x000000140f0e7c11 */ /* 0x000fe2000f8610ff */
[----:B------:R-:W-:-:S02]  /*06a0*/  IMAD.IADD R3, R17, 0x1, R25 ;  /* 0x0000000111037824 */ /* 0x000fc400078e0219 */
[----:B------:R-:W-:Y:S01]  /*06b0*/  IMAD.X R24, RZ, RZ, R0, P2 ;  /* 0x000000ffff187224 */ /* 0x000fe200010e0600 */
[----:B------:R-:W-:Y:S01]  /*06c0*/  LEA R26, P2, R27, UR20, 0x2 ;  /* 0x000000141b1a7c11 */ /* 0x000fe2000f8410ff */
[----:B------:R-:W-:Y:S01]  /*06d0*/  IMAD.X R10, RZ, RZ, R3, P5 ;  /* 0x000000ffff0a7224 */ /* 0x000fe200028e0603 */
[----:B------:R-:W-:Y:S01]  /*06e0*/  IADD3.X R22, PT, PT, RZ, R2, RZ, P1, !PT ;  /* 0x00000002ff167210 */ /* 0x000fe20000ffe4ff */
[----:B------:R-:W-:Y:S01]  /*06f0*/  IMAD R23, R7, UR6, RZ ;  /* 0x0000000607177c24 */ /* 0x000fe2000f8e02ff */
[----:B------:R-:W-:Y:S02]  /*0700*/  LEA.HI.X R13, R13, UR9, R24, 0x2, P4 ;  /* 0x000000090d0d7c11 */ /* 0x000fe4000a0f1418 */
[----:B------:R-:W-:Y:S01]  /*0710*/  LEA.HI.X R15, R15, UR21, R22, 0x2, P3 ;  /* 0x000000150f0f7c11 */ /* 0x000fe200098f1416 */
[----:B------:R-:W-:Y:S01]  /*0720*/  IMAD R23, R6, UR7, R23 ;  /* 0x0000000706177c24 */ /* 0x000fe2000f8e0217 */
[----:B------:R-:W-:Y:S01]  /*0730*/  LEA.HI.X R27, R27, UR21, R10, 0x2, P2 ;  /* 0x000000151b1b7c11 */ /* 0x000fe200090f140a */
[----:B------:R-:W-:Y:S06]  /*0740*/  @P0 EXIT ;  /* 0x000000000000094d */ /* 0x000fec0003800000 */
[----:B------:R-:W-:Y:S01]  /*0750*/  IMAD.WIDE.U32 R6, R6, UR6, RZ ;  /* 0x0000000606067c25 */ /* 0x000fe2000f8e00ff */
[----:B------:R-:W-:Y:S01]  /*0760*/  UIMAD.WIDE.U32 UR14, UR11, 0x4, URZ ;  /* 0x000000040b0e78a5 */ /* 0x000fe2000f8e00ff */
[----:B------:R0:W5:Y:S01]  /*0770*/  LDG.E R4, desc[UR12][R4.64] ;  /* 0x0000000c04047981 */ /* 0x000162000c1e1900 */
[----:B------:R-:W-:Y:S01]  /*0780*/  MOV R31, UR9 ;  /* 0x00000009001f7c02 */ /* 0x000fe20008000f00 */
[----:B------:R-:W-:Y:S01]  /*0790*/  IMAD.IADD R23, R7, 0x1, R23 ;  /* 0x0000000107177824 */ /* 0x000fe200078e0217 */
[----:B------:R-:W-:Y:S01]  /*07a0*/  BSSY.RECONVERGENT B0, `(.L_x_175) ;  /* 0x0000038000007945 */ /* 0x000fe20003800200 */
[----:B------:R-:W-:Y:S02]  /*07b0*/  IMAD.U32 R24, RZ, RZ, UR8 ;  /* 0x00000008ff187e24 */ /* 0x000fe4000f8e00ff */
[C---:B------:R-:W-:Y:S01]  /*07c0*/  IMAD.SHL.U32 R7, R6.reuse, 0x4, RZ ;  /* 0x0000000406077824 */ /* 0x040fe200078e00ff */
[----:B------:R-:W-:Y:S01]  /*07d0*/  SHF.L.U64.HI R22, R6, 0x2, R23 ;  /* 0x0000000206167819 */ /* 0x000fe20000010217 */
[----:B------:R-:W-:-:S03]  /*07e0*/  IMAD.WIDE.U32 R10, R11, 0x4, RZ ;  /* 0x000000040b0a7825 */ /* 0x000fc600078e00ff */
[----:B------:R-:W-:Y:S01]  /*07f0*/  IADD3 R25, P0, P1, R24, UR14, R7 ;  /* 0x0000000e18197c10 */ /* 0x000fe2000f91e007 */
[----:B------:R-:W-:Y:S02]  /*0800*/  IMAD R9, R9, UR6, RZ ;  /* 0x0000000609097c24 */ /* 0x000fe4000f8e02ff */
[----:B------:R-:W-:Y:S01]  /*0810*/  IMAD.MOV.U32 R6, RZ, RZ, R10 ;  /* 0x000000ffff067224 */ /* 0x000fe200078e000a */
[----:B------:R-:W-:Y:S01]  /*0820*/  IADD3.X R28, PT, PT, R31, UR15, R22, P0, P1 ;  /* 0x0000000f1f1c7c10 */ /* 0x000fe200087e2416 */
[C---:B------:R-:W-:Y:S02]  /*0830*/  IMAD R29, R8.reuse, UR7, R9 ;  /* 0x00000007081d7c24 */ /* 0x040fe4000f8e0209 */
[----:B------:R-:W-:Y:S01]  /*0840*/  IMAD.WIDE.U32 R8, R8, UR6, RZ ;  /* 0x0000000608087c25 */ /* 0x000fe2000f8e00ff */
[----:B------:R-:W-:-:S03]  /*0850*/  IADD3 R24, P0, PT, R25, R6, RZ ;  /* 0x0000000619187210 */ /* 0x000fc60007f1e0ff */
[----:B0-----:R-:W-:Y:S01]  /*0860*/  IMAD.MOV.U32 R5, RZ, RZ, R11 ;  /* 0x000000ffff057224 */ /* 0x001fe200078e000b */
[----:B------:R-:W-:Y:S01]  /*0870*/  LEA R23, P2, R8, UR8, 0x2 ;  /* 0x0000000808177c11 */ /* 0x000fe2000f8410ff */
[----:B------:R-:W-:Y:S02]  /*0880*/  IMAD.IADD R29, R9, 0x1, R29 ;  /* 0x00000001091d7824 */ /* 0x000fe400078e021d */
[----:B------:R-:W-:Y:S01]  /*0890*/  IMAD.X R28, R28, 0x1, R5, P0 ;  /* 0x000000011c1c7824 */ /* 0x000fe200000e0605 */
[-C--:B------:R-:W-:Y:S02]  /*08a0*/  ISETP.GT.U32.AND P1, PT, R24, R23.reuse, PT ;  /* 0x000000171800720c */ /* 0x080fe40003f24070 */
[----:B------:R-:W-:Y:S02]  /*08b0*/  LEA.HI.X R29, R8, UR9, R29, 0x2, P2 ;  /* 0x00000009081d7c11 */ /* 0x000fe400090f141d */
[----:B------:R-:W-:Y:S02]  /*08c0*/  ISETP.GE.U32.AND P0, PT, R24, R23, PT ;  /* 0x000000171800720c */ /* 0x000fe40003f06070 */
[----:B------:R-:W-:-:S02]  /*08d0*/  ISETP.GT.U32.AND.EX P1, PT, R28, R29, PT, P1 ;  /* 0x0000001d1c00720c */ /* 0x000fc40003f24110 */
[----:B------:R-:W-:Y:S02]  /*08e0*/  ISETP.GE.U32.AND.EX P0, PT, R28, R29, PT, P0 ;  /* 0x0000001d1c00720c */ /* 0x000fe40003f06100 */
[----:B------:R-:W-:Y:S02]  /*08f0*/  SEL R8, R24, R23, P1 ;  /* 0x0000001718087207 */ /* 0x000fe40000800000 */
[----:B------:R-:W-:Y:S02]  /*0900*/  SEL R9, RZ, 0x1, P0 ;  /* 0x00000001ff097807 */ /* 0x000fe40000000000 */
[----:B------:R-:W-:Y:S02]  /*0910*/  IADD3 R7, P0, PT, R7, UR8, RZ ;  /* 0x0000000807077c10 */ /* 0x000fe4000ff1e0ff */
[----:B------:R-:W-:Y:S02]  /*0920*/  IADD3 R25, P2, P3, R8, -R24, -R9 ;  /* 0x8000001808197210 */ /* 0x000fe40007b5e809 */
[----:B------:R-:W-:-:S02]  /*0930*/  SEL R29, R28, R29, P1 ;  /* 0x0000001d1c1d7207 */ /* 0x000fc40000800000 */
[----:B------:R-:W-:Y:S02]  /*0940*/  IADD3.X R8, PT, PT, R22, UR9, RZ, P0, !PT ;  /* 0x0000000916087c10 */ /* 0x000fe400087fe4ff */
[----:B------:R-:W-:Y:S02]  /*0950*/  IADD3 R10, P0, PT, R10, R7, RZ ;  /* 0x000000070a0a7210 */ /* 0x000fe40007f1e0ff */
[----:B------:R-:W-:Y:S02]  /*0960*/  IADD3.X R29, PT, PT, R29, -0x1, ~R28, P2, P3 ;  /* 0xffffffff1d1d7810 */ /* 0x000fe400017e6c1c */
[----:B------:R-:W-:Y:S02]  /*0970*/  IADD3.X R11, PT, PT, R11, R8, RZ, P0, !PT ;  /* 0x000000080b0b7210 */ /* 0x000fe400007fe4ff */
[----:B------:R-:W-:-:S13]  /*0980*/  ISETP.NE.U32.AND P0, PT, R29, RZ, PT ;  /* 0x000000ff1d00720c */ /* 0x000fda0003f05070 */
        /* <DEDUP_REMOVED lines=21> */
.L_x_176:
[----:B------:R-:W-:-:S07]  /*0ae0*/  MOV R24, 0xb00 ;  /* 0x00000b0000187802 */ /* 0x000fce0000000f00 */
[----:B-----5:R-:W-:Y:S05]  /*0af0*/  CALL.REL.NOINC `($__internal_19_$__cuda_sm20_div_u64) ;  /* 0x0000000800907944 */ /* 0x020fea0003c00000 */
[----:B------:R-:W-:Y:S01]  /*0b00*/  IMAD.MOV.U32 R22, RZ, RZ, R25 ;  /* 0x000000ffff167224 */ /* 0x000fe200078e0019 */
[----:B------:R-:W-:-:S07]  /*0b10*/  MOV R23, R28 ;  /* 0x0000001c00177202 */ /* 0x000fce0000000f00 */
.L_x_177:
[----:B------:R-:W-:Y:S05]  /*0b20*/  BSYNC.RECONVERGENT B0 ;  /* 0x0000000000007941 */ /* 0x000fea0003800200 */
.L_x_175:
        /* <DEDUP_REMOVED lines=21> */
.L_x_181:
        /* <DEDUP_REMOVED lines=12> */
[----:B------:R-:W-:-:S04]  /*0d40*/  IADD3 R2, P1, PT, R6, R13, RZ ;  /* 0x0000000d06027210 */ /* 0x000fc80007f3e0ff */
[----:B------:R-:W-:Y:S02]  /*0d50*/  I2FP.F32.S32 R3, R3 ;  /* 0x0000000300037245 */ /* 0x000fe40000201400 */
[----:B------:R-:W-:-:S03]  /*0d60*/  IADD3 R18, P0, PT, R6, R15, RZ ;  /* 0x0000000f06127210 */ /* 0x000fc60007f1e0ff */
[----:B-----5:R-:W-:Y:S01]  /*0d70*/  FMUL.FTZ R17, R4, R3 ;  /* 0x0000000304117220 */ /* 0x020fe20000410000 */
        /* <DEDUP_REMOVED lines=16> */
.L_x_180:
[-C--:B------:R-:W-:Y:S02]  /*0e80*/  IADD3 R14, P1, PT, R13, R6.reuse, RZ ;  /* 0x000000060d0e7210 */ /* 0x080fe40007f3e0ff */
[-C--:B------:R-:W-:Y:S02]  /*0e90*/  IADD3 R26, P0, PT, R15, R6.reuse, RZ ;  /* 0x000000060f1a7210 */ /* 0x080fe40007f1e0ff */
[----:B------:R-:W-:Y:S01]  /*0ea0*/  IADD3 R12, P2, PT, R11, R6, RZ ;  /* 0x000000060b0c7210 */ /* 0x000fe20007f5e0ff */
[--C-:B------:R-:W-:Y:S02]  /*0eb0*/  IMAD.X R15, R10, 0x1, R5.reuse, P1 ;  /* 0x000000010a0f7824 */ /* 0x100fe400008e0605 */
[----:B------:R-:W-:Y:S01]  /*0ec0*/  IMAD.X R27, R16, 0x1, R5, P0 ;  /* 0x00000001101b7824 */ /* 0x000fe200000e0605 */
[----:B------:R-:W-:Y:S01]  /*0ed0*/  IADD3.X R13, PT, PT, R0, R5, RZ, P2, !PT ;  /* 0x00000005000d7210 */ /* 0x000fe200017fe4ff */
[----:B------:R-:W-:Y:S02]  /*0ee0*/  IMAD.MOV.U32 R10, RZ, RZ, R24 ;  /* 0x000000ffff0a7224 */ /* 0x000fe400078e0018 */
[----:B------:R-:W-:-:S07]  /*0ef0*/  IMAD.MOV.U32 R11, RZ, RZ, R25 ;  /* 0x000000ffff0b7224 */ /* 0x000fce00078e0019 */
.L_x_179:
[----:B------:R-:W-:Y:S05]  /*0f00*/  BSYNC.RECONVERGENT B0 ;  /* 0x0000000000007941 */ /* 0x000fea0003800200 */
.L_x_178:
[----:B------:R-:W-:-:S04]  /*0f10*/  ISETP.GE.U32.AND P0, PT, R9, 0x3, PT ;  /* 0x000000030900780c */ /* 0x000fc80003f06070 */
[----:B------:R-:W-:-:S13]  /*0f20*/  ISETP.GE.U32.AND.EX P0, PT, R22, RZ, PT, P0 ;  /* 0x000000ff1600720c */ /* 0x000fda0003f06100 */
[----:B------:R-:W-:Y:S05]  /*0f30*/  @!P0 EXIT ;  /* 0x000000000000894d */ /* 0x000fea0003800000 */
[----:B------:R-:W0:Y:S02]  /*0f40*/  LDC.64 R2, c[0x0][0x3b0] ;  /* 0x0000ec00ff027b82 */ /* 0x000e240000000a00 */
[----:B0-----:R-:W-:-:S04]  /*0f50*/  LEA R7, P0, R2, R7, 0x2 ;  /* 0x0000000702077211 */ /* 0x001fc800078010ff */
[----:B------:R-:W-:-:S09]  /*0f60*/  LEA.HI.X R8, R2, R8, R3, 0x2, P0 ;  /* 0x0000000802087211 */ /* 0x000fd200000f1403 */
.L_x_182:
[----:B------:R-:W2:Y:S04]  /*0f70*/  LDG.E R0, desc[UR12][R24.64] ;  /* 0x0000000c18007981 */ /* 0x000ea8000c1e1900 */
[----:B------:R-:W2:Y:S01]  /*0f80*/  LDG.E R3, desc[UR12][R12.64] ;  /* 0x0000000c0c037981 */ /* 0x000ea2000c1e1900 */
[----:B------:R-:W-:Y:S02]  /*0f90*/  IMAD.MOV.U32 R2, RZ, RZ, RZ ;  /* 0x000000ffff027224 */ /* 0x000fe400078e00ff */
[----:B--2---:R-:W-:-:S05]  /*0fa0*/  FADD.FTZ R0, R0, -R3 ;  /* 0x8000000300007221 */ /* 0x004fca0000010000 */
[C---:B------:R-:W-:Y:S02]  /*0fb0*/  FSETP.GT.FTZ.AND P0, PT, R0.reuse, RZ, PT ;  /* 0x000000ff0000720b */ /* 0x040fe40003f14000 */
[----:B------:R-:W-:Y:S02]  /*0fc0*/  FSETP.GEU.FTZ.AND P1, PT, R0, RZ, PT ;  /* 0x000000ff0000720b */ /* 0x000fe40003f3e000 */
[----:B------:R-:W-:-:S09]  /*0fd0*/  SEL R0, RZ, 0x1, !P0 ;  /* 0x00000001ff007807 */ /* 0x000fd20004000000 */
[----:B------:R-:W-:Y:S01]  /*0fe0*/  @!P0 IMAD.MOV R2, RZ, RZ, -0x1 ;  /* 0xffffffffff028424 */ /* 0x000fe200078e02ff */
[----:B------:R-:W-:Y:S02]  /*0ff0*/  IADD3 R16, P0, PT, R24, UR14, RZ ;  /* 0x0000000e18107c10 */ /* 0x000fe4000ff1e0ff */
[----:B------:R-:W-:Y:S02]  /*1000*/  @P1 IADD3 R2, PT, PT, R0, RZ, RZ ;  /* 0x000000ff00021210 */ /* 0x000fe40007ffe0ff */
[----:B------:R-:W-:Y:S02]  /*1010*/  IADD3.X R17, PT, PT, R25, UR15, RZ, P0, !PT ;  /* 0x0000000f19117c10 */ /* 0x000fe400087fe4ff */
[----:B------:R-:W-:Y:S02]  /*1020*/  I2FP.F32.S32 R3, R2 ;  /* 0x0000000200037245 */ /* 0x000fe40000201400 */
[----:B------:R-:W-:-:S03]  /*1030*/  IADD3 R2, P1, PT, R12, UR14, RZ ;  /* 0x0000000e0c027c10 */ /* 0x000fc6000ff3e0ff */
[----:B-----5:R-:W-:Y:S01]  /*1040*/  FMUL.FTZ R5, R4, R3 ;  /* 0x0000000304057220 */ /* 0x020fe20000410000 */
[----:B------:R-:W-:-:S03]  /*1050*/  IADD3.X R3, PT, PT, R13, UR15, RZ, P1, !PT ;  /* 0x0000000f0d037c10 */ /* 0x000fc60008ffe4ff */
[----:B------:R-:W-:Y:S01]  /*1060*/  FADD.FTZ R9, -R5, -RZ ;  /* 0x800000ff05097221 */ /* 0x000fe20000010100 */
[----:B------:R-:W-:Y:S04]  /*1070*/  STG.E desc[UR12][R14.64], R5 ;  /* 0x000000050e007986 */ /* 0x000fe8000c10190c */
[----:B------:R0:W-:Y:S04]  /*1080*/  STG.E desc[UR12][R26.64], R9 ;  /* 0x000000091a007986 */ /* 0x0001e8000c10190c */
[----:B------:R1:W2:Y:S04]  /*1090*/  LDG.E R16, desc[UR12][R16.64] ;  /* 0x0000000c10107981 */ /* 0x0002a8000c1e1900 */
[----:B------:R-:W2:Y:S01]  /*10a0*/  LDG.E R3, desc[UR12][R2.64] ;  /* 0x0000000c02037981 */ /* 0x000ea2000c1e1900 */
[----:B------:R-:W-:-:S02]  /*10b0*/  IMAD.MOV.U32 R6, RZ, RZ, RZ ;  /* 0x000000ffff067224 */ /* 0x000fc400078e00ff */
[----:B0-----:R-:W-:Y:S01]  /*10c0*/  IMAD.U32 R9, RZ, RZ, UR11 ;  /* 0x0000000bff097e24 */ /* 0x001fe2000f8e00ff */
[----:B-1----:R-:W-:Y:S01]  /*10d0*/  MOV R17, UR11 ;  /* 0x0000000b00117c02 */ /* 0x002fe20008000f00 */
[----:B--2---:R-:W-:Y:S02]  /*10e0*/  FADD.FTZ R0, R16, -R3 ;  /* 0x8000000310007221 */ /* 0x004fe40000010000 */
[----:B------:R-:W-:-:S03]  /*10f0*/  IMAD.WIDE.U32 R2, R9, 0x8, R24 ;  /* 0x0000000809027825 */ /* 0x000fc600078e0018 */
[C---:B------:R-:W-:Y:S01]  /*1100*/  FSETP.GT.FTZ.AND P0, PT, R0.reuse, RZ, PT ;  /* 0x000000ff0000720b */ /* 0x040fe20003f14000 */
[----:B------:R-:W-:Y:S01]  /*1110*/  IMAD.WIDE.U32 R16, R17, 0x8, R12 ;  /* 0x0000000811107825 */ /* 0x000fe200078e000c */
[----:B------:R-:W-:Y:S02]  /*1120*/  FSETP.GEU.FTZ.AND P1, PT, R0, RZ, PT ;  /* 0x000000ff0000720b */ /* 0x000fe40003f3e000 */
[----:B------:R-:W-:-:S09]  /*1130*/  SEL R0, RZ, 0x1, !P0 ;  /* 0x00000001ff007807 */ /* 0x000fd20004000000 */
[----:B------:R-:W-:Y:S01]  /*1140*/  @!P0 IMAD.MOV R6, RZ, RZ, -0x1 ;  /* 0xffffffffff068424 */ /* 0x000fe200078e02ff */
[----:B------:R-:W-:Y:S01]  /*1150*/  IADD3 R18, P0, PT, R14, UR14, RZ ;  /* 0x0000000e0e127c10 */ /* 0x000fe2000ff1e0ff */
[----:B------:R-:W-:Y:S01]  /*1160*/  @P1 IMAD.MOV R6, RZ, RZ, R0 ;  /* 0x000000ffff061224 */ /* 0x000fe200078e0200 */
[----:B------:R-:W-:Y:S02]  /*1170*/  IADD3 R20, P1, PT, R26, UR14, RZ ;  /* 0x0000000e1a147c10 */ /* 0x000fe4000ff3e0ff */
[----:B------:R-:W-:Y:S02]  /*1180*/  IADD3.X R19, PT, PT, R15, UR15, RZ, P0, !PT ;  /* 0x0000000f0f137c10 */ /* 0x000fe400087fe4ff */
[----:B------:R-:W-:Y:S02]  /*1190*/  I2FP.F32.S32 R5, R6 ;  /* 0x0000000600057245 */ /* 0x000fe40000201400 */
[----:B------:R-:W-:-:S03]  /*11a0*/  IADD3.X R21, PT, PT, R27, UR15, RZ, P1, !PT ;  /* 0x0000000f1b157c10 */ /* 0x000fc60008ffe4ff */
[----:B------:R-:W-:-:S04]  /*11b0*/  FMUL.FTZ R5, R4, R5 ;  /* 0x0000000504057220 */ /* 0x000fc80000410000 */
[----:B------:R-:W-:Y:S01]  /*11c0*/  FADD.FTZ R9, -R5, -RZ ;  /* 0x800000ff05097221 */ /* 0x000fe20000010100 */
[----:B------:R0:W-:Y:S04]  /*11d0*/  STG.E desc[UR12][R18.64], R5 ;  /* 0x0000000512007986 */ /* 0x0001e8000c10190c */
[----:B------:R1:W-:Y:S04]  /*11e0*/  STG.E desc[UR12][R20.64], R9 ;  /* 0x0000000914007986 */ /* 0x0003e8000c10190c */
[----:B------:R-:W2:Y:S04]  /*11f0*/  LDG.E R2, desc[UR12][R2.64] ;  /* 0x0000000c02027981 */ /* 0x000ea8000c1e1900 */
[----:B------:R-:W2:Y:S01]  /*1200*/  LDG.E R17, desc[UR12][R16.64] ;  /* 0x0000000c10117981 */ /* 0x000ea2000c1e1900 */
[----:B------:R-:W-:Y:S01]  /*1210*/  IMAD.MOV.U32 R6, RZ, RZ, RZ ;  /* 0x000000ffff067224 */ /* 0x000fe200078e00ff */
[----:B0-----:R-:W-:Y:S01]  /*1220*/  MOV R19, UR11 ;  /* 0x0000000b00137c02 */ /* 0x001fe20008000f00 */
[----:B------:R-:W-:-:S02]  /*1230*/  IMAD.U32 R23, RZ, RZ, UR11 ;  /* 0x0000000bff177e24 */ /* 0x000fc4000f8e00ff */
[----:B-1----:R-:W-:Y:S02]  /*1240*/  IMAD.U32 R9, RZ, RZ, UR11 ;  /* 0x0000000bff097e24 */ /* 0x002fe4000f8e00ff */
[----:B------:R-:W-:Y:S02]  /*1250*/  IMAD.U32 R21, RZ, RZ, UR11 ;  /* 0x0000000bff157e24 */ /* 0x000fe4000f8e00ff */
[----:B--2---:R-:W-:Y:S01]  /*1260*/  FADD.FTZ R0, R2, -R17 ;  /* 0x8000001102007221 */ /* 0x004fe20000010000 */
[----:B------:R-:W-:-:S04]  /*1270*/  IMAD.WIDE.U32 R16, R19, 0x8, R26 ;  /* 0x0000000813107825 */ /* 0x000fc800078e001a */
[C---:B------:R-:W-:Y:S01]  /*1280*/  FSETP.GT.FTZ.AND P0, PT, R0.reuse, RZ, PT ;  /* 0x000000ff0000720b */ /* 0x040fe20003f14000 */
[----:B------:R-:W-:Y:S01]  /*1290*/  IMAD.WIDE.U32 R2, R9, 0x8, R14 ;  /* 0x0000000809027825 */ /* 0x000fe200078e000e */
[----:B------:R-:W-:Y:S02]  /*12a0*/  FSETP.GEU.FTZ.AND P1, PT, R0, RZ, PT ;  /* 0x000000ff0000720b */ /* 0x000fe40003f3e000 */
[----:B------:R-:W-:Y:S01]  /*12b0*/  SEL R0, RZ, 0x1, !P0 ;  /* 0x00000001ff007807 */ /* 0x000fe20004000000 */
[----:B------:R-:W-:-:S04]  /*12c0*/  IMAD.WIDE.U32 R18, R21, 0xc, R24 ;  /* 0x0000000c15127825 */ /* 0x000fc800078e0018 */
[----:B------:R-:W-:-:S04]  /*12d0*/  IMAD.WIDE.U32 R20, R23, 0xc, R12 ;  /* 0x0000000c17147825 */ /* 0x000fc800078e000c */
[----:B------:R-:W-:Y:S02]  /*12e0*/  @!P0 IMAD.MOV R6, RZ, RZ, -0x1 ;  /* 0xffffffffff068424 */ /* 0x000fe400078e02ff */
[----:B------:R-:W-:-:S05]  /*12f0*/  @P1 IMAD.MOV R6, RZ, RZ, R0 ;  /* 0x000000ffff061224 */ /* 0x000fca00078e0200 */
[----:B------:R-:W-:-:S05]  /*1300*/  I2FP.F32.S32 R5, R6 ;  /* 0x0000000600057245 */ /* 0x000fca0000201400 */
[----:B------:R-:W-:-:S04]  /*1310*/  FMUL.FTZ R5, R4, R5 ;  /* 0x0000000504057220 */ /* 0x000fc80000410000 */
[----:B------:R-:W-:Y:S01]  /*1320*/  FADD.FTZ R9, -R5, -RZ ;  /* 0x800000ff05097221 */ /* 0x000fe20000010100 */
[----:B------:R-:W-:Y:S04]  /*1330*/  STG.E desc[UR12][R2.64], R5 ;  /* 0x0000000502007986 */ /* 0x000fe8000c10190c */
[----:B------:R0:W-:Y:S04]  /*1340*/  STG.E desc[UR12][R16.64], R9 ;  /* 0x0000000910007986 */ /* 0x0001e8000c10190c */
[----:B------:R1:W2:Y:S04]  /*1350*/  LDG.E R18, desc[UR12][R18.64] ;  /* 0x0000000c12127981 */ /* 0x0002a8000c1e1900 */
[----:B------:R-:W2:Y:S01]  /*1360*/  LDG.E R21, desc[UR12][R20.64] ;  /* 0x0000000c14157981 */ /* 0x000ea2000c1e1900 */
[----:B------:R-:W-:-:S02]  /*1370*/  IMAD.MOV.U32 R6, RZ, RZ, RZ ;  /* 0x000000ffff067224 */ /* 0x000fc400078e00ff */
[----:B------:R-:W-:Y:S02]  /*1380*/  IMAD.U32 R29, RZ, RZ, UR11 ;  /* 0x0000000bff1d7e24 */ /* 0x000fe4000f8e00ff */
[----:B0-----:R-:W-:Y:S02]  /*1390*/  IMAD.U32 R9, RZ, RZ, UR11 ;  /* 0x0000000bff097e24 */ /* 0x001fe4000f8e00ff */
[----:B------:R-:W-:Y:S02]  /*13a0*/  IMAD.U32 R17, RZ, RZ, UR11 ;  /* 0x0000000bff117e24 */ /* 0x000fe4000f8e00ff */
[----:B------:R-:W-:-:S04]  /*13b0*/  IMAD.WIDE.U32 R10, R29, 0x10, R10 ;  /* 0x000000101d0a7825 */ /* 0x000fc800078e000a */
[----:B------:R-:W-:-:S04]  /*13c0*/  IMAD.WIDE.U32 R16, R17, 0xc, R26 ;  /* 0x0000000c11107825 */ /* 0x000fc800078e001a */
[----:B-1----:R-:W-:Y:S02]  /*13d0*/  IMAD.U32 R19, RZ, RZ, UR11 ;  /* 0x0000000bff137e24 */ /* 0x002fe4000f8e00ff */
[----:B------:R-:W-:-:S04]  /*13e0*/  IMAD.WIDE.U32 R12, R23, 0x10, R12 ;  /* 0x00000010170c7825 */ /* 0x000fc800078e000c */
[----:B------:R-:W-:-:S04]  /*13f0*/  IMAD.WIDE.U32 R26, R19, 0x10, R26 ;  /* 0x00000010131a7825 */ /* 0x000fc800078e001a */
[----:B--2---:R-:W-:Y:S01]  /*1400*/  FADD.FTZ R0, R18, -R21 ;  /* 0x8000001512007221 */ /* 0x004fe20000010000 */
[----:B------:R-:W-:-:S04]  /*1410*/  MOV R21, UR11 ;  /* 0x0000000b00157c02 */ /* 0x000fc80008000f00 */
[C---:B------:R-:W-:Y:S02]  /*1420*/  FSETP.GT.FTZ.AND P0, PT, R0.reuse, RZ, PT ;  /* 0x000000ff0000720b */ /* 0x040fe40003f14000 */
[----:B------:R-:W-:Y:S02]  /*1430*/  FSETP.GEU.FTZ.AND P1, PT, R0, RZ, PT ;  /* 0x000000ff0000720b */ /* 0x000fe40003f3e000 */
[----:B------:R-:W-:-:S09]  /*1440*/  SEL R0, RZ, 0x1, !P0 ;  /* 0x00000001ff007807 */ /* 0x000fd20004000000 */
[----:B------:R-:W-:Y:S01]  /*1450*/  @!P0 IMAD.MOV R6, RZ, RZ, -0x1 ;  /* 0xffffffffff068424 */ /* 0x000fe200078e02ff */
[----:B------:R-:W-:Y:S02]  /*1460*/  ISETP.GE.U32.AND P0, PT, R10, R7, PT ;  /* 0x000000070a00720c */ /* 0x000fe40003f06070 */
[----:B------:R-:W-:Y:S02]  /*1470*/  @P1 IADD3 R6, PT, PT, R0, RZ, RZ ;  /* 0x000000ff00061210 */ /* 0x000fe40007ffe0ff */
[----:B------:R-:W-:Y:S02]  /*1480*/  ISETP.GE.U32.AND.EX P0, PT, R11, R8, PT, P0 ;  /* 0x000000080b00720c */ /* 0x000fe40003f06100 */
[----:B------:R-:W-:-:S05]  /*1490*/  I2FP.F32.S32 R3, R6 ;  /* 0x0000000600037245 */ /* 0x000fca0000201400 */
[----:B------:R-:W-:Y:S01]  /*14a0*/  FMUL.FTZ R5, R4, R3 ;  /* 0x0000000304057220 */ /* 0x000fe20000410000 */
[----:B------:R-:W-:-:S04]  /*14b0*/  IMAD.WIDE.U32 R2, R9, 0xc, R14 ;  /* 0x0000000c09027825 */ /* 0x000fc800078e000e */
[----:B------:R-:W-:Y:S01]  /*14c0*/  FADD.FTZ R9, -R5, -RZ ;  /* 0x800000ff05097221 */ /* 0x000fe20000010100 */
[----:B------:R-:W-:Y:S01]  /*14d0*/  IMAD.WIDE.U32 R14, R21, 0x10, R14 ;  /* 0x00000010150e7825 */ /* 0x000fe200078e000e */
[----:B------:R0:W-:Y:S04]  /*14e0*/  STG.E desc[UR12][R2.64], R5 ;  /* 0x0000000502007986 */ /* 0x0001e8000c10190c */
[----:B------:R1:W-:Y:S01]  /*14f0*/  STG.E desc[UR12][R16.64], R9 ;  /* 0x0000000910007986 */ /* 0x0003e2000c10190c */
[----:B0-----:R-:W-:-:S04]  /*1500*/  IMAD.U32 R3, RZ, RZ, UR11 ;  /* 0x0000000bff037e24 */ /* 0x001fc8000f8e00ff */
[----:B------:R-:W-:Y:S01]  /*1510*/  IMAD.WIDE.U32 R24, R3, 0x10, R24 ;  /* 0x0000001003187825 */ /* 0x000fe200078e0018 */
[----:B-1----:R-:W-:Y:S06]  /*1520*/  @!P0 BRA `(.L_x_182) ;  /* 0xfffffff800908947 */ /* 0x002fec000383ffff */
[----:B------:R-:W-:Y:S05]  /*1530*/  EXIT ;  /* 0x000000000000794d */ /* 0x000fea0003800000 */
        .weak           $__internal_19_$__cuda_sm20_div_u64
        .type           $__internal_19_$__cuda_sm20_div_u64,@function
        .size           $__internal_19_$__cuda_sm20_div_u64,($__internal_20_$__cuda_sm20_dsqrt_rn_f64_mediumpath_v1 - $__internal_19_$__cuda_sm20_div_u64)
$__internal_19_$__cuda_sm20_div_u64:
        /* <DEDUP_REMOVED lines=43> */
[----:B------:R-:W-:-:S03]  /*17f0*/  IADD3 R31, P1, PT, R31, R22, RZ ;  /* 0x000000161f1f7210 */ /* 0x000fc60007f3e0ff */
[----:B------:R-:W-:Y:S02]  /*1800*/  IMAD.X R28, RZ, RZ, R28, P0 ;  /* 0x000000ffff1c7224 */ /* 0x000fe400000e061c */
[----:B------:R-:W-:-:S03]  /*1810*/  IMAD.WIDE.U32 R22, R31, UR14, RZ ;  /* 0x0000000e1f167c25 */ /* 0x000fc6000f8e00ff */
[----:B------:R-:W-:Y:S01]  /*1820*/  IADD3.X R28, PT, PT, RZ, R28, RZ, P1, !PT ;  /* 0x0000001cff1c7210 */ /* 0x000fe20000ffe4ff */
[----:B------:R-:W-:Y:S01]  /*1830*/  IMAD R23, R31, UR15, R23 ;  /* 0x0000000f1f177c24 */ /* 0x000fe2000f8e0217 */
[----:B------:R-:W-:-:S03]  /*1840*/  IADD3 R30, P1, PT, -R22, R25, RZ ;  /* 0x00000019161e7210 */ /* 0x000fc60007f3e1ff */
[----:B------:R-:W-:Y:S01]  /*1850*/  IMAD R22, R28, UR14, R23 ;  /* 0x0000000e1c167c24 */ /* 0x000fe2000f8e0217 */
[----:B------:R-:W-:-:S03]  /*1860*/  ISETP.GE.U32.AND P0, PT, R30, UR14, PT ;  /* 0x0000000e1e007c0c */ /* 0x000fc6000bf06070 */
        /* <DEDUP_REMOVED lines=9> */
[----:B------:R-:W-:Y:S02]  /*1900*/  SEL R23, R23, R28, P0 ;  /* 0x0000001c17177207 */ /* 0x000fe40000000000 */
[----:B------:R-:W-:Y:S02]  /*1910*/  ISETP.GE.U32.AND P0, PT, R25, UR14, PT ;  /* 0x0000000e19007c0c */ /* 0x000fe4000bf06070 */
[----:B------:R-:W-:Y:S02]  /*1920*/  IADD3 R25, P2, PT, R22, 0x1, RZ ;  /* 0x0000000116197810 */ /* 0x000fe40007f5e0ff */
[----:B------:R-:W-:Y:S02]  /*1930*/  ISETP.GE.U32.AND.EX P0, PT, R29, UR15, PT, P0 ;  /* 0x0000000f1d007c0c */ /* 0x000fe4000bf06100 */
[----:B------:R-:W-:Y:S01]  /*1940*/  ISETP.NE.U32.AND P1, PT, RZ, UR14, PT ;  /* 0x0000000eff007c0c */ /* 0x000fe2000bf25070 */
[----:B------:R-:W-:Y:S01]  /*1950*/  IMAD.X R28, RZ, RZ, R23, P2 ;  /* 0x000000ffff1c7224 */ /* 0x000fe200010e0617 */
[----:B------:R-:W-:Y:S01]  /*1960*/  SEL R25, R25, R22, P0 ;  /* 0x0000001619197207 */ /* 0x000fe20000000000 */
[----:B------:R-:W-:Y:S01]  /*1970*/  IMAD.MOV.U32 R22, RZ, RZ, R24 ;  /* 0x000000ffff167224 */ /* 0x000fe200078e0018 */
[----:B------:R-:W-:-:S02]  /*1980*/  ISETP.NE.AND.EX P1, PT, RZ, UR15, PT, P1 ;  /* 0x0000000fff007c0c */ /* 0x000fc4000bf25310 */
[----:B------:R-:W-:Y:S01]  /*1990*/  SEL R28, R28, R23, P0 ;  /* 0x000000171c1c7207 */ /* 0x000fe20000000000 */
[----:B------:R-:W-:Y:S01]  /*19a0*/  HFMA2 R23, -RZ, RZ, 0, 0 ;  /* 0x00000000ff177431 */ /* 0x000fe200000001ff */
[----:B------:R-:W-:Y:S02]  /*19b0*/  SEL R25, R25, 0xffffffff, P1 ;  /* 0xffffffff19197807 */ /* 0x000fe40000800000 */
[----:B------:R-:W-:Y:S01]  /*19c0*/  SEL R28, R28, 0xffffffff, P1 ;  /* 0xffffffff1c1c7807 */ /* 0x000fe20000800000 */
[----:B------:R-:W-:Y:S06]  /*19d0*/  RET.REL.NODEC R22 `(_ZN2at6native55_GLOBAL__N__6c1c77d0_17_DistanceKernel_cu_928626d3_295131pdist_backward_kernel_cuda_implIfNS1_5distsIfE3oneEEEvPT_PKS6_S9_S9_llllS6_dd) ;  /* 0xffffffe416887950 */ /* 0x000fec0003c3ffff */
        .weak           $__internal_20_$__cuda_sm20_dsqrt_rn_f64_mediumpath_v1
        .type           $__internal_20_$__cuda_sm20_dsqrt_rn_f64_mediumpath_v1,@function
        .size           $__internal_20_$__cuda_sm20_dsqrt_rn_f64_mediumpath_v1,(.L_x_791 - $__internal_20_$__cuda_sm20_dsqrt_rn_f64_mediumpath_v1)
$__internal_20_$__cuda_sm20_dsqrt_rn_f64_mediumpath_v1:
        /* <DEDUP_REMOVED lines=12> */
.L_x_184:
        /* <DEDUP_REMOVED lines=9> */
[----:B------:R-:W-:Y:S01]  /*1b30*/  MOV R6, RZ ;  /* 0x000000ff00067202 */ /* 0x000fe20000000f00 */
[----:B------:R-:W-:Y:S02]  /*1b40*/  IMAD.MOV.U32 R10, RZ, RZ, 0x0 ;  /* 0x00000000ff0a7424 */ /* 0x000fe400078e00ff */
[----:B------:R-:W-:Y:S02]  /*1b50*/  IMAD.MOV.U32 R11, RZ, RZ, 0x3fd80000 ;  /* 0x3fd80000ff0b7424 */ /* 0x000fe400078e00ff */
        /* <DEDUP_REMOVED lines=12> */
.L_x_186:
[----:B------:R-:W-:-:S11]  /*1c20*/  DADD R6, R4, R4 ;  /* 0x0000000004067229 */ /* 0x000fd60000000004 */
.L_x_185:
[----:B------:R-:W-:Y:S05]  /*1c30*/  BSYNC.RECONVERGENT B1 ;  /* 0x0000000000017941 */ /* 0x000fea0003800200 */
.L_x_183:
[----:B------:R-:W-:Y:S01]  /*1c40*/  IMAD.MOV.U32 R4, RZ, RZ, R0 ;  /* 0x000000ffff047224 */ /* 0x000fe200078e0000 */
[----:B------:R-:W-:Y:S01]  /*1c50*/  MOV R14, R6 ;  /* 0x00000006000e7202 */ /* 0x000fe20000000f00 */
[----:B------:R-:W-:Y:S02]  /*1c60*/  IMAD.MOV.U32 R5, RZ, RZ, 0x0 ;  /* 0x00000000ff057424 */ /* 0x000fe400078e00ff */
[----:B------:R-:W-:Y:S02]  /*1c70*/  IMAD.MOV.U32 R15, RZ, RZ, R7 ;  /* 0x000000ffff0f7224 */ /* 0x000fe400078e0007 */
[----:B------:R-:W-:Y:S05]  /*1c80*/  RET.REL.NODEC R4 `(_ZN2at6native55_GLOBAL__N__6c1c77d0_17_DistanceKernel_cu_928626d3_295131pdist_backward_kernel_cuda_implIfNS1_5distsIfE3oneEEEvPT_PKS6_S9_S9_llllS6_dd) ;  /* 0xffffffe004dc7950 */ /* 0x000fea0003c3ffff */
.L_x_187:
        /* <DEDUP_REMOVED lines=15> */
.L_x_791:


//--------------------- .text._ZN2at6native55_GLOBAL__N__6c1c77d0_17_DistanceKernel_cu_928626d3_295131pdist_backward_kernel_cuda_implIfNS1_5distsIfE1pEEEvPT_PKS6_S9_S9_llllS6_dd --------------------------
	.section	.text._ZN2at6native55_GLOBAL__N__6c1c77d0_17_DistanceKernel_cu_928626d3_295131pdist_backward_kernel_cuda_implIfNS1_5distsIfE1pEEEvPT_PKS6_S9_S9_llllS6_dd,"ax",@progbits
	.align	128
.text._ZN2at6native55_GLOBAL__N__6c1c77d0_17_DistanceKernel_cu_928626d3_295131pdist_backward_kernel_cuda_implIfNS1_5distsIfE1pEEEvPT_PKS6_S9_S9_llllS6_dd:
        .type           _ZN2at6native55_GLOBAL__N__6c1c77d0_17_DistanceKernel_cu_928626d3_295131pdist_backward_kernel_cuda_implIfNS1_5distsIfE1pEEEvPT_PKS6_S9_S9_llllS6_dd,@function
        .size           _ZN2at6native55_GLOBAL__N__6c1c77d0_17_DistanceKernel_cu_928626d3_295131pdist_backward_kernel_cuda_implIfNS1_5distsIfE1pEEEvPT_PKS6_S9_S9_llllS6_dd,(.L_x_794 - _ZN2at6native55_GLOBAL__N__6c1c77d0_17_DistanceKernel_cu_928626d3_295131pdist_backward_kernel_cuda_implIfNS1_5distsIfE1pEEEvPT_PKS6_S9_S9_llllS6_dd)
        .other          _ZN2at6native55_GLOBAL__N__6c1c77d0_17_DistanceKernel_cu_928626d3_295131pdist_backward_kernel_cuda_implIfNS1_5distsIfE1pEEEvPT_PKS6_S9_S9_llllS6_dd,@"STO_CUDA_ENTRY STV_DEFAULT"
_ZN2at6native55_GLOBAL__N__6c1c77d0_17_DistanceKernel_cu_928626d3_295131pdist_backward_kernel_cuda_implIfNS1_5distsIfE1pEEEvPT_PKS6_S9_S9_llllS6_dd:
        /* <DEDUP_REMOVED lines=26> */
[----:B------:R-:W-:-:S04]  /*01a0*/  IADD3 R4, PT, PT, R3, -0x3500000, RZ ;  /* 0xfcb0000003047810 */ /* 0x000fc80007ffe0ff */
[----:B------:R-:W-:Y:S02]  /*01b0*/  ISETP.GE.U32.AND P0, PT, R4, 0x7ca00000, PT ;  /* 0x7ca000000400780c */ /* 0x000fe40003f06070 */
        /* <DEDUP_REMOVED lines=12> */
[----:B------:R-:W-:Y:S05]  /*0280*/  CALL.REL.NOINC `($__internal_22_$__cuda_sm20_dsqrt_rn_f64_mediumpath_v1) ;  /* 0x0000001800447944 */ /* 0x000fea0003c00000 */
.L_x_189:
[----:B------:R-:W-:Y:S05]  /*0290*/  BSYNC.RECONVERGENT B0 ;  /* 0x0000000000007941 */ /* 0x000fea0003800200 */
.L_x_188:
        /* <DEDUP_REMOVED lines=13> */
[----:B------:R-:W-:-:S03]  /*0370*/  IADD3 R9, P0, PT, RZ, -R2, RZ ;  /* 0x80000002ff097210 */ /* 0x000fc60007f1e0ff */
[----:B------:R-:W-:Y:S01]  /*0380*/  IMAD.IADD R5, R5, 0x1, R11 ;  /* 0x0000000105057824 */ /* 0x000fe200078e020b */
[----:B------:R-:W-:-:S04]  /*0390*/  IADD3.X R8, PT, PT, RZ, ~R3, RZ, P0, !PT ;  /* 0x80000003ff087210 */ /* 0x000fc800007fe4ff */
        /* <DEDUP_REMOVED lines=20> */
[C---:B------:R-:W-:Y:S01]  /*04e0*/  IMAD R23, R9.reuse, UR19, R8 ;  /* 0x0000001309177c24 */ /* 0x040fe2000f8e0208 */
[C---:B------:R-:W-:Y:S01]  /*04f0*/  LEA.HI.X R11, R6.reuse, UR23, R7, 0x2, P0 ;  /* 0x00000017060b7c11 */ /* 0x040fe200080f1407 */
[----:B------:R-:W-:Y:S02]  /*0500*/  IMAD R5, R6, UR17, R5 ;  /* 0x0000001106057c24 */ /* 0x000fe4000f8e0205 */
[----:B------:R-:W-:-:S04]  /*0510*/  IMAD.WIDE.U32 R8, R9, UR18, R14 ;  /* 0x0000001209087c25 */ /* 0x000fc8000f8e000e */
[----:B------:R-:W-:-:S04]  /*0520*/  IMAD.WIDE.U32 R6, R6, UR16, RZ ;  /* 0x0000001006067c25 */ /* 0x000fc8000f8e00ff */
[----:B------:R-:W-:Y:S01]  /*0530*/  IMAD R21, R19, UR19, R12 ;  /* 0x0000001313157c24 */ /* 0x000fe2000f8e020c */
[----:B------:R-:W-:Y:S01]  /*0540*/  IADD3 R13, PT, PT, R7, R5, RZ ;  /* 0x00000005070d7210 */ /* 0x000fe20007ffe0ff */
[----:B0-----:R-:W-:Y:S01]  /*0550*/  IMAD R15, R15, UR6, RZ ;  /* 0x000000060f0f7c24 */ /* 0x001fe2000f8e02ff */
[----:B----4-:R-:W-:Y:S01]  /*0560*/  LEA R12, P0, R6, UR26, 0x2 ;  /* 0x0000001a060c7c11 */ /* 0x010fe2000f8010ff */
[----:B------:R-:W-:-:S03]  /*0570*/  IMAD.WIDE.U32 R18, R19, UR18, R2 ;  /* 0x0000001213127c25 */ /* 0x000fc6000f8e0002 */
[----:B------:R-:W-:Y:S01]  /*0580*/  LEA.HI.X R13, R6, UR27, R13, 0x2, P0 ;  /* 0x0000001b060d7c11 */ /* 0x000fe200080f140d */
[----:B------:R-:W-:-:S04]  /*0590*/  IMAD.WIDE.U32 R16, R14, UR6, RZ ;  /* 0x000000060e107c25 */ /* 0x000fc8000f8e00ff */
[----:B------:R-:W-:Y:S01]  /*05a0*/  IMAD R15, R14, UR7, R15 ;  /* 0x000000070e0f7c24 */ /* 0x000fe2000f8e020f */
[----:B------:R-:W-:Y:S01]  /*05b0*/  IADD3 R14, P1, PT, R31, R16, RZ ;  /* 0x000000101f0e7210 */ /* 0x000fe20007f3e0ff */
[----:B------:R-:W-:Y:S02]  /*05c0*/  IMAD.IADD R7, R19, 0x1, R21 ;  /* 0x0000000113077824 */ /* 0x000fe400078e0215 */
[----:B------:R-:W-:Y:S01]  /*05d0*/  IMAD.IADD R5, R9, 0x1, R23 ;  /* 0x0000000109057824 */ /* 0x000fe200078e0217 */
[----:B------:R-:W-:Y:S01]  /*05e0*/  IADD3 R29, PT, PT, R17, R15, RZ ;  /* 0x0000000f111d7210 */ /* 0x000fe20007ffe0ff */
[----:B------:R-:W-:Y:S01]  /*05f0*/  IMAD R7, R7, UR6, RZ ;  /* 0x0000000607077c24 */ /* 0x000fe2000f8e02ff */
[----:B------:R-:W-:Y:S01]  /*0600*/  LEA R6, P0, R14, UR20, 0x2 ;  /* 0x000000140e067c11 */ /* 0x000fe2000f8010ff */
[----:B------:R-:W-:Y:S02]  /*0610*/  IMAD R5, R5, UR6, RZ ;  /* 0x0000000605057c24 */ /* 0x000fe4000f8e02ff */
[----:B------:R-:W-:-:S02]  /*0620*/  IMAD R27, R18, UR7, R7 ;  /* 0x00000007121b7c24 */ /* 0x000fc4000f8e0207 */
[----:B------:R-:W-:Y:S02]  /*0630*/  IMAD.X R7, RZ, RZ, R29, P1 ;  /* 0x000000ffff077224 */ /* 0x000fe400008e061d */
[----:B------:R-:W-:-:S03]  /*0640*/  IMAD.WIDE.U32 R18, R18, UR6, RZ ;  /* 0x0000000612127c25 */ /* 0x000fc6000f8e00ff */
[----:B------:R-:W-:Y:S01]  /*0650*/  LEA.HI.X R7, R14, UR21, R7, 0x2, P0 ;  /* 0x000000150e077c11 */ /* 0x000fe200080f1407 */
[C---:B------:R-:W-:Y:S01]  /*0660*/  IMAD.WIDE.U32 R20, R8.reuse, UR6, RZ ;  /* 0x0000000608147c25 */ /* 0x040fe2000f8e00ff */
[C---:B------:R-:W-:Y:S02]  /*0670*/  ISETP.GE.U32.AND P0, PT, R31.reuse, UR6, PT ;  /* 0x000000061f007c0c */ /* 0x040fe4000bf06070 */
[----:B------:R-:W-:Y:S01]  /*0680*/  IADD3 R26, P3, PT, R31, R18, RZ ;  /* 0x000000121f1a7210 */ /* 0x000fe20007f7e0ff */
[----:B------:R-:W-:Y:S01]  /*0690*/  IMAD R5, R8, UR7, R5 ;  /* 0x0000000708057c24 */ /* 0x000fe2000f8e0205 */
[----:B------:R-:W-:Y:S01]  /*06a0*/  ISETP.GE.AND.EX P0, PT, RZ, UR7, PT, P0 ;  /* 0x00000007ff007c0c */ /* 0x000fe2000bf06300 */
[----:B------:R-:W-:Y:S01]  /*06b0*/  IMAD.IADD R27, R19, 0x1, R27 ;  /* 0x00000001131b7824 */ /* 0x000fe200078e021b */
[----:B------:R-:W-:Y:S01]  /*06c0*/  IADD3 R23, P4, PT, R31, R20, RZ ;  /* 0x000000141f177210 */ /* 0x000fe20007f9e0ff */
[----:B------:R-:W-:Y:S01]  /*06d0*/  IMAD R9, R3, UR6, RZ ;  /* 0x0000000603097c24 */ /* 0x000fe2000f8e02ff */
[----:B------:R-:W-:Y:S01]  /*06e0*/  IADD3 R25, PT, PT, R21, R5, RZ ;  /* 0x0000000515197210 */ /* 0x000fe20007ffe0ff */
[----:B------:R-:W-:Y:S01]  /*06f0*/  IMAD.X R5, RZ, RZ, R27, P3 ;  /* 0x000000ffff057224 */ /* 0x000fe200018e061b */
[----:B------:R-:W-:Y:S01]  /*0700*/  LEA R24, P1, R26, UR24, 0x2 ;  /* 0x000000181a187c11 */ /* 0x000fe2000f8210ff */
[----:B------:R-:W-:Y:S01]  /*0710*/  IMAD R33, R2, UR7, R9 ;  /* 0x0000000702217c24 */ /* 0x000fe2000f8e0209 */
[----:B------:R-:W-:Y:S01]  /*0720*/  LEA R22, P2, R23, UR24, 0x2 ;  /* 0x0000001817167c11 */ /* 0x000fe2000f8410ff */
[----:B------:R-:W-:Y:S01]  /*0730*/  IMAD.X R8, RZ, RZ, R25, P4 ;  /* 0x000000ffff087224 */ /* 0x000fe200020e0619 */
[----:B------:R-:W-:-:S04]  /*0740*/  LEA.HI.X R26, R26, UR25, R5, 0x2, P1 ;  /* 0x000000191a1a7c11 */ /* 0x000fc800088f1405 */
[----:B------:R-:W-:Y:S01]  /*0750*/  LEA.HI.X R23, R23, UR25, R8, 0x2, P2 ;  /* 0x0000001917177c11 */ /* 0x000fe200090f1408 */
[----:B------:R-:W-:Y:S06]  /*0760*/  @P0 EXIT ;  /* 0x000000000000094d */ /* 0x000fec0003800000 */
[----:B------:R-:W-:Y:S01]  /*0770*/  IMAD.WIDE.U32 R8, R2, UR6, RZ ;  /* 0x0000000602087c25 */ /* 0x000fe2000f8e00ff */
[----:B------:R-:W-:Y:S01]  /*0780*/  UIMAD.WIDE.U32 UR14, UR11, 0x4, URZ ;  /* 0x000000040b0e78a5 */ /* 0x000fe2000f8e00ff */
[----:B------:R-:W5:Y:S02]  /*0790*/  LDG.E R15, desc[UR12][R12.64] ;  /* 0x0000000c0c0f7981 */ /* 0x000f64000c1e1900 */
[----:B------:R-:W-:Y:S01]  /*07a0*/  IMAD R3, R0, UR6, RZ ;  /* 0x0000000600037c24 */ /* 0x000fe2000f8e02ff */
[----:B------:R-:W-:Y:S01]  /*07b0*/  IADD3 R9, PT, PT, R9, R33, RZ ;  /* 0x0000002109097210 */ /* 0x000fe20007ffe0ff */
[----:B------:R-:W-:Y:S01]  /*07c0*/  IMAD.U32 R33, RZ, RZ, UR20 ;  /* 0x00000014ff217e24 */ /* 0x000fe2000f8e00ff */
[----:B------:R0:W5:Y:S01]  /*07d0*/  LDG.E R14, desc[UR12][R10.64] ;  /* 0x0000000c0a0e7981 */ /* 0x000162000c1e1900 */
[----:B------:R-:W-:Y:S01]  /*07e0*/  IMAD R35, R4, UR7, R3 ;  /* 0x0000000704237c24 */ /* 0x000fe2000f8e0203 */
[----:B------:R-:W-:Y:S01]  /*07f0*/  BSSY.RECONVERGENT B0, `(.L_x_190) ;  /* 0x000003a000007945 */ /* 0x000fe20003800200 */
[C---:B------:R-:W-:Y:S01]  /*0800*/  IMAD.SHL.U32 R0, R8.reuse, 0x4, RZ ;  /* 0x0000000408007824 */ /* 0x040fe200078e00ff */
[----:B------:R-:W-:Y:S01]  /*0810*/  SHF.L.U64.HI R8, R8, 0x2, R9 ;  /* 0x0000000208087819 */ /* 0x000fe20000010209 */
[----:B------:R-:W-:-:S03]  /*0820*/  IMAD.WIDE.U32 R2, R31, 0x4, RZ ;  /* 0x000000041f027825 */ /* 0x000fc600078e00ff */
[----:B------:R-:W-:Y:S01]  /*0830*/  IADD3 R9, P0, P1, R33, UR14, R0 ;  /* 0x0000000e21097c10 */ /* 0x000fe2000f91e000 */
[----:B------:R-:W-:Y:S01]  /*0840*/  IMAD.WIDE.U32 R4, R4, UR6, RZ ;  /* 0x0000000604047c25 */ /* 0x000fe2000f8e00ff */
[----:B0-----:R-:W-:-:S03]  /*0850*/  MOV R11, UR21 ;  /* 0x00000015000b7c02 */ /* 0x001fc60008000f00 */
[----:B------:R-:W-:Y:S01]  /*0860*/  IMAD.MOV.U32 R12, RZ, RZ, R2 ;  /* 0x000000ffff0c7224 */ /* 0x000fe200078e0002 */
[----:B------:R-:W-:Y:S01]  /*0870*/  IADD3.X R10, PT, PT, R11, UR15, R8, P0, P1 ;  /* 0x0000000f0b0a7c10 */ /* 0x000fe200087e2408 */
[----:B------:R-:W-:Y:S01]  /*0880*/  IMAD.MOV.U32 R13, RZ, RZ, R3 ;  /* 0x000000ffff0d7224 */ /* 0x000fe200078e0003 */
[C---:B------:R-:W-:Y:S02]  /*0890*/  LEA R31, P2, R4.reuse, UR20, 0x2 ;  /* 0x00000014041f7c11 */ /* 0x040fe4000f8410ff */
[----:B------:R-:W-:Y:S02]  /*08a0*/  IADD3 R5, PT, PT, R5, R35, RZ ;  /* 0x0000002305057210 */ /* 0x000fe40007ffe0ff */
        /* <DEDUP_REMOVED lines=13> */
[----:B------:R-:W-:Y:S01]  /*0980*/  IADD3 R8, P0, PT, R2, R11, RZ ;  /* 0x0000000b02087210 */ /* 0x000fe20007f1e0ff */
[----:B------:R-:W-:Y:S01]  /*0990*/  IMAD.MOV.U32 R2, RZ, RZ, R22 ;  /* 0x000000ffff027224 */ /* 0x000fe200078e0016 */
[----:B------:R-:W-:Y:S01]  /*09a0*/  IADD3.X R33, PT, PT, R33, -0x1, ~R5, P2, P3 ;  /* 0xffffffff21217810 */ /* 0x000fe200017e6c05 */
[----:B------:R-:W-:Y:S01]  /*09b0*/  IMAD.MOV.U32 R5, RZ, RZ, R26 ;  /* 0x000000ffff057224 */ /* 0x000fe200078e001a */
[----:B------:R-:W-:Y:S01]  /*09c0*/  MOV R4, R24 ;  /* 0x0000001800047202 */ /* 0x000fe20000000f00 */
[----:B------:R-:W-:Y:S01]  /*09d0*/  IMAD.X R9, R3, 0x1, R0, P0 ;  /* 0x0000000103097824 */ /* 0x000fe200000e0600 */
[----:B------:R-:W-:-:S02]  /*09e0*/  ISETP.NE.U32.AND P0, PT, R33, RZ, PT ;  /* 0x000000ff2100720c */ /* 0x000fc40003f05070 */
[----:B------:R-:W-:-:S11]  /*09f0*/  MOV R3, R23 ;  /* 0x0000001700037202 */ /* 0x000fd60000000f00 */
[----:B------:R-:W-:Y:S05]  /*0a00*/  @P0 BRA `(.L_x_191) ;  /* 0x0000000000500947 */ /* 0x000fea0003800000 */
[----:B------:R-:W0:Y:S01]  /*0a10*/  I2F.U32.RP R24, UR14 ;  /* 0x0000000e00187d06 */ /* 0x000e220008209000 */
[----:B------:R-:W-:Y:S01]  /*0a20*/  IMAD R33, RZ, RZ, -UR14 ;  /* 0x8000000eff217e24 */ /* 0x000fe2000f8e02ff */
[----:B------:R-:W-:-:S06]  /*0a30*/  ISETP.NE.U32.AND P2, PT, RZ, UR14, PT ;  /* 0x0000000eff007c0c */ /* 0x000fcc000bf45070 */
[----:B0-----:R-:W0:Y:S02]  /*0a40*/  MUFU.RCP R24, R24 ;  /* 0x0000001800187308 */ /* 0x001e240000001000 */
[----:B0-----:R-:W-:-:S06]  /*0a50*/  VIADD R22, R24, 0xffffffe ;  /* 0x0ffffffe18167836 */ /* 0x001fcc0000000000 */
[----:B------:R0:W1:Y:S02]  /*0a60*/  F2I.FTZ.U32.TRUNC.NTZ R23, R22 ;  /* 0x0000001600177305 */ /* 0x000064000021f000 */
[----:B0-----:R-:W-:Y:S01]  /*0a70*/  MOV R22, RZ ;  /* 0x000000ff00167202 */ /* 0x001fe20000000f00 */
[----:B-1----:R-:W-:-:S04]  /*0a80*/  IMAD R33, R33, R23, RZ ;  /* 0x0000001721217224 */ /* 0x002fc800078e02ff */
[----:B------:R-:W-:-:S04]  /*0a90*/  IMAD.HI.U32 R26, R23, R33, R22 ;  /* 0x00000021171a7227 */ /* 0x000fc800078e0016 */
[----:B------:R-:W-:Y:S02]  /*0aa0*/  IMAD.MOV.U32 R23, RZ, RZ, RZ ;  /* 0x000000ffff177224 */ /* 0x000fe400078e00ff */
        /* <DEDUP_REMOVED lines=8> */
[----:B------:R-:W-:Y:S01]  /*0b30*/  @!P2 LOP3.LUT R22, RZ, UR14, RZ, 0x33, !PT ;  /* 0x0000000eff16ac12 */ /* 0x000fe2000f8e33ff */
[----:B------:R-:W-:Y:S06]  /*0b40*/  BRA `(.L_x_192) ;  /* 0x0000000000107947 */ /* 0x000fec0003800000 */
.L_x_191:
[----:B------:R-:W-:-:S07]  /*0b50*/  MOV R24, 0xb70 ;  /* 0x00000b7000187802 */ /* 0x000fce0000000f00 */
[----:B-----5:R-:W-:Y:S05]  /*0b60*/  CALL.REL.NOINC `($__internal_21_$__cuda_sm20_div_u64) ;  /* 0x0000000800e47944 */ /* 0x020fea0003c00000 */
[----:B------:R-:W-:Y:S01]  /*0b70*/  MOV R22, R26 ;  /* 0x0000001a00167202 */ /* 0x000fe20000000f00 */
[----:B------:R-:W-:-:S07]  /*0b80*/  IMAD.MOV.U32 R23, RZ, RZ, R31 ;  /* 0x000000ffff177224 */ /* 0x000fce00078e001f */
.L_x_192:
[----:B------:R-:W-:Y:S05]  /*0b90*/  BSYNC.RECONVERGENT B0 ;  /* 0x0000000000007941 */ /* 0x000fea0003800200 */
.L_x_190:
        /* <DEDUP_REMOVED lines=9> */
[C---:B0-----:R-:W-:Y:S01]  /*0c30*/  FADD.FTZ R23, R24.reuse, -1 ;  /* 0xbf80000018177421 */ /* 0x041fe20000010000 */
[----:B------:R-:W-:-:S11]  /*0c40*/  FADD.FTZ R24, R24, -2 ;  /* 0xc000000018187421 */ /* 0x000fd60000010000 */
[----:B------:R-:W-:Y:S05]  /*0c50*/  @!P0 BRA `(.L_x_194) ;  /* 0x0000000000e08947 */ /* 0x000fea0003800000 */
[----:B------:R-:W0:Y:S01]  /*0c60*/  LDCU.64 UR4, c[0x0][0x380] ;  /* 0x00007000ff0477ac */ /* 0x000e220008000a00 */
[----:B-----5:R-:W1:Y:S01]  /*0c70*/  MUFU.LG2 R4, R14 ;  /* 0x0000000e00047308 */ /* 0x020e620000000c00 */
[----:B------:R-:W-:Y:S01]  /*0c80*/  VIADD R8, R10, 0x1 ;  /* 0x000000010a087836 */ /* 0x000fe20000000000 */
[----:B------:R-:W-:Y:S01]  /*0c90*/  BSSY.RECONVERGENT B1, `(.L_x_195) ;  /* 0x000002c000017945 */ /* 0x000fe20003800200 */
[----:B------:R-:W2:Y:S01]  /*0ca0*/  LDCU.64 UR6, c[0x0][0x390] ;  /* 0x00007200ff0677ac */ /* 0x000ea20008000a00 */
[----:B------:R-:W-:Y:S02]  /*0cb0*/  IMAD.MOV.U32 R2, RZ, RZ, RZ ;  /* 0x000000ffff027224 */ /* 0x000fe400078e00ff */
[----:B------:R-:W-:Y:S02]  /*0cc0*/  LOP3.LUT R8, R8, 0x3, RZ, 0xc0, !PT ;  /* 0x0000000308087812 */ /* 0x000fe400078ec0ff */
[----:B0-----:R-:W-:Y:S01]  /*0cd0*/  LEA R17, P0, R20, UR4, 0x2 ;  /* 0x0000000414117c11 */ /* 0x001fe2000f8010ff */
[----:B-1----:R-:W-:Y:S01]  /*0ce0*/  FMUL.FTZ R19, R4, R23 ;  /* 0x0000001704137220 */ /* 0x002fe20000410000 */
[----:B------:R-:W-:-:S02]  /*0cf0*/  LEA R9, P1, R18, UR4, 0x2 ;  /* 0x0000000412097c11 */ /* 0x000fc4000f8210ff */
[----:B--2---:R-:W-:Y:S02]  /*0d00*/  LEA R3, P2, R16, UR6, 0x2 ;  /* 0x0000000610037c11 */ /* 0x004fe4000f8410ff */
[----:B------:R-:W-:Y:S02]  /*0d10*/  LEA.HI.X R20, R20, UR5, R25, 0x2, P0 ;  /* 0x0000000514147c11 */ /* 0x000fe400080f1419 */
[----:B------:R-:W-:Y:S02]  /*0d20*/  LEA.HI.X R16, R16, UR7, R29, 0x2, P2 ;  /* 0x0000000710107c11 */ /* 0x000fe400090f141d */
[----:B------:R-:W-:-:S07]  /*0d30*/  LEA.HI.X R18, R18, UR5, R27, 0x2, P1 ;  /* 0x0000000512127c11 */ /* 0x000fce00088f141b */
.L_x_196:
[----:B------:R-:W-:-:S13]  /*0d40*/  FSETP.NEU.FTZ.AND P2, PT, R14, RZ, PT ;  /* 0x000000ff0e00720b */ /* 0x000fda0003f5d000 */
[----:B------:R-:W-:Y:S01]  /*0d50*/  @P2 IADD3 R4, P0, PT, R12, R3, RZ ;  /* 0x000000030c042210 */ /* 0x000fe20007f1e0ff */
[----:B------:R-:W2:Y:S03]  /*0d60*/  @P2 LDG.E R30, desc[UR12][R30.64] ;  /* 0x0000000c1e1e2981 */ /* 0x000ea6000c1e1900 */
[----:B------:R-:W-:-:S06]  /*0d70*/  @P2 IADD3.X R5, PT, PT, R13, R16, RZ, P0, !PT ;  /* 0x000000100d052210 */ /* 0x000fcc00007fe4ff */
[----:B------:R0:W2:Y:S01]  /*0d80*/  @P2 LDG.E R5, desc[UR12][R4.64] ;  /* 0x0000000c04052981 */ /* 0x0000a2000c1e1900 */
[----:B------:R-:W-:Y:S01]  /*0d90*/  @P2 MUFU.EX2 R28, -R19 ;  /* 0x80000013001c2308 */ /* 0x000fe20000000800 */
[----:B------:R-:W-:Y:S01]  /*0da0*/  IMAD.MOV.U32 R21, RZ, RZ, RZ ;  /* 0x000000ffff157224 */ /* 0x000fe200078e00ff */
[----:B0-----:R-:W-:Y:S01]  /*0db0*/  IADD3 R4, P1, PT, R12, R17, RZ ;  /* 0x000000110c047210 */ /* 0x001fe20007f3e0ff */
[----:B------:R-:W-:Y:S02]  /*0dc0*/  IMAD.U32 R27, RZ, RZ, UR11 ;  /* 0x0000000bff1b7e24 */ /* 0x000fe4000f8e00ff */
[----:B--2---:R-:W-:-:S04]  /*0dd0*/  @P2 FADD.FTZ R6, R30, -R5 ;  /* 0x800000051e062221 */ /* 0x004fc80000010000 */
[----:B------:R-:W-:-:S06]  /*0de0*/  @P2 FADD.FTZ R25, |R6|, -RZ ;  /* 0x800000ff06192221 */ /* 0x000fcc0000010200 */
[----:B------:R-:W0:Y:S02]  /*0df0*/  @P2 MUFU.LG2 R25, R25 ;  /* 0x0000001900192308 */ /* 0x000e240000000c00 */
[----:B0-----:R-:W-:-:S06]  /*0e00*/  @P2 FMUL.FTZ R26, R25, R24 ;  /* 0x00000018191a2220 */ /* 0x001fcc0000410000 */
[----:B------:R-:W0:Y:S01]  /*0e10*/  @P2 MUFU.EX2 R7, R26 ;  /* 0x0000001a00072308 */ /* 0x000e220000000800 */
[----:B------:R-:W-:Y:S01]  /*0e20*/  IADD3.X R5, PT, PT, R13, R20, RZ, P1, !PT ;  /* 0x000000140d057210 */ /* 0x000fe20000ffe4ff */
[----:B0-----:R-:W-:-:S04]  /*0e30*/  @P2 FMUL.FTZ R6, R6, R7 ;  /* 0x0000000706062220 */ /* 0x001fc80000410000 */
[----:B------:R-:W-:Y:S01]  /*0e40*/  @P2 FMUL.FTZ R7, R15, R6 ;  /* 0x000000060f072220 */ /* 0x000fe20000410000 */
[----:B------:R-:W-:-:S03]  /*0e50*/  IADD3 R6, P0, PT, R12, R9, RZ ;  /* 0x000000090c067210 */ /* 0x000fc60007f1e0ff */
[----:B------:R-:W-:Y:S02]  /*0e60*/  @P2 FMUL.FTZ R21, R7, R28 ;  /* 0x0000001c07152220 */ /* 0x000fe40000410000 */
[----:B------:R-:W-:Y:S01]  /*0e70*/  IMAD.X R7, R13, 0x1, R18, P0 ;  /* 0x000000010d077824 */ /* 0x000fe200000e0612 */
[----:B------:R-:W-:Y:S01]  /*0e80*/  IADD3 R8, P0, PT, R8, -0x1, RZ ;  /* 0xffffffff08087810 */ /* 0x000fe20007f1e0ff */
[----:B------:R-:W-:-:S03]  /*0e90*/  FADD.FTZ R25, -R21, -RZ ;  /* 0x800000ff15197221 */ /* 0x000fc60000010100 */
[----:B------:R0:W-:Y:S01]  /*0ea0*/  STG.E desc[UR12][R6.64], R21 ;  /* 0x0000001506007986 */ /* 0x0001e2000c10190c */
[----:B------:R-:W-:Y:S02]  /*0eb0*/  IADD3.X R2, PT, PT, R2, -0x1, RZ, P0, !PT ;  /* 0xffffffff02027810 */ /* 0x000fe400007fe4ff */
[----:B------:R-:W-:Y:S01]  /*0ec0*/  ISETP.NE.U32.AND P0, PT, R8, RZ, PT ;  /* 0x000000ff0800720c */ /* 0x000fe20003f05070 */
[----:B------:R0:W-:Y:S03]  /*0ed0*/  STG.E desc[UR12][R4.64], R25 ;  /* 0x0000001904007986 */ /* 0x0001e6000c10190c */
[----:B------:R-:W-:Y:S02]  /*0ee0*/  ISETP.NE.AND.EX P0, PT, R2, RZ, PT, P0 ;  /* 0x000000ff0200720c */ /* 0x000fe40003f05300 */
[----:B------:R-:W-:-:S05]  /*0ef0*/  IADD3 R30, P1, PT, R12, R11, RZ ;  /* 0x0000000b0c1e7210 */ /* 0x000fca0007f3e0ff */
[----:B------:R-:W-:Y:S01]  /*0f00*/  IMAD.X R31, R13, 0x1, R0, P1 ;  /* 0x000000010d1f7824 */ /* 0x000fe200008e0600 */
[----:B------:R-:W-:Y:S01]  /*0f10*/  IADD3 R12, P1, PT, R12, UR14, RZ ;  /* 0x0000000e0c0c7c10 */ /* 0x000fe2000ff3e0ff */
[----:B------:R-:W-:-:S03]  /*0f20*/  IMAD.WIDE.U32 R30, R27, 0x4, R30 ;  /* 0x000000041b1e7825 */ /* 0x000fc600078e001e */
[----:B------:R-:W-:Y:S01]  /*0f30*/  IADD3.X R13, PT, PT, R13, UR15, RZ, P1, !PT ;  /* 0x0000000f0d0d7c10 */ /* 0x000fe20008ffe4ff */
[----:B0-----:R-:W-:Y:S08]  /*0f40*/  @P0 BRA `(.L_x_196) ;  /* 0xfffffffc007c0947 */ /* 0x001ff0000383ffff */
[----:B------:R-:W-:Y:S05]  /*0f50*/  BSYNC.RECONVERGENT B1 ;  /* 0x0000000000017941 */ /* 0x000fea0003800200 */
.L_x_195:
[-C--:B------:R-:W-:Y:S01]  /*0f60*/  IADD3 R4, P1, PT, R9, R12.reuse, RZ ;  /* 0x0000000c09047210 */ /* 0x080fe20007f3e0ff */
[----:B------:R-:W-:Y:S01]  /*0f70*/  IMAD.MOV.U32 R9, RZ, RZ, R31 ;  /* 0x000000ffff097224 */ /* 0x000fe200078e001f */
[-C--:B------:R-:W-:Y:S02]  /*0f80*/  IADD3 R6, P2, PT, R3, R12.reuse, RZ ;  /* 0x0000000c03067210 */ /* 0x080fe40007f5e0ff */
[----:B------:R-:W-:Y:S01]  /*0f90*/  IADD3 R2, P0, PT, R17, R12, RZ ;  /* 0x0000000c11027210 */ /* 0x000fe20007f1e0ff */
[--C-:B------:R-:W-:Y:S01]  /*0fa0*/  IMAD.X R5, R18, 0x1, R13.reuse, P1 ;  /* 0x0000000112057824 */ /* 0x100fe200008e060d */
[----:B------:R-:W-:Y:S01]  /*0fb0*/  MOV R8, R30 ;  /* 0x0000001e00087202 */ /* 0x000fe20000000f00 */
[----:B------:R-:W-:Y:S01]  /*0fc0*/  IMAD.X R7, R16, 0x1, R13, P2 ;  /* 0x0000000110077824 */ /* 0x000fe200010e060d */
[----:B------:R-:W-:-:S09]  /*0fd0*/  IADD3.X R3, PT, PT, R20, R13, RZ, P0, !PT ;  /* 0x0000000d14037210 */ /* 0x000fd200007fe4ff */
.L_x_194:
[----:B------:R-:W-:Y:S05]  /*0fe0*/  BSYNC.RECONVERGENT B0 ;  /* 0x0000000000007941 */ /* 0x000fea0003800200 */
.L_x_193:
[----:B------:R-:W-:-:S04]  /*0ff0*/  ISETP.GE.U32.AND P0, PT, R10, 0x3, PT ;  /* 0x000000030a00780c */ /* 0x000fc80003f06070 */
[----:B------:R-:W-:-:S13]  /*1000*/  ISETP.GE.U32.AND.EX P0, PT, R22, RZ, PT, P0 ;  /* 0x000000ff1600720c */ /* 0x000fda0003f06100 */
[----:B------:R-:W-:Y:S05]  /*1010*/  @!P0 EXIT ;  /* 0x000000000000894d */ /* 0x000fea0003800000 */
[----:B------:R-:W0:Y:S01]  /*1020*/  LDC.64 R12, c[0x0][0x3b0] ;  /* 0x0000ec00ff0c7b82 */ /* 0x000e220000000a00 */
[----:B-----5:R-:W-:Y:S02]  /*1030*/  FSETP.NEU.FTZ.AND P1, PT, R14, RZ, PT ;  /* 0x000000ff0e00720b */ /* 0x020fe40003f3d000 */
[----:B0-----:R-:W-:-:S04]  /*1040*/  LEA R11, P0, R12, R11, 0x2 ;  /* 0x0000000b0c0b7211 */ /* 0x001fc800078010ff */
[----:B------:R-:W-:-:S09]  /*1050*/  LEA.HI.X R0, R12, R0, R13, 0x2, P0 ;  /* 0x000000000c007211 */ /* 0x000fd200000f140d */
.L_x_197:
[----:B------:R-:W2:Y:S04]  /*1060*/  @P1 LDG.E R10, desc[UR12][R30.64] ;  /* 0x0000000c1e0a1981 */ /* 0x000ea8000c1e1900 */
[----:B------:R-:W2:Y:S01]  /*1070*/  @P1 LDG.E R13, desc[UR12][R6.64] ;  /* 0x0000000c060d1981 */ /* 0x000ea2000c1e1900 */
[----:B------:R-:W0:Y:S01]  /*1080*/  @P1 MUFU.LG2 R12, R14 ;  /* 0x0000000e000c1308 */ /* 0x000e220000000c00 */
[----:B------:R-:W-:Y:S01]  /*1090*/  IMAD.MOV.U32 R19, RZ, RZ, RZ ;  /* 0x000000ffff137224 */ /* 0x000fe200078e00ff */
[----:B------:R-:W-:Y:S01]  /*10a0*/  @P1 IADD3 R16, P2, PT, R6, UR14, RZ ;  /* 0x0000000e06101c10 */ /* 0x000fe2000ff5e0ff */
[----:B0-----:R-:W-:Y:S01]  /*10b0*/  @P1 FMUL.FTZ R22, R12, R23 ;  /* 0x000000170c161220 */ /* 0x001fe20000410000 */
[----:B------:R-:W-:-:S04]  /*10c0*/  @P1 IADD3 R12, P0, PT, R30, UR14, RZ ;  /* 0x0000000e1e0c1c10 */ /* 0x000fc8000ff1e0ff */
[----:B------:R-:W-:Y:S01]  /*10d0*/  @P1 MUFU.EX2 R17, -R22 ;  /* 0x8000001600111308 */ /* 0x000fe20000000800 */
[----:B--2---:R-:W-:-:S04]  /*10e0*/  @P1 FADD.FTZ R10, R10, -R13 ;  /* 0x8000000d0a0a1221 */ /* 0x004fc80000010000 */
[----:B------:R-:W-:-:S04]  /*10f0*/  @P1 FADD.FTZ R18, |R10|, -RZ ;  /* 0x800000ff0a121221 */ /* 0x000fc80000010200 */
[----:B------:R-:W0:Y:S02]  /*1100*/  @P1 MUFU.LG2 R13, R18 ;  /* 0x00000012000d1308 */ /* 0x000e240000000c00 */
[----:B0-----:R-:W-:-:S06]  /*1110*/  @P1 FMUL.FTZ R20, R13, R24 ;  /* 0x000000180d141220 */ /* 0x001fcc0000410000 */
[----:B------:R-:W0:Y:S02]  /*1120*/  @P1 MUFU.EX2 R13, R20 ;  /* 0x00000014000d1308 */ /* 0x000e240000000800 */
[----:B0-----:R-:W-:Y:S01]  /*1130*/  @P1 FMUL.FTZ R10, R10, R13 ;  /* 0x0000000d0a0a1220 */ /* 0x001fe20000410000 */
[----:B------:R-:W-:-:S03]  /*1140*/  @P1 IADD3.X R13, PT, PT, R31, UR15, RZ, P0, !PT ;  /* 0x0000000f1f0d1c10 */ /* 0x000fc600087fe4ff */
[----:B------:R-:W-:-:S04]  /*1150*/  @P1 FMUL.FTZ R10, R15, R10 ;  /* 0x0000000a0f0a1220 */ /* 0x000fc80000410000 */
[----:B------:R-:W-:Y:S01]  /*1160*/  @P1 FMUL.FTZ R19, R10, R17 ;  /* 0x000000110a131220 */ /* 0x000fe20000410000 */
[----:B------:R-:W-:-:S03]  /*1170*/  @P1 IADD3.X R17, PT, PT, R7, UR15, RZ, P2, !PT ;  /* 0x0000000f07111c10 */ /* 0x000fc600097fe4ff */
[----:B------:R-:W-:Y:S01]  /*1180*/  FADD.FTZ R21, -R19, -RZ ;  /* 0x800000ff13157221 */ /* 0x000fe20000010100 */
[----:B------:R-:W-:Y:S04]  /*1190*/  STG.E desc[UR12][R4.64], R19 ;  /* 0x0000001304007986 */ /* 0x000fe8000c10190c */
[----:B------:R0:W-:Y:S04]  /*11a0*/  STG.E desc[UR12][R2.64], R21 ;  /* 0x0000001502007986 */ /* 0x0001e8000c10190c */
[----:B------:R-:W2:Y:S04]  /*11b0*/  @P1 LDG.E R12, desc[UR12][R12.64] ;  /* 0x0000000c0c0c1981 */ /* 0x000ea8000c1e1900 */
[----:B------:R-:W2:Y:S01]  /*11c0*/  @P1 LDG.E R17, desc[UR12][R16.64] ;  /* 0x0000000c10111981 */ /* 0x000ea2000c1e1900 */
[----:B------:R-:W1:Y:S01]  /*11d0*/  @P1 MUFU.LG2 R22, R14 ;  /* 0x0000000e00161308 */ /* 0x000e620000000c00 */
[----:B0-----:R-:W-:-:S02]  /*11e0*/  IMAD.U32 R21, RZ, RZ, UR11 ;  /* 0x0000000bff157e24 */ /* 0x001fc4000f8e00ff */
[----:B-1----:R-:W-:-:S05]  /*11f0*/  @P1 FMUL.FTZ R22, R22, R23 ;  /* 0x0000001716161220 */ /* 0x002fca0000410000 */
[----:B------:R-:W-:Y:S01]  /*1200*/  @P1 MUFU.EX2 R19, -R22 ;  /* 0x8000001600131308 */ /* 0x000fe20000000800 */
[----:B--2---:R-:W-:Y:S01]  /*1210*/  @P1 FADD.FTZ R10, R12, -R17 ;  /* 0x800000110c0a1221 */ /* 0x004fe20000010000 */
[----:B------:R-:W-:Y:S01]  /*1220*/  IADD3 R12, P0, PT, R4, UR14, RZ ;  /* 0x0000000e040c7c10 */ /* 0x000fe2000ff1e0ff */
[----:B------:R-:W-:Y:S02]  /*1230*/  IMAD.U32 R17, RZ, RZ, UR11 ;  /* 0x0000000bff117e24 */ /* 0x000fe4000f8e00ff */
[----:B------:R-:W-:Y:S01]  /*1240*/  @P1 FADD.FTZ R18, |R10|, -RZ ;  /* 0x800000ff0a121221 */ /* 0x000fe20000010200 */
[----:B------:R-:W-:Y:S01]  /*1250*/  IADD3.X R13, PT, PT, R5, UR15, RZ, P0, !PT ;  /* 0x0000000f050d7c10 */ /* 0x000fe200087fe4ff */
[----:B------:R-:W-:Y:S02]  /*1260*/  @P1 IMAD.WIDE.U32 R16, R17, 0x8, R6 ;  /* 0x0000000811101825 */ /* 0x000fe400078e0006 */
[----:B------:R0:W1:Y:S02]  /*1270*/  @P1 MUFU.LG2 R25, R18 ;  /* 0x0000001200191308 */ /* 0x0000640000000c00 */
[----:B0-----:R-:W-:Y:S01]  /*1280*/  IADD3 R18, P2, PT, R2, UR14, RZ ;  /* 0x0000000e02127c10 */ /* 0x001fe2000ff5e0ff */
[----:B-1----:R-:W-:-:S05]  /*1290*/  @P1 FMUL.FTZ R20, R25, R24 ;  /* 0x0000001819141220 */ /* 0x002fca0000410000 */
[----:B------:R0:W1:Y:S02]  /*12a0*/  @P1 MUFU.EX2 R25, R20 ;  /* 0x0000001400191308 */ /* 0x0000640000000800 */
[----:B0-----:R-:W-:-:S04]  /*12b0*/  @P1 IMAD.WIDE.U32 R20, R21, 0x8, R30 ;  /* 0x0000000815141825 */ /* 0x001fc800078e001e */
[----:B-1----:R-:W-:Y:S01]  /*12c0*/  @P1 FMUL.FTZ R10, R10, R25 ;  /* 0x000000190a0a1220 */ /* 0x002fe20000410000 */
[----:B------:R-:W-:-:S03]  /*12d0*/  HFMA2 R25, -RZ, RZ, 0, 0 ;  /* 0x00000000ff197431 */ /* 0x000fc600000001ff */
[----:B------:R-:W-:-:S04]  /*12e0*/  @P1 FMUL.FTZ R10, R15, R10 ;  /* 0x0000000a0f0a1220 */ /* 0x000fc80000410000 */
[----:B------:R-:W-:Y:S01]  /*12f0*/  @P1 FMUL.FTZ R25, R10, R19 ;  /* 0x000000130a191220 */ /* 0x000fe20000410000 */
[----:B------:R-:W-:-:S03]  /*1300*/  IADD3.X R19, PT, PT, R3, UR15, RZ, P2, !PT ;  /* 0x0000000f03137c10 */ /* 0x000fc600097fe4ff */
[----:B------:R-:W-:Y:S01]  /*1310*/  FADD.FTZ R27, -R25, -RZ ;  /* 0x800000ff191b7221 */ /* 0x000fe20000010100 */
[----:B------:R0:W-:Y:S04]  /*1320*/  STG.E desc[UR12][R12.64], R25 ;  /* 0x000000190c007986 */ /* 0x0001e8000c10190c */
[----:B------:R1:W-:Y:S04]  /*1330*/  STG.E desc[UR12][R18.64], R27 ;  /* 0x0000001b12007986 */ /* 0x0003e8000c10190c */
[----:B------:R2:W3:Y:S04]  /*1340*/  @P1 LDG.E R20, desc[UR12][R20.64] ;  /* 0x0000000c14141981 */ /* 0x0004e8000c1e1900 */
[----:B------:R-:W3:Y:S01]  /*1350*/  @P1 LDG.E R17, desc[UR12][R16.64] ;  /* 0x0000000c10111981 */ /* 0x000ee2000c1e1900 */
[----:B------:R-:W4:Y:S01]  /*1360*/  @P1 MUFU.LG2 R26, R14 ;  /* 0x0000000e001a1308 */ /* 0x000f220000000c00 */
[----:B0-----:R-:W-:-:S02]  /*1370*/  MOV R25, RZ ;  /* 0x000000ff00197202 */ /* 0x001fc40000000f00 */
[----:B-1----:R-:W-:Y:S01]  /*1380*/  MOV R19, UR11 ;  /* 0x0000000b00137c02 */ /* 0x002fe20008000f00 */
[----:B--2---:R-:W-:-:S04]  /*1390*/  IMAD.U32 R21, RZ, RZ, UR11 ;  /* 0x0000000bff157e24 */ /* 0x004fc8000f8e00ff */
[----:B------:R-:W-:-:S04]  /*13a0*/  IMAD.WIDE.U32 R18, R19, 0x8, R2 ;  /* 0x0000000813127825 */ /* 0x000fc800078e0002 */
[----:B----4-:R-:W-:-:S04]  /*13b0*/  @P1 FMUL.FTZ R26, R26, R23 ;  /* 0x000000171a1a1220 */ /* 0x010fc80000410000 */
[----:B------:R-:W-:Y:S01]  /*13c0*/  @P1 MUFU.EX2 R13, -R26 ;  /* 0x8000001a000d1308 */ /* 0x000fe20000000800 */
[----:B---3--:R-:W-:Y:S01]  /*13d0*/  @P1 FADD.FTZ R10, R20, -R17 ;  /* 0x80000011140a1221 */ /* 0x008fe20000010000 */
[----:B------:R-:W-:Y:S02]  /*13e0*/  IMAD.U32 R17, RZ, RZ, UR11 ;  /* 0x0000000bff117e24 */ /* 0x000fe4000f8e00ff */
[----:B------:R-:W-:-:S04]  /*13f0*/  @P1 IMAD.WIDE.U32 R20, R21, 0xc, R30 ;  /* 0x0000000c15141825 */ /* 0x000fc800078e001e */
[----:B------:R-:W-:Y:S01]  /*1400*/  @P1 FADD.FTZ R22, |R10|, -RZ ;  /* 0x800000ff0a161221 */ /* 0x000fe20000010200 */
[----:B------:R-:W-:-:S03]  /*1410*/  IMAD.WIDE.U32 R16, R17, 0x8, R4 ;  /* 0x0000000811107825 */ /* 0x000fc600078e0004 */
[----:B------:R-:W0:Y:S02]  /*1420*/  @P1 MUFU.LG2 R29, R22 ;  /* 0x00000016001d1308 */ /* 0x000e240000000c00 */
[----:B0-----:R-:W-:-:S06]  /*1430*/  @P1 FMUL.FTZ R29, R29, R24 ;  /* 0x000000181d1d1220 */ /* 0x001fcc0000410000 */
[----:B------:R-:W0:Y:S02]  /*1440*/  @P1 MUFU.EX2 R29, R29 ;  /* 0x0000001d001d1308 */ /* 0x000e240000000800 */
[----:B0-----:R-:W-:-:S04]  /*1450*/  @P1 FMUL.FTZ R10, R10, R29 ;  /* 0x0000001d0a0a1220 */ /* 0x001fc80000410000 */
[----:B------:R-:W-:-:S04]  /*1460*/  @P1 FMUL.FTZ R10, R15, R10 ;  /* 0x0000000a0f0a1220 */ /* 0x000fc80000410000 */
[----:B------:R-:W-:Y:S01]  /*1470*/  @P1 FMUL.FTZ R25, R10, R13 ;  /* 0x0000000d0a191220 */ /* 0x000fe20000410000 */
[----:B------:R-:W-:-:S03]  /*1480*/  MOV R13, UR11 ;  /* 0x0000000b000d7c02 */ /* 0x000fc60008000f00 */
[----:B------:R-:W-:Y:S01]  /*1490*/  FADD.FTZ R27, -R25, -RZ ;  /* 0x800000ff191b7221 */ /* 0x000fe20000010100 */
[----:B------:R0:W-:Y:S01]  /*14a0*/  STG.E desc[UR12][R16.64], R25 ;  /* 0x0000001910007986 */ /* 0x0001e2000c10190c */
[----:B------:R-:W-:-:S03]  /*14b0*/  @P1 IMAD.WIDE.U32 R12, R13, 0xc, R6 ;  /* 0x0000000c0d0c1825 */ /* 0x000fc600078e0006 */
[----:B------:R1:W-:Y:S04]  /*14c0*/  STG.E desc[UR12][R18.64], R27 ;  /* 0x0000001b12007986 */ /* 0x0003e8000c10190c */
[----:B------:R2:W3:Y:S04]  /*14d0*/  @P1 LDG.E R20, desc[UR12][R20.64] ;  /* 0x0000000c14141981 */ /* 0x0004e8000c1e1900 */
[----:B------:R-:W3:Y:S01]  /*14e0*/  @P1 LDG.E R13, desc[UR12][R12.64] ;  /* 0x0000000c0c0d1981 */ /* 0x000ee2000c1e1900 */
[----:B------:R-:W4:Y:S01]  /*14f0*/  @P1 MUFU.LG2 R26, R14 ;  /* 0x0000000e001a1308 */ /* 0x000f220000000c00 */
[----:B------:R-:W-:Y:S01]  /*1500*/  IMAD.U32 R33, RZ, RZ, UR11 ;  /* 0x0000000bff217e24 */ /* 0x000fe2000f8e00ff */
[----:B0-----:R-:W-:Y:S01]  /*1510*/  MOV R25, UR11 ;  /* 0x0000000b00197c02 */ /* 0x001fe20008000f00 */
[----:B-1----:R-:W-:Y:S01]  /*1520*/  IMAD.MOV.U32 R19, RZ, RZ, RZ ;  /* 0x000000ffff137224 */ /* 0x002fe200078e00ff */
[----:B------:R-:W-:Y:S01]  /*1530*/  MOV R27, UR11 ;  /* 0x0000000b001b7c02 */ /* 0x000fe20008000f00 */
[----:B--2---:R-:W-:-:S02]  /*1540*/  IMAD.U32 R21, RZ, RZ, UR11 ;  /* 0x0000000bff157e24 */ /* 0x004fc4000f8e00ff */
[----:B------:R-:W-:-:S03]  /*1550*/  IMAD.WIDE.U32 R8, R33, 0x10, R8 ;  /* 0x0000001021087825 */ /* 0x000fc600078e0008 */
[----:B------:R-:W-:-:S04]  /*1560*/  ISETP.GE.U32.AND P0, PT, R8, R11, PT ;  /* 0x0000000b0800720c */ /* 0x000fc80003f06070 */
[----:B------:R-:W-:Y:S01]  /*1570*/  ISETP.GE.U32.AND.EX P0, PT, R9, R0, PT, P0 ;  /* 0x000000000900720c */ /* 0x000fe20003f06100 */
[----:B----4-:R-:W-:-:S04]  /*1580*/  @P1 FMUL.FTZ R26, R26, R23 ;  /* 0x000000171a1a1220 */ /* 0x010fc80000410000 */
[----:B------:R-:W-:Y:S01]  /*1590*/  @P1 MUFU.EX2 R17, -R26 ;  /* 0x8000001a00111308 */ /* 0x000fe20000000800 */
[----:B---3--:R-:W-:Y:S01]  /*15a0*/  @P1 FADD.FTZ R10, R20, -R13 ;  /* 0x8000000d140a1221 */ /* 0x008fe20000010000 */
[----:B------:R-:W-:-:S03]  /*15b0*/  MOV R13, UR11 ;  /* 0x0000000b000d7c02 */ /* 0x000fc60008000f00 */
[----:B------:R-:W-:Y:S02]  /*15c0*/  @P1 FADD.FTZ R22, |R10|, -RZ ;  /* 0x800000ff0a161221 */ /* 0x000fe40000010200 */
[--C-:B------:R-:W-:Y:S02]  /*15d0*/  IMAD.WIDE.U32 R12, R13, 0xc, R4.reuse ;  /* 0x0000000c0d0c7825 */ /* 0x100fe400078e0004 */
[----:B------:R-:W0:Y:S02]  /*15e0*/  @P1 MUFU.LG2 R29, R22 ;  /* 0x00000016001d1308 */ /* 0x000e240000000c00 */
[----:B------:R-:W-:-:S04]  /*15f0*/  IMAD.WIDE.U32 R4, R27, 0x10, R4 ;  /* 0x000000101b047825 */ /* 0x000fc800078e0004 */
[----:B0-----:R-:W-:-:S06]  /*1600*/  @P1 FMUL.FTZ R29, R29, R24 ;  /* 0x000000181d1d1220 */ /* 0x001fcc0000410000 */
[----:B------:R-:W0:Y:S02]  /*1610*/  @P1 MUFU.EX2 R29, R29 ;  /* 0x0000001d001d1308 */ /* 0x000e240000000800 */
[----:B0-----:R-:W-:Y:S01]  /*1620*/  @P1 FMUL.FTZ R10, R10, R29 ;  /* 0x0000001d0a0a1220 */ /* 0x001fe20000410000 */
[----:B------:R-:W-:-:S03]  /*1630*/  IMAD.U32 R29, RZ, RZ, UR11 ;  /* 0x0000000bff1d7e24 */ /* 0x000fc6000f8e00ff */
[----:B------:R-:W-:Y:S01]  /*1640*/  @P1 FMUL.FTZ R10, R15, R10 ;  /* 0x0000000a0f0a1220 */ /* 0x000fe20000410000 */
[----:B------:R-:W-:-:S04]  /*1650*/  IMAD.WIDE.U32 R6, R29, 0x10, R6 ;  /* 0x000000101d067825 */ /* 0x000fc800078e0006 */
[----:B------:R-:W-:Y:S01]  /*1660*/  @P1 FMUL.FTZ R19, R10, R17 ;  /* 0x000000110a131220 */ /* 0x000fe20000410000 */
[----:B------:R-:W-:-:S04]  /*1670*/  IMAD.WIDE.U32 R16, R21, 0xc, R2 ;  /* 0x0000000c15107825 */ /* 0x000fc800078e0002 */
[----:B------:R-:W-:Y:S01]  /*1680*/  FADD.FTZ R21, -R19, -RZ ;  /* 0x800000ff13157221 */ /* 0x000fe20000010100 */
[----:B------:R0:W-:Y:S01]  /*1690*/  STG.E desc[UR12][R12.64], R19 ;  /* 0x000000130c007986 */ /* 0x0001e2000c10190c */
[----:B------:R-:W-:-:S03]  /*16a0*/  IMAD.WIDE.U32 R2, R25, 0x10, R2 ;  /* 0x0000001019027825 */ /* 0x000fc600078e0002 */
[----:B------:R1:W-:Y:S01]  /*16b0*/  STG.E desc[UR12][R16.64], R21 ;  /* 0x0000001510007986 */ /* 0x0003e2000c10190c */
[----:B0-----:R-:W-:-:S05]  /*16c0*/  MOV R13, UR11 ;  /* 0x0000000b000d7c02 */ /* 0x001fca0008000f00 */
[----:B------:R-:W-:Y:S01]  /*16d0*/  IMAD.WIDE.U32 R30, R13, 0x10, R30 ;  /* 0x000000100d1e7825 */ /* 0x000fe200078e001e */
[----:B-1----:R-:W-:Y:S06]  /*16e0*/  @!P0 BRA `(.L_x_197) ;  /* 0xfffffff8005c8947 */ /* 0x002fec000383ffff */
[----:B------:R-:W-:Y:S05]  /*16f0*/  EXIT ;  /* 0x000000000000794d */ /* 0x000fea0003800000 */
        .weak           $__internal_21_$__cuda_sm20_div_u64
        .type           $__internal_21_$__cuda_sm20_div_u64,@function
        .size           $__internal_21_$__cuda_sm20_div_u64,($__internal_22_$__cuda_sm20_dsqrt_rn_f64_mediumpath_v1 - $__internal_21_$__cuda_sm20_div_u64)
$__internal_21_$__cuda_sm20_div_u64:
        /* <DEDUP_REMOVED lines=8> */
[----:B------:R-:W-:-:S10]  /*1780*/  HFMA2 R23, -RZ, RZ, 0, 0 ;  /* 0x00000000ff177431 */ /* 0x000fd400000001ff */
        /* <DEDUP_REMOVED lines=51> */
[----:B------:R-:W-:Y:S01]  /*1ac0*/  IMAD.MOV.U32 R23, RZ, RZ, 0x0 ;  /* 0x00000000ff177424 */ /* 0x000fe200078e00ff */
[----:B------:R-:W-:Y:S02]  /*1ad0*/  IADD3 R26, P2, PT, R35, 0x1, RZ ;  /* 0x00000001231a7810 */ /* 0x000fe40007f5e0ff */
[----:B------:R-:W-:Y:S02]  /*1ae0*/  SEL R30, R30, R33, P0 ;  /* 0x000000211e1e7207 */ /* 0x000fe40000000000 */
[----:B------:R-:W-:Y:S01]  /*1af0*/  ISETP.GE.U32.AND P0, PT, R28, UR14, PT ;  /* 0x0000000e1c007c0c */ /* 0x000fe2000bf06070 */
[----:B------:R-:W-:Y:S01]  /*1b00*/  IMAD.X R31, RZ, RZ, R22, P2 ;  /* 0x000000ffff1f7224 */ /* 0x000fe200010e0616 */
[----:B------:R-:W-:-:S02]  /*1b10*/  ISETP.NE.U32.AND P1, PT, RZ, UR14, PT ;  /* 0x0000000eff007c0c */ /* 0x000fc4000bf25070 */
[----:B------:R-:W-:Y:S02]  /*1b20*/  ISETP.GE.U32.AND.EX P0, PT, R30, UR15, PT, P0 ;  /* 0x0000000f1e007c0c */ /* 0x000fe4000bf06100 */
[----:B------:R-:W-:Y:S02]  /*1b30*/  ISETP.NE.AND.EX P1, PT, RZ, UR15, PT, P1 ;  /* 0x0000000fff007c0c */ /* 0x000fe4000bf25310 */
[----:B------:R-:W-:Y:S02]  /*1b40*/  SEL R31, R31, R22, P0 ;  /* 0x000000161f1f7207 */ /* 0x000fe40000000000 */
[----:B------:R-:W-:Y:S02]  /*1b50*/  MOV R22, R24 ;  /* 0x0000001800167202 */ /* 0x000fe40000000f00 */
[----:B------:R-:W-:Y:S02]  /*1b60*/  SEL R26, R26, R35, P0 ;  /* 0x000000231a1a7207 */ /* 0x000fe40000000000 */
[----:B------:R-:W-:-:S02]  /*1b70*/  SEL R31, R31, 0xffffffff, P1 ;  /* 0xffffffff1f1f7807 */ /* 0x000fc40000800000 */
[----:B------:R-:W-:Y:S01]  /*1b80*/  SEL R26, R26, 0xffffffff, P1 ;  /* 0xffffffff1a1a7807 */ /* 0x000fe20000800000 */
[----:B------:R-:W-:Y:S06]  /*1b90*/  RET.REL.NODEC R22 `(_ZN2at6native55_GLOBAL__N__6c1c77d0_17_DistanceKernel_cu_928626d3_295131pdist_backward_kernel_cuda_implIfNS1_5distsIfE1pEEEvPT_PKS6_S9_S9_llllS6_dd) ;  /* 0xffffffe416187950 */ /* 0x000fec0003c3ffff */
        .weak           $__internal_22_$__cuda_sm20_dsqrt_rn_f64_mediumpath_v1
        .type           $__internal_22_$__cuda_sm20_dsqrt_rn_f64_mediumpath_v1,@function
        .size           $__internal_22_$__cuda_sm20_dsqrt_rn_f64_mediumpath_v1,(.L_x_794 - $__internal_22_$__cuda_sm20_dsqrt_rn_f64_mediumpath_v1)
$__internal_22_$__cuda_sm20_dsqrt_rn_f64_mediumpath_v1:
[----:B------:R-:W-:Y:S01]  /*1ba0*/  ISETP.GE.U32.AND P0, PT, R4, -0x3400000, PT ;  /* 0xfcc000000400780c */ /* 0x000fe20003f06070 */
[----:B------:R-:W-:Y:S01]  /*1bb0*/  BSSY.RECONVERGENT B1, `(.L_x_198) ;  /* 0x0000024000017945 */ /* 0x000fe20003800200 */
[----:B------:R-:W-:-:S11]  /*1bc0*/  MOV R9, R17 ;  /* 0x0000001100097202 */ /* 0x000fd60000000f00 */
        /* <DEDUP_REMOVED lines=9> */
.L_x_199:
        /* <DEDUP_REMOVED lines=9> */
[----:B------:R-:W-:Y:S01]  /*1cf0*/  MOV R4, RZ ;  /* 0x000000ff00047202 */ /* 0x000fe20000000f00 */
[----:B------:R-:W-:Y:S01]  /*1d00*/  IMAD.MOV.U32 R10, RZ, RZ, 0x0 ;  /* 0x00000000ff0a7424 */ /* 0x000fe200078e00ff */
[----:B------:R-:W-:-:S03]  /*1d10*/  MOV R11, 0x3fd80000 ;  /* 0x3fd80000000b7802 */ /* 0x000fc60000000f00 */
        /* <DEDUP_REMOVED lines=12> */
.L_x_201:
[----:B------:R-:W-:-:S11]  /*1de0*/  DADD R4, R2, R2 ;  /* 0x0000000002047229 */ /* 0x000fd60000000002 */
.L_x_200:
[----:B------:R-:W-:Y:S05]  /*1df0*/  BSYNC.RECONVERGENT B1 ;  /* 0x0000000000017941 */ /* 0x000fea0003800200 */
.L_x_198:
[----:B------:R-:W-:Y:S02]  /*1e00*/  HFMA2 R3, -RZ, RZ, 0, 0 ;  /* 0x00000000ff037431 */ /* 0x000fe400000001ff */
[----:B------:R-:W-:Y:S01]  /*1e10*/  IMAD.MOV.U32 R2, RZ, RZ, R0 ;  /* 0x000000ffff027224 */ /* 0x000fe200078e0000 */
[----:B------:R-:W-:Y:S01]  /*1e20*/  MOV R15, R5 ;  /* 0x00000005000f7202 */ /* 0x000fe20000000f00 */
[----:B------:R-:W-:Y:S02]  /*1e30*/  IMAD.MOV.U32 R14, RZ, RZ, R4 ;  /* 0x000000ffff0e7224 */ /* 0x000fe400078e0004 */
[----:B------:R-:W-:Y:S05]  /*1e40*/  RET.REL.NODEC R2 `(_ZN2at6native55_GLOBAL__N__6c1c77d0_17_DistanceKernel_cu_928626d3_295131pdist_backward_kernel_cuda_implIfNS1_5distsIfE1pEEEvPT_PKS6_S9_S9_llllS6_dd) ;  /* 0xffffffe0026c7950 */ /* 0x000fea0003c3ffff */
.L_x_202:
        /* <DEDUP_REMOVED lines=11> */
.L_x_794:


//--------------------- .text._ZN2at6native55_GLOBAL__N__6c1c77d0_17_DistanceKernel_cu_928626d3_295131pdist_backward_kernel_cuda_implIdNS1_5distsIdE3infEEEvPT_PKS6_S9_S9_llllS6_dd --------------------------
	.section	.text._ZN2at6native55_GLOBAL__N__6c1c77d0_17_DistanceKernel_cu_928626d3_295131pdist_backward_kernel_cuda_implIdNS1_5distsIdE3infEEEvPT_PKS6_S9_S9_llllS6_dd,"ax",@progbits
	.align	128
.text._ZN2at6native55_GLOBAL__N__6c1c77d0_17_DistanceKernel_cu_928626d3_295131pdist_backward_kernel_cuda_implIdNS1_5distsIdE3infEEEvPT_PKS6_S9_S9_llllS6_dd:
        .type           _ZN2at6native55_GLOBAL__N__6c1c77d0_17_DistanceKernel_cu_928626d3_295131pdist_backward_kernel_cuda_implIdNS1_5distsIdE3infEEEvPT_PKS6_S9_S9_llllS6_dd,@function
        .size           _ZN2at6native55_GLOBAL__N__6c1c77d0_17_DistanceKernel_cu_928626d3_295131pdist_backward_kernel_cuda_implIdNS1_5distsIdE3infEEEvPT_PKS6_S9_S9_llllS6_dd,(.L_x_797 - _ZN2at6native55_GLOBAL__N__6c1c77d0_17_DistanceKernel_cu_928626d3_295131pdist_backward_kernel_cuda_implIdNS1_5distsIdE3infEEEvPT_PKS6_S9_S9_llllS6_dd)
        .other          _ZN2at6native55_GLOBAL__N__6c1c77d0_17_DistanceKernel_cu_928626d3_295131pdist_backward_kernel_cuda_implIdNS1_5distsIdE3infEEEvPT_PKS6_S9_S9_llllS6_dd,@"STO_CUDA_ENTRY STV_DEFAULT"
_ZN2at6native55_GLOBAL__N__6c1c77d0_17_DistanceKernel_cu_928626d3_295131pdist_backward_kernel_cuda_implIdNS1_5distsIdE3infEEEvPT_PKS6_S9_S9_llllS6_dd:
        /* <DEDUP_REMOVED lines=40> */
[----:B------:R-:W-:Y:S05]  /*0280*/  CALL.REL.NOINC `($__internal_24_$__cuda_sm20_dsqrt_rn_f64_mediumpath_v1) ;  /* 0x0000001800347944 */ /* 0x000fea0003c00000 */
.L_x_204:
[----:B------:R-:W-:Y:S05]  /*0290*/  BSYNC.RECONVERGENT B0 ;  /* 0x0000000000007941 */ /* 0x000fea0003800200 */
.L_x_203:
[----:B------:R-:W0:Y:S01]  /*02a0*/  LDCU.64 UR6, c[0x0][0x3c8] ;  /* 0x00007900ff0677ac */ /* 0x000e220008000a00 */
[----:B------:R-:W1:Y:S01]  /*02b0*/  LDC.64 R16, c[0x0][0x3a8] ;  /* 0x0000ea00ff107b82 */ /* 0x000e620000000a00 */
[----:B------:R-:W2:Y:S01]  /*02c0*/  LDCU.128 UR16, c[0x0][0x390] ;  /* 0x00007200ff1077ac */ /* 0x000ea20008000c00 */
[----:B------:R-:W3:Y:S01]  /*02d0*/  LDCU.128 UR20, c[0x0][0x380] ;  /* 0x00007000ff1477ac */ /* 0x000ee20008000c00 */
[----:B0-----:R-:W-:Y:S01]  /*02e0*/  DADD R4, -R14, UR6 ;  /* 0x000000060e047e29 */ /* 0x001fe20008000100 */
[----:B------:R-:W0:Y:S09]  /*02f0*/  LDCU.64 UR6, c[0x0][0x3b0] ;  /* 0x00007600ff0677ac */ /* 0x000e320008000a00 */
[----:B------:R-:W4:Y:S02]  /*0300*/  F2I.S64.F64.TRUNC R4, R4 ;  /* 0x0000000400047311 */ /* 0x000f24000030d900 */
[----:B----4-:R-:W-:Y:S01]  /*0310*/  IMAD R9, R5, R4, RZ ;  /* 0x0000000405097224 */ /* 0x010fe200078e02ff */
[C---:B-1----:R-:W-:Y:S01]  /*0320*/  IADD3 R19, P2, PT, -R4.reuse, R16, RZ ;  /* 0x0000001004137210 */ /* 0x042fe20007f5e1ff */
[----:B------:R-:W-:-:S03]  /*0330*/  IMAD.WIDE.U32 R6, R4, R4, R4 ;  /* 0x0000000404067225 */ /* 0x000fc600078e0004 */
[----:B------:R-:W-:Y:S01]  /*0340*/  IADD3 R19, P3, PT, R19, -0x2, RZ ;  /* 0xfffffffe13137810 */ /* 0x000fe20007f7e0ff */
[----:B------:R-:W-:Y:S01]  /*0350*/  IMAD R11, R4, R5, R9 ;  /* 0x00000005040b7224 */ /* 0x000fe200078e0209 */
[----:B------:R-:W-:-:S03]  /*0360*/  IADD3 R9, P0, PT, RZ, -R4, RZ ;  /* 0x80000004ff097210 */ /* 0x000fc60007f1e0ff */
[----:B------:R-:W-:Y:S02]  /*0370*/  IMAD.IADD R7, R7, 0x1, R11 ;  /* 0x0000000107077824 */ /* 0x000fe400078e020b */
[----:B------:R-:W-:Y:S01]  /*0380*/  IMAD.X R13, RZ, RZ, ~R5, P0 ;  /* 0x000000ffff0d7224 */ /* 0x000fe200000e0e05 */
[----:B------:R-:W1:Y:S02]  /*0390*/  S2R R11, SR_TID.Y ;  /* 0x00000000000b7919 */ /* 0x000e640000002200 */
[----:B------:R-:W-:Y:S01]  /*03a0*/  LEA.HI R21, P0, R7, R6, RZ, 0x1 ;  /* 0x0000000607157211 */ /* 0x000fe200078108ff */
[----:B------:R-:W-:Y:S02]  /*03b0*/  IMAD R6, R13, R16, RZ ;  /* 0x000000100d067224 */ /* 0x000fe400078e02ff */
[----:B------:R-:W4:Y:S02]  /*03c0*/  LDC.64 R12, c[0x0][0x3a0] ;  /* 0x0000e800ff0c7b82 */ /* 0x000f240000000a00 */
[----:B------:R-:W-:-:S02]  /*03d0*/  IMAD.X R0, RZ, RZ, R7, P0 ;  /* 0x000000ffff007224 */ /* 0x000fc400000e0607 */
[C---:B------:R-:W-:Y:S02]  /*03e0*/  IMAD R8, R9.reuse, R17, R6 ;  /* 0x0000001109087224 */ /* 0x040fe400078e0206 */
[----:B------:R-:W-:Y:S01]  /*03f0*/  IMAD.WIDE.U32 R6, R9, R16, R2 ;  /* 0x0000001009067225 */ /* 0x000fe200078e0002 */
[--C-:B------:R-:W-:Y:S02]  /*0400*/  SHF.R.S64 R21, R21, 0x1, R0.reuse ;  /* 0x0000000115157819 */ /* 0x100fe40000001000 */
[----:B------:R-:W-:Y:S02]  /*0410*/  SHF.R.S32.HI R15, RZ, 0x1, R0 ;  /* 0x00000001ff0f7819 */ /* 0x000fe40000011400 */
[----:B------:R-:W-:Y:S02]  /*0420*/  IADD3 R21, P1, PT, R21, R6, RZ ;  /* 0x0000000615157210 */ /* 0x000fe40007f3e0ff */
[----:B------:R-:W-:Y:S02]  /*0430*/  IADD3 R6, P0, PT, R4, 0x1, RZ ;  /* 0x0000000104067810 */ /* 0x000fe40007f1e0ff */
[----:B------:R-:W-:-:S02]  /*0440*/  IADD3.X R0, PT, PT, R15, R7, R8, P1, !PT ;  /* 0x000000070f007210 */ /* 0x000fc40000ffe408 */
[----:B------:R-:W-:Y:S01]  /*0450*/  IADD3.X R9, PT, PT, ~R5, -0x1, R17, P3, P2 ;  /* 0xffffffff05097810 */ /* 0x000fe20001fe4511 */
[----:B------:R-:W-:Y:S01]  /*0460*/  IMAD.X R7, RZ, RZ, R5, P0 ;  /* 0x000000ffff077224 */ /* 0x000fe200000e0605 */
[----:B------:R-:W-:Y:S01]  /*0470*/  IADD3 R14, P0, PT, R21, R6, RZ ;  /* 0x00000006150e7210 */ /* 0x000fe20007f1e0ff */
[CC--:B------:R-:W-:Y:S02]  /*0480*/  IMAD R8, R0.reuse, R16.reuse, RZ ;  /* 0x0000001000087224 */ /* 0x0c0fe400078e02ff */
[----:B------:R-:W-:Y:S01]  /*0490*/  IMAD R10, R9, R16, RZ ;  /* 0x00000010090a7224 */ /* 0x000fe200078e02ff */
[----:B------:R-:W-:Y:S01]  /*04a0*/  IADD3.X R15, PT, PT, R0, R7, RZ, P0, !PT ;  /* 0x00000007000f7210 */ /* 0x000fe200007fe4ff */
[----:B----4-:R-:W-:Y:S01]  /*04b0*/  IMAD R0, R3, R12, RZ ;  /* 0x0000000c03007224 */ /* 0x010fe200078e02ff */
[C---:B--2---:R-:W-:Y:S01]  /*04c0*/  LEA R22, P0, R2.reuse, UR18, 0x3 ;  /* 0x0000001202167c11 */ /* 0x044fe2000f8018ff */
[-C--:B------:R-:W-:Y:S02]  /*04d0*/  IMAD R27, R19, R17.reuse, R10 ;  /* 0x00000011131b7224 */ /* 0x080fe400078e020a */
[----:B------:R-:W-:Y:S01]  /*04e0*/  IMAD R25, R21, R17, R8 ;  /* 0x0000001115197224 */ /* 0x000fe200078e0208 */
[----:B------:R-:W-:Y:S01]  /*04f0*/  LEA.HI.X R23, R2, UR19, R3, 0x3, P0 ;  /* 0x0000001302177c11 */ /* 0x000fe200080f1c03 */
[----:B------:R-:W-:-:S04]  /*0500*/  IMAD.WIDE.U32 R18, R19, R16, R14 ;  /* 0x0000001013127225 */ /* 0x000fc800078e000e */
[----:B------:R-:W-:-:S04]  /*0510*/  IMAD.WIDE.U32 R16, R21, R16, R4 ;  /* 0x0000001015107225 */ /* 0x000fc800078e0004 */
[----:B0-----:R-:W-:Y:S02]  /*0520*/  IMAD R15, R15, UR6, RZ ;  /* 0x000000060f0f7c24 */ /* 0x001fe4000f8e02ff */
[----:B------:R-:W-:-:S04]  /*0530*/  IMAD.WIDE.U32 R8, R2, R12, RZ ;  /* 0x0000000c02087225 */ /* 0x000fc800078e00ff */
[----:B------:R-:W-:Y:S01]  /*0540*/  IMAD R3, R2, R13, R0 ;  /* 0x0000000d02037224 */ /* 0x000fe200078e0200 */
[----:B---3--:R-:W-:Y:S01]  /*0550*/  LEA R20, P0, R8, UR22, 0x3 ;  /* 0x0000001608147c11 */ /* 0x008fe2000f8018ff */
[C---:B------:R-:W-:Y:S02]  /*0560*/  IMAD R21, R14.reuse, UR7, R15 ;  /* 0x000000070e157c24 */ /* 0x040fe4000f8e020f */
[----:B------:R-:W-:Y:S02]  /*0570*/  IMAD.IADD R0, R17, 0x1, R25 ;  /* 0x0000000111007824 */ /* 0x000fe400078e0219 */
[----:B------:R-:W-:Y:S02]  /*0580*/  IMAD.IADD R2, R19, 0x1, R27 ;  /* 0x0000000113027824 */ /* 0x000fe400078e021b */
[----:B-1----:R-:W-:Y:S02]  /*0590*/  VIADD R11, R11, UR4 ;  /* 0x000000040b0b7c36 */ /* 0x002fe40008000000 */
[----:B------:R-:W-:-:S04]  /*05a0*/  IMAD.WIDE.U32 R14, R14, UR6, RZ ;  /* 0x000000060e0e7c25 */ /* 0x000fc8000f8e00ff */
[----:B------:R-:W-:Y:S01]  /*05b0*/  IMAD.IADD R3, R9, 0x1, R3 ;  /* 0x0000000109037824 */ /* 0x000fe200078e0203 */
[----:B------:R-:W-:Y:S01]  /*05c0*/  IADD3 R13, P1, PT, R11, R14, RZ ;  /* 0x0000000e0b0d7210 */ /* 0x000fe20007f3e0ff */
[----:B------:R-:W-:Y:S02]  /*05d0*/  IMAD R9, R0, UR6, RZ ;  /* 0x0000000600097c24 */ /* 0x000fe4000f8e02ff */
[----:B------:R-:W-:Y:S01]  /*05e0*/  IMAD R19, R2, UR6, RZ ;  /* 0x0000000602137c24 */ /* 0x000fe2000f8e02ff */
[----:B------:R-:W-:Y:S01]  /*05f0*/  LEA R12, P2, R13, UR16, 0x3 ;  /* 0x000000100d0c7c11 */ /* 0x000fe2000f8418ff */
[----:B------:R-:W-:Y:S01]  /*0600*/  IMAD.IADD R0, R15, 0x1, R21 ;  /* 0x000000010f007824 */ /* 0x000fe200078e0215 */
[----:B------:R-:W-:Y:S01]  /*0610*/  LEA.HI.X R21, R8, UR23, R3, 0x3, P0 ;  /* 0x0000001708157c11 */ /* 0x000fe200080f1c03 */
[----:B------:R-:W-:Y:S01]  /*0620*/  IMAD R9, R16, UR7, R9 ;  /* 0x0000000710097c24 */ /* 0x000fe2000f8e0209 */
[----:B------:R-:W-:Y:S01]  /*0630*/  ISETP.GE.U32.AND P0, PT, R11, UR6, PT ;  /* 0x000000060b007c0c */ /* 0x000fe2000bf06070 */
[----:B------:R-:W-:Y:S01]  /*0640*/  IMAD R25, R18, UR7, R19 ;  /* 0x0000000712197c24 */ /* 0x000fe2000f8e0213 */
[----:B------:R-:W-:Y:S01]  /*0650*/  IADD3.X R2, PT, PT, RZ, R0, RZ, P1, !PT ;  /* 0x00000000ff027210 */ /* 0x000fe20000ffe4ff */
[----:B------:R-:W-:Y:S01]  /*0660*/  IMAD.WIDE.U32 R16, R16, UR6, RZ ;  /* 0x0000000610107c25 */ /* 0x000fe2000f8e00ff */
[----:B------:R-:W-:-:S02]  /*0670*/  ISETP.GE.AND.EX P0, PT, RZ, UR7, PT, P0 ;  /* 0x00000007ff007c0c */ /* 0x000fc4000bf06300 */
[----:B------:R-:W-:Y:S01]  /*0680*/  LEA.HI.X R13, R13, UR17, R2, 0x3, P2 ;  /* 0x000000110d0d7c11 */ /* 0x000fe200090f1c02 */
[----:B------:R-:W-:Y:S01]  /*0690*/  IMAD.WIDE.U32 R18, R18, UR6, RZ ;  /* 0x0000000612127c25 */ /* 0x000fe2000f8e00ff */
[----:B------:R-:W-:-:S03]  /*06a0*/  IADD3 R27, P3, PT, R11, R16, RZ ;  /* 0x000000100b1b7210 */ /* 0x000fc60007f7e0ff */
[----:B------:R-:W-:Y:S01]  /*06b0*/  IMAD.IADD R2, R17, 0x1, R9 ;  /* 0x0000000111027824 */ /* 0x000fe200078e0209 */
[----:B------:R-:W-:Y:S01]  /*06c0*/  IADD3 R29, P4, PT, R11, R18, RZ ;  /* 0x000000120b1d7210 */ /* 0x000fe20007f9e0ff */
[----:B------:R-:W-:Y:S01]  /*06d0*/  IMAD.IADD R3, R19, 0x1, R25 ;  /* 0x0000000113037824 */ /* 0x000fe200078e0219 */
[----:B------:R-:W-:Y:S01]  /*06e0*/  LEA R26, P1, R27, UR20, 0x3 ;  /* 0x000000141b1a7c11 */ /* 0x000fe2000f8218ff */
[----:B------:R-:W-:Y:S01]  /*06f0*/  IMAD.X R10, RZ, RZ, R2, P3 ;  /* 0x000000ffff0a7224 */ /* 0x000fe200018e0602 */
[----:B------:R-:W-:Y:S01]  /*0700*/  LEA R28, P2, R29, UR20, 0x3 ;  /* 0x000000141d1c7c11 */ /* 0x000fe2000f8418ff */
[----:B------:R-:W-:Y:S02]  /*0710*/  IMAD.X R8, RZ, RZ, R3, P4 ;  /* 0x000000ffff087224 */ /* 0x000fe400020e0603 */
[----:B------:R-:W-:Y:S01]  /*0720*/  IMAD R9, R5, UR6, RZ ;  /* 0x0000000605097c24 */ /* 0x000fe2000f8e02ff */
[----:B------:R-:W-:Y:S02]  /*0730*/  LEA.HI.X R27, R27, UR21, R10, 0x3, P1 ;  /* 0x000000151b1b7c11 */ /* 0x000fe400088f1c0a */
[----:B------:R-:W-:Y:S01]  /*0740*/  LEA.HI.X R29, R29, UR21, R8, 0x3, P2 ;  /* 0x000000151d1d7c11 */ /* 0x000fe200090f1c08 */
[----:B------:R-:W-:Y:S01]  /*0750*/  IMAD R9, R4, UR7, R9 ;  /* 0x0000000704097c24 */ /* 0x000fe2000f8e0209 */
[----:B------:R-:W-:Y:S06]  /*0760*/  @P0 EXIT ;  /* 0x000000000000094d */ /* 0x000fec0003800000 */
[----:B------:R-:W5:Y:S04]  /*0770*/  LDG.E.64 R20, desc[UR12][R20.64] ;  /* 0x0000000c14147981 */ /* 0x000f68000c1e1b00 */
[----:B------:R-:W5:Y:S01]  /*0780*/  LDG.E.64 R22, desc[UR12][R22.64] ;  /* 0x0000000c16167981 */ /* 0x000f62000c1e1b00 */
[----:B------:R-:W-:Y:S01]  /*0790*/  IMAD.WIDE.U32 R4, R4, UR6, RZ ;  /* 0x0000000604047c25 */ /* 0x000fe2000f8e00ff */
[----:B------:R-:W-:Y:S01]  /*07a0*/  UIMAD.WIDE.U32 UR14, UR11, 0x8, URZ ;  /* 0x000000080b0e78a5 */ /* 0x000fe2000f8e00ff */
[----:B------:R-:W-:Y:S01]  /*07b0*/  MOV R30, UR16 ;  /* 0x00000010001e7c02 */ /* 0x000fe20008000f00 */
[----:B------:R-:W-:Y:S01]  /*07c0*/  BSSY.RECONVERGENT B0, `(.L_x_205) ;  /* 0x0000039000007945 */ /* 0x000fe20003800200 */
[----:B------:R-:W-:Y:S02]  /*07d0*/  IMAD.IADD R5, R5, 0x1, R9 ;  /* 0x0000000105057824 */ /* 0x000fe400078e0209 */
[----:B------:R-:W-:-:S02]  /*07e0*/  IMAD.SHL.U32 R9, R4, 0x8, RZ ;  /* 0x0000000804097824 */ /* 0x000fc400078e00ff */
[----:B------:R-:W-:Y:S01]  /*07f0*/  IMAD R25, R7, UR6, RZ ;  /* 0x0000000607197c24 */ /* 0x000fe2000f8e02ff */
[----:B------:R-:W-:Y:S01]  /*0800*/  SHF.L.U64.HI R8, R4, 0x3, R5 ;  /* 0x0000000304087819 */ /* 0x000fe20000010205 */
[----:B------:R-:W-:Y:S01]  /*0810*/  IMAD.WIDE.U32 R10, R11, 0x8, RZ ;  /* 0x000000080b0a7825 */ /* 0x000fe200078e00ff */
[----:B------:R-:W-:-:S03]  /*0820*/  IADD3 R33, P0, P1, R30, UR14, R9 ;  /* 0x0000000e1e217c10 */ /* 0x000fc6000f91e009 */
[----:B------:R-:W-:Y:S02]  /*0830*/  IMAD.U32 R31, RZ, RZ, UR17 ;  /* 0x00000011ff1f7e24 */ /* 0x000fe4000f8e00ff */
[C---:B------:R-:W-:Y:S02]  /*0840*/  IMAD R25, R6.reuse, UR7, R25 ;  /* 0x0000000706197c24 */ /* 0x040fe4000f8e0219 */
[----:B------:R-:W-:Y:S01]  /*0850*/  IMAD.MOV.U32 R4, RZ, RZ, R10 ;  /* 0x000000ffff047224 */ /* 0x000fe200078e000a */
[----:B------:R-:W-:Y:S01]  /*0860*/  IADD3.X R30, PT, PT, R31, UR15, R8, P0, P1 ;  /* 0x0000000f1f1e7c10 */ /* 0x000fe200087e2408 */
[----:B------:R-:W-:-:S03]  /*0870*/  IMAD.WIDE.U32 R6, R6, UR6, RZ ;  /* 0x0000000606067c25 */ /* 0x000fc6000f8e00ff */
[----:B------:R-:W-:Y:S01]  /*0880*/  IADD3 R33, P0, PT, R33, R4, RZ ;  /* 0x0000000421217210 */ /* 0x000fe20007f1e0ff */
[----:B------:R-:W-:Y:S01]  /*0890*/  IMAD.MOV.U32 R5, RZ, RZ, R11 ;  /* 0x000000ffff057224 */ /* 0x000fe200078e000b */
[----:B------:R-:W-:Y:S01]  /*08a0*/  LEA R24, P2, R6, UR16, 0x3 ;  /* 0x0000001006187c11 */ /* 0x000fe2000f8418ff */
[----:B------:R-:W-:-:S03]  /*08b0*/  IMAD.IADD R25, R7, 0x1, R25 ;  /* 0x0000000107197824 */ /* 0x000fc600078e0219 */
[----:B------:R-:W-:Y:S02]  /*08c0*/  IADD3.X R30, PT, PT, R30, R5, RZ, P0, !PT ;  /* 0x000000051e1e7210 */ /* 0x000fe400007fe4ff */
[----:B------:R-:W-:Y:S02]  /*08d0*/  LEA.HI.X R31, R6, UR17, R25, 0x3, P2 ;  /* 0x00000011061f7c11 */ /* 0x000fe400090f1c19 */
[CC--:B------:R-:W-:Y:S02]  /*08e0*/  ISETP.GT.U32.AND P0, PT, R33.reuse, R24.reuse, PT ;  /* 0x000000182100720c */ /* 0x0c0fe40003f04070 */
[----:B------:R-:W-:Y:S02]  /*08f0*/  ISETP.GE.U32.AND P1, PT, R33, R24, PT ;  /* 0x000000182100720c */ /* 0x000fe40003f26070 */
[CC--:B------:R-:W-:Y:S02]  /*0900*/  ISETP.GT.U32.AND.EX P0, PT, R30.reuse, R31.reuse, PT, P0 ;  /* 0x0000001f1e00720c */ /* 0x0c0fe40003f04100 */
[----:B------:R-:W-:-:S02]  /*0910*/  ISETP.GE.U32.AND.EX P1, PT, R30, R31, PT, P1 ;  /* 0x0000001f1e00720c */ /* 0x000fc40003f26110 */
[----:B------:R-:W-:Y:S02]  /*0920*/  SEL R25, R33, R24, P0 ;  /* 0x0000001821197207 */ /* 0x000fe40000000000 */
[----:B------:R-:W-:Y:S02]  /*0930*/  SEL R6, RZ, 0x1, P1 ;  /* 0x00000001ff067807 */ /* 0x000fe40000800000 */
[----:B------:R-:W-:Y:S02]  /*0940*/  IADD3 R7, P1, PT, R9, UR16, RZ ;  /* 0x0000001009077c10 */ /* 0x000fe4000ff3e0ff */
[----:B------:R-:W-:Y:S02]  /*0950*/  IADD3 R9, P2, P3, R25, -R33, -R6 ;  /* 0x8000002119097210 */ /* 0x000fe40007b5e806 */
[----:B------:R-:W-:Y:S02]  /*0960*/  SEL R31, R30, R31, P0 ;  /* 0x0000001f1e1f7207 */ /* 0x000fe40000000000 */
[----:B------:R-:W-:-:S02]  /*0970*/  IADD3.X R8, PT, PT, R8, UR17, RZ, P1, !PT ;  /* 0x0000001108087c10 */ /* 0x000fc40008ffe4ff */
[----:B------:R-:W-:Y:S02]  /*0980*/  IADD3 R10, P0, PT, R10, R7, RZ ;  /* 0x000000070a0a7210 */ /* 0x000fe40007f1e0ff */
[----:B------:R-:W-:-:S03]  /*0990*/  IADD3.X R31, PT, PT, R31, -0x1, ~R30, P2, P3 ;  /* 0xffffffff1f1f7810 */ /* 0x000fc600017e6c1e */
[----:B------:R-:W-:Y:S01]  /*09a0*/  IMAD.X R11, R11, 0x1, R8, P0 ;  /* 0x000000010b0b7824 */ /* 0x000fe200000e0608 */
        /* <DEDUP_REMOVED lines=22> */
.L_x_206:
[----:B------:R-:W-:-:S07]  /*0b10*/  MOV R30, 0xb30 ;  /* 0x00000b30001e7802 */ /* 0x000fce0000000f00 */
[----:B-----5:R-:W-:Y:S05]  /*0b20*/  CALL.REL.NOINC `($__internal_23_$__cuda_sm20_div_u64) ;  /* 0x0000000800e47944 */ /* 0x020fea0003c00000 */
[----:B------:R-:W-:Y:S02]  /*0b30*/  IMAD.MOV.U32 R24, RZ, RZ, R9 ;  /* 0x000000ffff187224 */ /* 0x000fe400078e0009 */
[----:B------:R-:W-:-:S07]  /*0b40*/  IMAD.MOV.U32 R25, RZ, RZ, R32 ;  /* 0x000000ffff197224 */ /* 0x000fce00078e0020 */
.L_x_207:
[----:B------:R-:W-:Y:S05]  /*0b50*/  BSYNC.RECONVERGENT B0 ;  /* 0x0000000000007941 */ /* 0x000fea0003800200 */
.L_x_205:
[----:B------:R-:W-:Y:S01]  /*0b60*/  IADD3 R6, P2, PT, R24, R6, RZ ;  /* 0x0000000618067210 */ /* 0x000fe20007f5e0ff */
[----:B------:R-:W-:Y:S01]  /*0b70*/  BSSY.RECONVERGENT B0, `(.L_x_208) ;  /* 0x0000040000007945 */ /* 0x000fe20003800200 */
[----:B------:R-:W-:Y:S02]  /*0b80*/  IADD3 R30, P1, PT, R4, R7, RZ ;  /* 0x00000007041e7210 */ /* 0x000fe40007f3e0ff */
[----:B------:R-:W-:Y:S01]  /*0b90*/  LOP3.LUT R9, R6, 0x3, RZ, 0xc0, !PT ;  /* 0x0000000306097812 */ /* 0x000fe200078ec0ff */
[----:B------:R-:W-:Y:S01]  /*0ba0*/  IMAD.X R24, RZ, RZ, R25, P2 ;  /* 0x000000ffff187224 */ /* 0x000fe200010e0619 */
[----:B------:R-:W-:Y:S02]  /*0bb0*/  IADD3.X R31, PT, PT, R5, R8, RZ, P1, !PT ;  /* 0x00000008051f7210 */ /* 0x000fe40000ffe4ff */
[----:B------:R-:W-:-:S04]  /*0bc0*/  ISETP.NE.U32.AND P0, PT, R9, 0x3, PT ;  /* 0x000000030900780c */ /* 0x000fc80003f05070 */
        /* <DEDUP_REMOVED lines=14> */
.L_x_211:
[----:B------:R-:W-:Y:S01]  /*0cb0*/  IADD3 R2, P0, PT, R4, R9, RZ ;  /* 0x0000000904027210 */ /* 0x000fe20007f1e0ff */
[----:B------:R-:W2:Y:S04]  /*0cc0*/  LDG.E.64 R30, desc[UR12][R30.64] ;  /* 0x0000000c1e1e7981 */ /* 0x000ea8000c1e1b00 */
[----:B------:R-:W-:-:S06]  /*0cd0*/  IMAD.X R3, R5, 0x1, R0, P0 ;  /* 0x0000000105037824 */ /* 0x000fcc00000e0600 */
[----:B------:R-:W2:Y:S01]  /*0ce0*/  LDG.E.64 R2, desc[UR12][R2.64] ;  /* 0x0000000c02027981 */ /* 0x000ea2000c1e1b00 */
[----:B------:R-:W-:Y:S01]  /*0cf0*/  IMAD.MOV.U32 R25, RZ, RZ, RZ ;  /* 0x000000ffff197224 */ /* 0x000fe200078e00ff */
[----:B--2---:R-:W-:-:S08]  /*0d00*/  DADD R14, R30, -R2 ;  /* 0x000000001e0e7229 */ /* 0x004fd00000000802 */
[C---:B------:R-:W-:Y:S02]  /*0d10*/  DSETP.GT.AND P0, PT, R14.reuse, RZ, PT ;  /* 0x000000ff0e00722a */ /* 0x040fe40003f04000 */
[----:B------:R-:W-:-:S04]  /*0d20*/  DSETP.GEU.AND P1, PT, R14, RZ, PT ;  /* 0x000000ff0e00722a */ /* 0x000fc80003f2e000 */
[----:B------:R-:W-:-:S08]  /*0d30*/  SEL R16, RZ, 0x1, !P0 ;  /* 0x00000001ff107807 */ /* 0x000fd00004000000 */
[----:B------:R-:W-:Y:S02]  /*0d40*/  @!P0 IADD3 R25, PT, PT, RZ, -0x1, RZ ;  /* 0xffffffffff198810 */ /* 0x000fe40007ffe0ff */
[----:B------:R-:W-:-:S04]  /*0d50*/  @P1 IMAD.MOV R25, RZ, RZ, R16 ;  /* 0x000000ffff191224 */ /* 0x000fc800078e0210 */
[----:B------:R-:W0:Y:S01]  /*0d60*/  I2F.F64 R16, R25 ;  /* 0x0000001900107312 */ /* 0x000e220000201c00 */
[----:B-----5:R-:W-:Y:S01]  /*0d70*/  DSETP.NEU.AND P0, PT, |R14|, R22, PT ;  /* 0x000000160e00722a */ /* 0x020fe20003f0d200 */
[----:B------:R-:W-:-:S05]  /*0d80*/  IMAD.MOV.U32 R2, RZ, RZ, RZ ;  /* 0x000000ffff027224 */ /* 0x000fca00078e00ff */
[----:B------:R-:W-:Y:S01]  /*0d90*/  FSEL R3, RZ, 1.875, P0 ;  /* 0x3ff00000ff037808 */ /* 0x000fe20000000000 */
[----:B0-----:R-:W-:Y:S01]  /*0da0*/  DMUL R16, R20, R16 ;  /* 0x0000001014107228 */ /* 0x001fe20000000000 */
[----:B------:R-:W-:-:S07]  /*0db0*/  IADD3 R14, P1, PT, R4, R11, RZ ;  /* 0x0000000b040e7210 */ /* 0x000fce0007f3e0ff */
[----:B------:R-:W-:Y:S01]  /*0dc0*/  DMUL R2, R16, R2 ;  /* 0x0000000210027228 */ /* 0x000fe20000000000 */
[----:B------:R-:W-:Y:S01]  /*0dd0*/  IADD3 R16, P0, PT, R4, R13, RZ ;  /* 0x0000000d04107210 */ /* 0x000fe20007f1e0ff */
[----:B------:R-:W-:-:S06]  /*0de0*/  IMAD.X R15, R5, 0x1, R10, P1 ;  /* 0x00000001050f7824 */ /* 0x000fcc00008e060a */
[----:B------:R-:W-:Y:S01]  /*0df0*/  DADD R26, -RZ, -R2 ;  /* 0x00000000ff1a7229 */ /* 0x000fe20000000902 */
[----:B------:R-:W-:Y:S01]  /*0e00*/  IMAD.X R17, R5, 0x1, R18, P0 ;  /* 0x0000000105117824 */ /* 0x000fe200000e0612 */
[----:B------:R-:W-:Y:S01]  /*0e10*/  IADD3 R19, P0, PT, R19, -0x1, RZ ;  /* 0xffffffff13137810 */ /* 0x000fe20007f1e0ff */
[----:B------:R0:W-:Y:S03]  /*0e20*/  STG.E.64 desc[UR12][R14.64], R2 ;  /* 0x000000020e007986 */ /* 0x0001e6000c101b0c */
[----:B------:R-:W-:Y:S01]  /*0e30*/  IADD3.X R12, PT, PT, R12, -0x1, RZ, P0, !PT ;  /* 0xffffffff0c0c7810 */ /* 0x000fe200007fe4ff */
[----:B------:R0:W-:Y:S01]  /*0e40*/  STG.E.64 desc[UR12][R16.64], R26 ;  /* 0x0000001a10007986 */ /* 0x0001e2000c101b0c */
[----:B------:R-:W-:-:S04]  /*0e50*/  ISETP.NE.U32.AND P0, PT, R19, RZ, PT ;  /* 0x000000ff1300720c */ /* 0x000fc80003f05070 */
[----:B------:R-:W-:Y:S02]  /*0e60*/  ISETP.NE.AND.EX P0, PT, R12, RZ, PT, P0 ;  /* 0x000000ff0c00720c */ /* 0x000fe40003f05300 */
[C---:B------:R-:W-:Y:S01]  /*0e70*/  IADD3 R30, P1, PT, R4.reuse, R7, RZ ;  /* 0x00000007041e7210 */ /* 0x040fe20007f3e0ff */
[----:B------:R-:W-:Y:S01]  /*0e80*/  IMAD.U32 R25, RZ, RZ, UR11 ;  /* 0x0000000bff197e24 */ /* 0x000fe2000f8e00ff */
[----:B------:R-:W-:Y:S02]  /*0e90*/  IADD3 R4, P2, PT, R4, UR14, RZ ;  /* 0x0000000e04047c10 */ /* 0x000fe4000ff5e0ff */
[C---:B------:R-:W-:Y:S02]  /*0ea0*/  IADD3.X R31, PT, PT, R5.reuse, R8, RZ, P1, !PT ;  /* 0x00000008051f7210 */ /* 0x040fe40000ffe4ff */
[----:B------:R-:W-:Y:S01]  /*0eb0*/  IADD3.X R5, PT, PT, R5, UR15, RZ, P2, !PT ;  /* 0x0000000f05057c10 */ /* 0x000fe200097fe4ff */
[----:B------:R-:W-:-:S04]  /*0ec0*/  IMAD.WIDE.U32 R30, R25, 0x8, R30 ;  /* 0x00000008191e7825 */ /* 0x000fc800078e001e */
[----:B0-----:R-:W-:Y:S05]  /*0ed0*/  @P0 BRA `(.L_x_211) ;  /* 0xfffffffc00740947 */ /* 0x001fea000383ffff */
[----:B------:R-:W-:Y:S05]  /*0ee0*/  BSYNC.RECONVERGENT B1 ;  /* 0x0000000000017941 */ /* 0x000fea0003800200 */
.L_x_210:
[-C--:B------:R-:W-:Y:S01]  /*0ef0*/  IADD3 R26, P1, PT, R11, R4.reuse, RZ ;  /* 0x000000040b1a7210 */ /* 0x080fe20007f3e0ff */
[----:B------:R-:W-:Y:S01]  /*0f00*/  IMAD.MOV.U32 R11, RZ, RZ, R31 ;  /* 0x000000ffff0b7224 */ /* 0x000fe200078e001f */
[-C--:B------:R-:W-:Y:S02]  /*0f10*/  IADD3 R28, P0, PT, R13, R4.reuse, RZ ;  /* 0x000000040d1c7210 */ /* 0x080fe40007f1e0ff */
[----:B------:R-:W-:Y:S01]  /*0f20*/  IADD3 R12, P2, PT, R9, R4, RZ ;  /* 0x00000004090c7210 */ /* 0x000fe20007f5e0ff */
[--C-:B------:R-:W-:Y:S02]  /*0f30*/  IMAD.X R27, R10, 0x1, R5.reuse, P1 ;  /* 0x000000010a1b7824 */ /* 0x100fe400008e0605 */
[--C-:B------:R-:W-:Y:S02]  /*0f40*/  IMAD.X R29, R18, 0x1, R5.reuse, P0 ;  /* 0x00000001121d7824 */ /* 0x100fe400000e0605 */
[----:B------:R-:W-:Y:S02]  /*0f50*/  IMAD.X R13, R0, 0x1, R5, P2 ;  /* 0x00000001000d7824 */ /* 0x000fe400010e0605 */
[----:B------:R-:W-:-:S07]  /*0f60*/  IMAD.MOV.U32 R10, RZ, RZ, R30 ;  /* 0x000000ffff0a7224 */ /* 0x000fce00078e001e */
.L_x_209:
[----:B------:R-:W-:Y:S05]  /*0f70*/  BSYNC.RECONVERGENT B0 ;  /* 0x0000000000007941 */ /* 0x000fea0003800200 */
.L_x_208:
[----:B------:R-:W-:-:S04]  /*0f80*/  ISETP.GE.U32.AND P0, PT, R6, 0x3, PT ;  /* 0x000000030600780c */ /* 0x000fc80003f06070 */
[----:B------:R-:W-:-:S13]  /*0f90*/  ISETP.GE.U32.AND.EX P0, PT, R24, RZ, PT, P0 ;  /* 0x000000ff1800720c */ /* 0x000fda0003f06100 */
[----:B------:R-:W-:Y:S05]  /*0fa0*/  @!P0 EXIT ;  /* 0x000000000000894d */ /* 0x000fea0003800000 */
[----:B------:R-:W0:Y:S02]  /*0fb0*/  LDC.64 R2, c[0x0][0x3b0] ;  /* 0x0000ec00ff027b82 */ /* 0x000e240000000a00 */
[----:B0-----:R-:W-:-:S04]  /*0fc0*/  LEA R7, P0, R2, R7, 0x3 ;  /* 0x0000000702077211 */ /* 0x001fc800078018ff */
[----:B------:R-:W-:-:S09]  /*0fd0*/  LEA.HI.X R8, R2, R8, R3, 0x3, P0 ;  /* 0x0000000802087211 */ /* 0x000fd200000f1c03 */
.L_x_212:
[----:B------:R-:W2:Y:S04]  /*0fe0*/  LDG.E.64 R2, desc[UR12][R30.64] ;  /* 0x0000000c1e027981 */ /* 0x000ea8000c1e1b00 */
[----:B------:R-:W2:Y:S01]  /*0ff0*/  LDG.E.64 R4, desc[UR12][R12.64] ;  /* 0x0000000c0c047981 */ /* 0x000ea2000c1e1b00 */
[----:B------:R-:W-:Y:S01]  /*1000*/  MOV R6, RZ ;  /* 0x000000ff00067202 */ /* 0x000fe20000000f00 */
[----:B--2---:R-:W-:-:S08]  /*1010*/  DADD R2, R2, -R4 ;  /* 0x0000000002027229 */ /* 0x004fd00000000804 */
[C---:B------:R-:W-:Y:S02]  /*1020*/  DSETP.GT.AND P0, PT, R2.reuse, RZ, PT ;  /* 0x000000ff0200722a */ /* 0x040fe40003f04000 */
[----:B------:R-:W-:-:S04]  /*1030*/  DSETP.GEU.AND P1, PT, R2, RZ, PT ;  /* 0x000000ff0200722a */ /* 0x000fc80003f2e000 */
[----:B------:R-:W-:-:S08]  /*1040*/  SEL R0, RZ, 0x1, !P0 ;  /* 0x00000001ff007807 */ /* 0x000fd00004000000 */
[----:B------:R-:W-:Y:S01]  /*1050*/  @!P0 IMAD.MOV R6, RZ, RZ, -0x1 ;  /* 0xffffffffff068424 */ /* 0x000fe200078e02ff */
[----:B-----5:R-:W-:Y:S01]  /*1060*/  DSETP.NEU.AND P0, PT, |R2|, R22, PT ;  /* 0x000000160200722a */ /* 0x020fe20003f0d200 */
[----:B------:R-:W-:Y:S02]  /*1070*/  @P1 IMAD.MOV R6, RZ, RZ, R0 ;  /* 0x000000ffff061224 */ /* 0x000fe400078e0200 */
[----:B------:R-:W-:Y:S02]  /*1080*/  IMAD.MOV.U32 R2, RZ, RZ, RZ ;  /* 0x000000ffff027224 */ /* 0x000fe400078e00ff */
[----:B------:R-:W0:Y:S01]  /*1090*/  I2F.F64 R4, R6 ;  /* 0x0000000600047312 */ /* 0x000e220000201c00 */
[----:B------:R-:W-:Y:S02]  /*10a0*/  FSEL R3, RZ, 1.875, P0 ;  /* 0x3ff00000ff037808 */ /* 0x000fe40000000000 */
[----:B------:R-:W-:-:S04]  /*10b0*/  IADD3 R16, P0, PT, R30, UR14, RZ ;  /* 0x0000000e1e107c10 */ /* 0x000fc8000ff1e0ff */
[----:B------:R-:W-:Y:S01]  /*10c0*/  IADD3.X R17, PT, PT, R31, UR15, RZ, P0, !PT ;  /* 0x0000000f1f117c10 */ /* 0x000fe200087fe4ff */
[----:B0-----:R-:W-:-:S08]  /*10d0*/  DMUL R4, R20, R4 ;  /* 0x0000000414047228 */ /* 0x001fd00000000000 */
[----:B------:R-:W-:Y:S01]  /*10e0*/  DMUL R4, R4, R2 ;  /* 0x0000000204047228 */ /* 0x000fe20000000000 */
[----:B------:R-:W-:-:S04]  /*10f0*/  IADD3 R2, P1, PT, R12, UR14, RZ ;  /* 0x0000000e0c027c10 */ /* 0x000fc8000ff3e0ff */
[----:B------:R-:W-:Y:S02]  /*1100*/  IADD3.X R3, PT, PT, R13, UR15, RZ, P1, !PT ;  /* 0x0000000f0d037c10 */ /* 0x000fe40008ffe4ff */
[----:B------:R0:W-:Y:S01]  /*1110*/  STG.E.64 desc[UR12][R26.64], R4 ;  /* 0x000000041a007986 */ /* 0x0001e2000c101b0c */
[----:B------:R-:W-:-:S07]  /*1120*/  DADD R18, -RZ, -R4 ;  /* 0x00000000ff127229 */ /* 0x000fce0000000904 */
[----:B------:R1:W-:Y:S04]  /*1130*/  STG.E.64 desc[UR12][R28.64], R18 ;  /* 0x000000121c007986 */ /* 0x0003e8000c101b0c */
[----:B------:R-:W2:Y:S04]  /*1140*/  LDG.E.64 R14, desc[UR12][R16.64] ;  /* 0x0000000c100e7981 */ /* 0x000ea8000c1e1b00 */
[----:B------:R-:W2:Y:S01]  /*1150*/  LDG.E.64 R2, desc[UR12][R2.64] ;  /* 0x0000000c02027981 */ /* 0x000ea2000c1e1b00 */
[----:B------:R-:W-:Y:S01]  /*1160*/  IMAD.MOV.U32 R6, RZ, RZ, RZ ;  /* 0x000000ffff067224 */ /* 0x000fe200078e00ff */
[----:B--2---:R-:W-:Y:S01]  /*1170*/  DADD R14, R14, -R2 ;  /* 0x000000000e0e7229 */ /* 0x004fe20000000802 */
[----:B------:R-:W-:-:S07]  /*1180*/  IMAD.MOV.U32 R2, RZ, RZ, RZ ;  /* 0x000000ffff027224 */ /* 0x000fce00078e00ff */
[C---:B------:R-:W-:Y:S02]  /*1190*/  DSETP.GT.AND P0, PT, R14.reuse, RZ, PT ;  /* 0x000000ff0e00722a */ /* 0x040fe40003f04000 */
[----:B------:R-:W-:-:S04]  /*11a0*/  DSETP.GEU.AND P1, PT, R14, RZ, PT ;  /* 0x000000ff0e00722a */ /* 0x000fc80003f2e000 */
[----:B------:R-:W-:-:S08]  /*11b0*/  SEL R0, RZ, 0x1, !P0 ;  /* 0x00000001ff007807 */ /* 0x000fd00004000000 */
[----:B------:R-:W-:Y:S01]  /*11c0*/  @!P0 IMAD.MOV R6, RZ, RZ, -0x1 ;  /* 0xffffffffff068424 */ /* 0x000fe200078e02ff */
[----:B------:R-:W-:Y:S01]  /*11d0*/  DSETP.NEU.AND P0, PT, |R14|, R22, PT ;  /* 0x000000160e00722a */ /* 0x000fe20003f0d200 */
[----:B------:R-:W-:Y:S01]  /*11e0*/  @P1 IADD3 R6, PT, PT, R0, RZ, RZ ;  /* 0x000000ff00061210 */ /* 0x000fe20007ffe0ff */
[----:B------:R-:W-:Y:S01]  /*11f0*/  IMAD.U32 R15, RZ, RZ, UR11 ;  /* 0x0000000bff0f7e24 */ /* 0x000fe2000f8e00ff */
[----:B------:R-:W-:Y:S02]  /*1200*/  IADD3 R24, P1, PT, R28, UR14, RZ ;  /* 0x0000000e1c187c10 */ /* 0x000fe4000ff3e0ff */
[----:B0-----:R-:W0:Y:S01]  /*1210*/  I2F.F64 R4, R6 ;  /* 0x0000000600047312 */ /* 0x001e220000201c00 */
[----:B------:R-:W-:Y:S01]  /*1220*/  FSEL R3, RZ, 1.875, P0 ;  /* 0x3ff00000ff037808 */ /* 0x000fe20000000000 */
[----:B------:R-:W-:Y:S01]  /*1230*/  IMAD.WIDE.U32 R14, R15, 0x10, R12 ;  /* 0x000000100f0e7825 */ /* 0x000fe200078e000c */
[----:B-1----:R-:W-:Y:S02]  /*1240*/  IADD3 R18, P0, PT, R26, UR14, RZ ;  /* 0x0000000e1a127c10 */ /* 0x002fe4000ff1e0ff */
[----:B------:R-:W-:-:S02]  /*1250*/  IADD3.X R25, PT, PT, R29, UR15, RZ, P1, !PT ;  /* 0x0000000f1d197c10 */ /* 0x000fc40008ffe4ff */
[----:B------:R-:W-:Y:S01]  /*1260*/  IADD3.X R19, PT, PT, R27, UR15, RZ, P0, !PT ;  /* 0x0000000f1b137c10 */ /* 0x000fe200087fe4ff */
[----:B0-----:R-:W-:-:S08]  /*1270*/  DMUL R4, R20, R4 ;  /* 0x0000000414047228 */ /* 0x001fd00000000000 */
[----:B------:R-:W-:Y:S01]  /*1280*/  DMUL R4, R4, R2 ;  /* 0x0000000204047228 */ /* 0x000fe20000000000 */
[----:B------:R-:W-:-:S04]  /*1290*/  IMAD.U32 R3, RZ, RZ, UR11 ;  /* 0x0000000bff037e24 */ /* 0x000fc8000f8e00ff */
[----:B------:R-:W-:Y:S02]  /*12a0*/  IMAD.WIDE.U32 R2, R3, 0x10, R30 ;  /* 0x0000001003027825 */ /* 0x000fe400078e001e */
[----:B------:R0:W-:Y:S01]  /*12b0*/  STG.E.64 desc[UR12][R18.64], R4 ;  /* 0x0000000412007986 */ /* 0x0001e2000c101b0c */
[----:B------:R-:W-:-:S07]  /*12c0*/  DADD R32, -RZ, -R4 ;  /* 0x00000000ff207229 */ /* 0x000fce0000000904 */
[----:B------:R1:W-:Y:S04]  /*12d0*/  STG.E.64 desc[UR12][R24.64], R32 ;  /* 0x0000002018007986 */ /* 0x0003e8000c101b0c */
[----:B------:R-:W2:Y:S04]  /*12e0*/  LDG.E.64 R2, desc[UR12][R2.64] ;  /* 0x0000000c02027981 */ /* 0x000ea8000c1e1b00 */
[----:B------:R-:W2:Y:S01]  /*12f0*/  LDG.E.64 R14, desc[UR12][R14.64] ;  /* 0x0000000c0e0e7981 */ /* 0x000ea2000c1e1b00 */
[----:B------:R-:W-:Y:S02]  /*1300*/  IMAD.MOV.U32 R6, RZ, RZ, RZ ;  /* 0x000000ffff067224 */ /* 0x000fe400078e00ff */
[----:B0-----:R-:W-:Y:S01]  /*1310*/  IMAD.U32 R19, RZ, RZ, UR11 ;  /* 0x0000000bff137e24 */ /* 0x001fe2000f8e00ff */
[----:B-1----:R-:W-:-:S03]  /*1320*/  MOV R25, UR11 ;  /* 0x0000000b00197c02 */ /* 0x002fc60008000f00 */
[----:B------:R-:W-:-:S04]  /*1330*/  IMAD.WIDE.U32 R18, R19, 0x18, R30 ;  /* 0x0000001813127825 */ /* 0x000fc800078e001e */
[----:B------:R-:W-:Y:S01]  /*1340*/  IMAD.WIDE.U32 R24, R25, 0x18, R12 ;  /* 0x0000001819187825 */ /* 0x000fe200078e000c */
[----:B--2---:R-:W-:-:S03]  /*1350*/  DADD R16, R2, -R14 ;  /* 0x0000000002107229 */ /* 0x004fc6000000080e */
[----:B------:R-:W-:-:S04]  /*1360*/  IMAD.U32 R15, RZ, RZ, UR11 ;  /* 0x0000000bff0f7e24 */ /* 0x000fc8000f8e00ff */
[----:B------:R-:W-:Y:S01]  /*1370*/  IMAD.WIDE.U32 R14, R15, 0x10, R26 ;  /* 0x000000100f0e7825 */ /* 0x000fe200078e001a */
[C---:B------:R-:W-:Y:S02]  /*1380*/  DSETP.GT.AND P0, PT, R16.reuse, RZ, PT ;  /* 0x000000ff1000722a */ /* 0x040fe40003f04000 */
[----:B------:R-:W-:-:S04]  /*1390*/  DSETP.GEU.AND P1, PT, R16, RZ, PT ;  /* 0x000000ff1000722a */ /* 0x000fc80003f2e000 */
[----:B------:R-:W-:-:S08]  /*13a0*/  SEL R0, RZ, 0x1, !P0 ;  /* 0x00000001ff007807 */ /* 0x000fd00004000000 */
[----:B------:R-:W-:Y:S01]  /*13b0*/  @!P0 IMAD.MOV R6, RZ, RZ, -0x1 ;  /* 0xffffffffff068424 */ /* 0x000fe200078e02ff */
[----:B------:R-:W-:Y:S01]  /*13c0*/  DSETP.NEU.AND P0, PT, |R16|, R22, PT ;  /* 0x000000161000722a */ /* 0x000fe20003f0d200 */
[----:B------:R-:W-:Y:S01]  /*13d0*/  @P1 IADD3 R6, PT, PT, R0, RZ, RZ ;  /* 0x000000ff00061210 */ /* 0x000fe20007ffe0ff */
[----:B------:R-:W-:-:S03]  /*13e0*/  IMAD.U32 R17, RZ, RZ, UR11 ;  /* 0x0000000bff117e24 */ /* 0x000fc6000f8e00ff */
[----:B------:R-:W0:Y:S01]  /*13f0*/  I2F.F64 R4, R6 ;  /* 0x0000000600047312 */ /* 0x000e220000201c00 */
[----:B------:R-:W-:Y:S01]  /*1400*/  IMAD.WIDE.U32 R16, R17, 0x10, R28 ;  /* 0x0000001011107825 */ /* 0x000fe200078e001c */
[----:B0-----:R-:W-:Y:S01]  /*1410*/  DMUL R2, R20, R4 ;  /* 0x0000000414027228 */ /* 0x001fe20000000000 */
[----:B------:R-:W-:Y:S02]  /*1420*/  FSEL R5, RZ, 1.875, P0 ;  /* 0x3ff00000ff057808 */ /* 0x000fe40000000000 */
[----:B------:R-:W-:-:S06]  /*1430*/  IMAD.MOV.U32 R4, RZ, RZ, RZ ;  /* 0x000000ffff047224 */ /* 0x000fcc00078e00ff */
[----:B------:R-:W-:-:S07]  /*1440*/  DMUL R2, R2, R4 ;  /* 0x0000000402027228 */ /* 0x000fce0000000000 */
[----:B------:R0:W-:Y:S01]  /*1450*/  STG.E.64 desc[UR12][R14.64], R2 ;  /* 0x000000020e007986 */ /* 0x0001e2000c101b0c */
[----:B------:R-:W-:-:S07]  /*1460*/  DADD R4, -RZ, -R2 ;  /* 0x00000000ff047229 */ /* 0x000fce0000000902 */
[----:B------:R1:W-:Y:S04]  /*1470*/  STG.E.64 desc[UR12][R16.64], R4 ;  /* 0x0000000410007986 */ /* 0x0003e8000c101b0c */
[----:B------:R-:W2:Y:S04]  /*1480*/  LDG.E.64 R18, desc[UR12][R18.64] ;  /* 0x0000000c12127981 */ /* 0x000ea8000c1e1b00 */
[----:B------:R-:W2:Y:S01]  /*1490*/  LDG.E.64 R24, desc[UR12][R24.64] ;  /* 0x0000000c18187981 */ /* 0x000ea2000c1e1b00 */
[----:B------:R-:W-:Y:S02]  /*14a0*/  IMAD.MOV.U32 R6, RZ, RZ, RZ ;  /* 0x000000ffff067224 */ /* 0x000fe400078e00ff */
[----:B0-----:R-:W-:-:S02]  /*14b0*/  IMAD.MOV.U32 R14, RZ, RZ, RZ ;  /* 0x000000ffff0e7224 */ /* 0x001fc400078e00ff */
[----:B------:R-:W-:Y:S02]  /*14c0*/  IMAD.U32 R9, RZ, RZ, UR11 ;  /* 0x0000000bff097e24 */ /* 0x000fe4000f8e00ff */
[----:B-1----:R-:W-:-:S04]  /*14d0*/  IMAD.U32 R5, RZ, RZ, UR11 ;  /* 0x0000000bff057e24 */ /* 0x002fc8000f8e00ff */
[----:B------:R-:W-:-:S04]  /*14e0*/  IMAD.WIDE.U32 R4, R5, 0x18, R28 ;  /* 0x0000001805047825 */ /* 0x000fc800078e001c */
[----:B------:R-:W-:Y:S01]  /*14f0*/  IMAD.WIDE.U32 R28, R9, 0x20, R28 ;  /* 0x00000020091c7825 */ /* 0x000fe200078e001c */
[----:B--2---:R-:W-:Y:S01]  /*1500*/  DADD R32, R18, -R24 ;  /* 0x0000000012207229 */ /* 0x004fe20000000818 */
[----:B------:R-:W-:Y:S02]  /*1510*/  MOV R25, UR11 ;  /* 0x0000000b00197c02 */ /* 0x000fe40008000f00 */
[----:B------:R-:W-:-:S03]  /*1520*/  IMAD.U32 R19, RZ, RZ, UR11 ;  /* 0x0000000bff137e24 */ /* 0x000fc6000f8e00ff */
[----:B------:R-:W-:Y:S02]  /*1530*/  IMAD.WIDE.U32 R12, R25, 0x20, R12 ;  /* 0x00000020190c7825 */ /* 0x000fe400078e000c */
[C---:B------:R-:W-:Y:S02]  /*1540*/  DSETP.GT.AND P0, PT, R32.reuse, RZ, PT ;  /* 0x000000ff2000722a */ /* 0x040fe40003f04000 */
[----:B------:R-:W-:-:S04]  /*1550*/  DSETP.GEU.AND P1, PT, R32, RZ, PT ;  /* 0x000000ff2000722a */ /* 0x000fc80003f2e000 */
[----:B------:R-:W-:-:S08]  /*1560*/  SEL R0, RZ, 0x1, !P0 ;  /* 0x00000001ff007807 */ /* 0x000fd00004000000 */
[----:B------:R-:W-:Y:S01]  /*1570*/  @!P0 IMAD.MOV R6, RZ, RZ, -0x1 ;  /* 0xffffffffff068424 */ /* 0x000fe200078e02ff */
[----:B------:R-:W-:Y:S01]  /*1580*/  DSETP.NEU.AND P0, PT, |R32|, R22, PT ;  /* 0x000000162000722a */ /* 0x000fe20003f0d200 */
[----:B------:R-:W-:Y:S02]  /*1590*/  @P1 IMAD.MOV R6, RZ, RZ, R0 ;  /* 0x000000ffff061224 */ /* 0x000fe400078e0200 */
[----:B------:R-:W-:Y:S02]  /*15a0*/  IMAD.U32 R33, RZ, RZ, UR11 ;  /* 0x0000000bff217e24 */ /* 0x000fe4000f8e00ff */
[----:B------:R-:W0:Y:S01]  /*15b0*/  I2F.F64 R2, R6 ;  /* 0x0000000600027312 */ /* 0x000e220000201c00 */
[----:B------:R-:W-:Y:S01]  /*15c0*/  FSEL R15, RZ, 1.875, P0 ;  /* 0x3ff00000ff0f7808 */ /* 0x000fe20000000000 */
[----:B------:R-:W-:-:S03]  /*15d0*/  IMAD.WIDE.U32 R10, R33, 0x20, R10 ;  /* 0x00000020210a7825 */ /* 0x000fc600078e000a */
[----:B------:R-:W-:-:S04]  /*15e0*/  ISETP.GE.U32.AND P0, PT, R10, R7, PT ;  /* 0x000000070a00720c */ /* 0x000fc80003f06070 */
[----:B------:R-:W-:Y:S01]  /*15f0*/  ISETP.GE.U32.AND.EX P0, PT, R11, R8, PT, P0 ;  /* 0x000000080b00720c */ /* 0x000fe20003f06100 */
[----:B0-----:R-:W-:-:S08]  /*1600*/  DMUL R2, R20, R2 ;  /* 0x0000000214027228 */ /* 0x001fd00000000000 */
[----:B------:R-:W-:Y:S01]  /*1610*/  DMUL R14, R2, R14 ;  /* 0x0000000e020e7228 */ /* 0x000fe20000000000 */
[----:B------:R-:W-:-:S05]  /*1620*/  MOV R3, UR11 ;  /* 0x0000000b00037c02 */ /* 0x000fca0008000f00 */
[--C-:B------:R-:W-:Y:S02]  /*1630*/  IMAD.WIDE.U32 R2, R3, 0x18, R26.reuse ;  /* 0x0000001803027825 */ /* 0x100fe400078e001a */
[----:B------:R-:W-:Y:S02]  /*1640*/  DADD R16, -RZ, -R14 ;  /* 0x00000000ff107229 */ /* 0x000fe4000000090e */
[----:B------:R-:W-:Y:S01]  /*1650*/  IMAD.WIDE.U32 R26, R19, 0x20, R26 ;  /* 0x00000020131a7825 */ /* 0x000fe200078e001a */
[----:B------:R0:W-:Y:S04]  /*1660*/  STG.E.64 desc[UR12][R2.64], R14 ;  /* 0x0000000e02007986 */ /* 0x0001e8000c101b0c */
[----:B------:R1:W-:Y:S01]  /*1670*/  STG.E.64 desc[UR12][R4.64], R16 ;  /* 0x0000001004007986 */ /* 0x0003e2000c101b0c */
[----:B0-----:R-:W-:-:S04]  /*1680*/  IMAD.U32 R3, RZ, RZ, UR11 ;  /* 0x0000000bff037e24 */ /* 0x001fc8000f8e00ff */
[----:B------:R-:W-:Y:S01]  /*1690*/  IMAD.WIDE.U32 R30, R3, 0x20, R30 ;  /* 0x00000020031e7825 */ /* 0x000fe200078e001e */
[----:B-1----:R-:W-:Y:S06]  /*16a0*/  @!P0 BRA `(.L_x_212) ;  /* 0xfffffff8004c8947 */ /* 0x002fec000383ffff */
[----:B------:R-:W-:Y:S05]  /*16b0*/  EXIT ;  /* 0x000000000000794d */ /* 0x000fea0003800000 */
        .weak           $__internal_23_$__cuda_sm20_div_u64
        .type           $__internal_23_$__cuda_sm20_div_u64,@function
        .size           $__internal_23_$__cuda_sm20_div_u64,($__internal_24_$__cuda_sm20_dsqrt_rn_f64_mediumpath_v1 - $__internal_23_$__cuda_sm20_div_u64)
$__internal_23_$__cuda_sm20_div_u64:
        /* <DEDUP_REMOVED lines=73> */
[----:B------:R-:W-:Y:S06]  /*1b50*/  RET.REL.NODEC R24 `(_ZN2at6native55_GLOBAL__N__6c1c77d0_17_DistanceKernel_cu_928626d3_295131pdist_backward_kernel_cuda_implIdNS1_5distsIdE3infEEEvPT_PKS6_S9_S9_llllS6_dd) ;  /* 0xffffffe418287950 */ /* 0x000fec0003c3ffff */
        .weak           $__internal_24_$__cuda_sm20_dsqrt_rn_f64_mediumpath_v1
        .type           $__internal_24_$__cuda_sm20_dsqrt_rn_f64_mediumpath_v1,@function
        .size           $__internal_24_$__cuda_sm20_dsqrt_rn_f64_mediumpath_v1,(.L_x_797 - $__internal_24_$__cuda_sm20_dsqrt_rn_f64_mediumpath_v1)
$__internal_24_$__cuda_sm20_dsqrt_rn_f64_mediumpath_v1:
        /* <DEDUP_REMOVED lines=12> */
.L_x_214:
        /* <DEDUP_REMOVED lines=24> */
.L_x_216:
[----:B------:R-:W-:-:S11]  /*1da0*/  DADD R6, R4, R4 ;  /* 0x0000000004067229 */ /* 0x000fd60000000004 */
.L_x_215:
[----:B------:R-:W-:Y:S05]  /*1db0*/  BSYNC.RECONVERGENT B1 ;  /* 0x0000000000017941 */ /* 0x000fea0003800200 */
.L_x_213:
[----:B------:R-:W-:Y:S01]  /*1dc0*/  IMAD.MOV.U32 R4, RZ, RZ, R0 ;  /* 0x000000ffff047224 */ /* 0x000fe200078e0000 */
[----:B------:R-:W-:Y:S01]  /*1dd0*/  MOV R14, R6 ;  /* 0x00000006000e7202 */ /* 0x000fe20000000f00 */
[----:B------:R-:W-:Y:S02]  /*1de0*/  IMAD.MOV.U32 R5, RZ, RZ, 0x0 ;  /* 0x00000000ff057424 */ /* 0x000fe400078e00ff */
[----:B------:R-:W-:Y:S02]  /*1df0*/  IMAD.MOV.U32 R15, RZ, RZ, R7 ;  /* 0x000000ffff0f7224 */ /* 0x000fe400078e0007 */
[----:B------:R-:W-:Y:S05]  /*1e00*/  RET.REL.NODEC R4 `(_ZN2at6native55_GLOBAL__N__6c1c77d0_17_DistanceKernel_cu_928626d3_295131pdist_backward_kernel_cuda_implIdNS1_5distsIdE3infEEEvPT_PKS6_S9_S9_llllS6_dd) ;  /* 0xffffffe0047c7950 */ /* 0x000fea0003c3ffff */
.L_x_217:
        /* <DEDUP_REMOVED lines=15> */
.L_x_797:


//--------------------- .text._ZN2at6native55_GLOBAL__N__6c1c77d0_17_DistanceKernel_cu_928626d3_295131pdist_backward_kernel_cuda_implIdNS1_5distsIdE3twoEEEvPT_PKS6_S9_S9_llllS6_dd --------------------------
	.section	.text._ZN2at6native55_GLOBAL__N__6c1c77d0_17_DistanceKernel_cu_928626d3_295131pdist_backward_kernel_cuda_implIdNS1_5distsIdE3twoEEEvPT_PKS6_S9_S9_llllS6_dd,"ax",@progbits
	.align	128
.text._ZN2at6native55_GLOBAL__N__6c1c77d0_17_DistanceKernel_cu_928626d3_295131pdist_backward_kernel_cuda_implIdNS1_5distsIdE3twoEEEvPT_PKS6_S9_S9_llllS6_dd:
        .type           _ZN2at6native55_GLOBAL__N__6c1c77d0_17_DistanceKernel_cu_928626d3_295131pdist_backward_kernel_cuda_implIdNS1_5distsIdE3twoEEEvPT_PKS6_S9_S9_llllS6_dd,@function
        .size           _ZN2at6native55_GLOBAL__N__6c1c77d0_17_DistanceKernel_cu_928626d3_295131pdist_backward_kernel_cuda_implIdNS1_5distsIdE3twoEEEvPT_PKS6_S9_S9_llllS6_dd,(.L_x_800 - _ZN2at6native55_GLOBAL__N__6c1c77d0_17_DistanceKernel_cu_928626d3_295131pdist_backward_kernel_cuda_implIdNS1_5distsIdE3twoEEEvPT_PKS6_S9_S9_llllS6_dd)
        .other          _ZN2at6native55_GLOBAL__N__6c1c77d0_17_DistanceKernel_cu_928626d3_295131pdist_backward_kernel_cuda_implIdNS1_5distsIdE3twoEEEvPT_PKS6_S9_S9_llllS6_dd,@"STO_CUDA_ENTRY STV_DEFAULT"
_ZN2at6native55_GLOBAL__N__6c1c77d0_17_DistanceKernel_cu_928626d3_295131pdist_backward_kernel_cuda_implIdNS1_5distsIdE3twoEEEvPT_PKS6_S9_S9_llllS6_dd:
[----:B------:R-:W-:Y:S01]  /*0000*/  LDC R1, c[0x0][0x37c] ;  /* 0x0000df00ff017b82 */ /* 0x000fe20000000800 */
[----:B------:R-:W0:Y:S07]  /*0010*/  S2R R4, SR_TID.X ;  /* 0x0000000000047919 */ /* 0x000e2e0000002100 */
[----:B------:R-:W0:Y:S01]  /*0020*/  S2UR UR5, SR_CTAID.X ;  /* 0x00000000000579c3 */ /* 0x000e220000002500 */
[----:B------:R-:W1:Y:S01]  /*0030*/  LDCU.64 UR8, c[0x0][0x3b8] ;  /* 0x00007700ff0877ac */ /* 0x000e620008000a00 */
[----:B------:R-:W-:-:S06]  /*0040*/  IMAD.MOV.U32 R5, RZ, RZ, RZ ;  /* 0x000000ffff057224 */ /* 0x000fcc00078e00ff */
[----:B------:R-:W0:Y:S01]  /*0050*/  LDC R3, c[0x0][0x360] ;  /* 0x0000d800ff037b82 */ /* 0x000e220000000800 */
[----:B------:R-:W2:Y:S07]  /*0060*/  LDCU UR6, c[0x0][0x364] ;  /* 0x00006c80ff0677ac */ /* 0x000eae0008000800 */
[----:B------:R-:W2:Y:S08]  /*0070*/  S2UR UR4, SR_CTAID.Y ;  /* 0x00000000000479c3 */ /* 0x000eb00000002600 */
[----:B------:R-:W3:Y:S01]  /*0080*/  LDC R39, c[0x0][0x374] ;  /* 0x0000dd00ff277b82 */ /* 0x000ee20000000800 */
[----:B0-----:R-:W-:-:S03]  /*0090*/  IMAD.WIDE.U32 R4, R3, UR5, R4 ;  /* 0x0000000503047c25 */ /* 0x001fc6000f8e0004 */
[----:B-1----:R-:W-:Y:S01]  /*00a0*/  ISETP.GE.U32.AND P0, PT, R4, UR8, PT ;  /* 0x0000000804007c0c */ /* 0x002fe2000bf06070 */
[----:B--2---:R-:W-:-:S03]  /*00b0*/  UIMAD UR4, UR4, UR6, URZ ;  /* 0x00000006040472a4 */ /* 0x004fc6000f8e02ff */
[----:B------:R-:W-:Y:S01]  /*00c0*/  ISETP.GE.AND.EX P0, PT, R5, UR9, PT, P0 ;  /* 0x0000000905007c0c */ /* 0x000fe2000bf06300 */
[----:B---3--:R-:W-:-:S12]  /*00d0*/  IMAD R39, R39, UR6, RZ ;  /* 0x0000000627277c24 */ /* 0x008fd8000f8e02ff */
        /* <DEDUP_REMOVED lines=8> */
[----:B0-----:R-:W-:Y:S01]  /*0160*/  DADD R2, -R2, UR6 ;  /* 0x0000000602027e29 */ /* 0x001fe20008000100 */
[----:B------:R-:W0:Y:S05]  /*0170*/  LDCU.64 UR6, c[0x0][0x358] ;  /* 0x00006b00ff0677ac */ /* 0x000e2a0008000a00 */
[----:B------:R-:W1:Y:S04]  /*0180*/  MUFU.RSQ64H R7, R3 ;  /* 0x0000000300077308 */ /* 0x000e680000001c00 */
[----:B------:R-:W-:-:S05]  /*0190*/  VIADD R6, R3, 0xfcb00000 ;  /* 0xfcb0000003067836 */ /* 0x000fca0000000000 */
[----:B------:R-:W-:Y:S01]  /*01a0*/  ISETP.GE.U32.AND P0, PT, R6, 0x7ca00000, PT ;  /* 0x7ca000000600780c */ /* 0x000fe20003f06070 */
[----:B-1----:R-:W-:-:S08]  /*01b0*/  DMUL R8, R6, R6 ;  /* 0x0000000606087228 */ /* 0x002fd00000000000 */
        /* <DEDUP_REMOVED lines=9> */
[----:B0-----:R-:W-:Y:S10]  /*0250*/  @!P0 BRA `(.L_x_219) ;  /* 0x0000000000088947 */ /* 0x001ff40003800000 */
[----:B------:R-:W-:-:S07]  /*0260*/  MOV R0, 0x280 ;  /* 0x0000028000007802 */ /* 0x000fce0000000f00 */
[----:B------:R-:W-:Y:S05]  /*0270*/  CALL.REL.NOINC `($__internal_27_$__cuda_sm20_dsqrt_rn_f64_mediumpath_v1) ;  /* 0x0000002000b47944 */ /* 0x000fea0003c00000 */
.L_x_219:
[----:B------:R-:W-:Y:S05]  /*0280*/  BSYNC.RECONVERGENT B0 ;  /* 0x0000000000007941 */ /* 0x000fea0003800200 */
.L_x_218:
[----:B------:R-:W0:Y:S01]  /*0290*/  LDCU.64 UR8, c[0x0][0x3c8] ;  /* 0x00007900ff0877ac */ /* 0x000e220008000a00 */
[----:B------:R-:W1:Y:S01]  /*02a0*/  LDC.64 R6, c[0x0][0x3a8] ;  /* 0x0000ea00ff067b82 */ /* 0x000e620000000a00 */
[----:B------:R-:W2:Y:S01]  /*02b0*/  S2R R13, SR_TID.Y ;  /* 0x00000000000d7919 */ /* 0x000ea20000002200 */
[----:B------:R-:W3:Y:S01]  /*02c0*/  LDCU.128 UR12, c[0x0][0x390] ;  /* 0x00007200ff0c77ac */ /* 0x000ee20008000c00 */
[----:B------:R-:W4:Y:S01]  /*02d0*/  LDCU.128 UR16, c[0x0][0x380] ;  /* 0x00007000ff1077ac */ /* 0x000f220008000c00 */
[----:B0-----:R-:W-:Y:S01]  /*02e0*/  DADD R2, -R14, UR8 ;  /* 0x000000080e027e29 */ /* 0x001fe20008000100 */
[----:B------:R-:W0:Y:S09]  /*02f0*/  LDCU.64 UR8, c[0x0][0x3b0] ;  /* 0x00007600ff0877ac */ /* 0x000e320008000a00 */
[----:B------:R-:W5:Y:S01]  /*0300*/  F2I.S64.F64.TRUNC R2, R2 ;  /* 0x0000000200027311 */ /* 0x000f62000030d900 */
[----:B--2---:R-:W-:-:S02]  /*0310*/  VIADD R13, R13, UR4 ;  /* 0x000000040d0d7c36 */ /* 0x004fc40008000000 */
[-C--:B-----5:R-:W-:Y:S01]  /*0320*/  IMAD R11, R3, R2.reuse, RZ ;  /* 0x00000002030b7224 */ /* 0x0a0fe200078e02ff */
[-C--:B------:R-:W-:Y:S01]  /*0330*/  IADD3 R15, P0, PT, RZ, -R2.reuse, RZ ;  /* 0x80000002ff0f7210 */ /* 0x080fe20007f1e0ff */
[C---:B------:R-:W-:Y:S01]  /*0340*/  IMAD.WIDE.U32 R8, R2.reuse, R2, R2 ;  /* 0x0000000202087225 */ /* 0x040fe200078e0002 */
[----:B-1----:R-:W-:-:S03]  /*0350*/  IADD3 R25, P2, PT, -R2, R6, RZ ;  /* 0x0000000602197210 */ /* 0x002fc60007f5e1ff */
[----:B------:R-:W-:Y:S01]  /*0360*/  IMAD R11, R2, R3, R11 ;  /* 0x00000003020b7224 */ /* 0x000fe200078e020b */
[----:B------:R-:W-:Y:S01]  /*0370*/  IADD3 R25, P3, PT, R25, -0x2, RZ ;  /* 0xfffffffe19197810 */ /* 0x000fe20007f7e0ff */
[----:B0-----:R-:W-:Y:S02]  /*0380*/  IMAD R31, R3, UR8, RZ ;  /* 0x00000008031f7c24 */ /* 0x001fe4000f8e02ff */
[----:B------:R-:W-:Y:S02]  /*0390*/  IMAD.IADD R11, R9, 0x1, R11 ;  /* 0x00000001090b7824 */ /* 0x000fe400078e020b */
[----:B------:R-:W-:-:S03]  /*03a0*/  IMAD.X R9, RZ, RZ, ~R3, P0 ;  /* 0x000000ffff097224 */ /* 0x000fc600000e0e03 */
[----:B------:R-:W-:Y:S01]  /*03b0*/  LEA.HI R21, P0, R11, R8, RZ, 0x1 ;  /* 0x000000080b157211 */ /* 0x000fe200078108ff */
[-C--:B------:R-:W-:Y:S02]  /*03c0*/  IMAD R10, R9, R6.reuse, RZ ;  /* 0x00000006090a7224 */ /* 0x080fe400078e02ff */
[----:B------:R-:W0:Y:S02]  /*03d0*/  LDC.64 R8, c[0x0][0x3a0] ;  /* 0x0000e800ff087b82 */ /* 0x000e240000000a00 */
[----:B------:R-:W-:Y:S02]  /*03e0*/  IMAD.X R0, RZ, RZ, R11, P0 ;  /* 0x000000ffff007224 */ /* 0x000fe400000e060b */
[C---:B------:R-:W-:Y:S02]  /*03f0*/  IMAD R12, R15.reuse, R7, R10 ;  /* 0x000000070f0c7224 */ /* 0x040fe400078e020a */
[----:B------:R-:W-:Y:S01]  /*0400*/  IMAD.WIDE.U32 R10, R15, R6, R4 ;  /* 0x000000060f0a7225 */ /* 0x000fe200078e0004 */
[----:B------:R-:W-:-:S02]  /*0410*/  SHF.R.S64 R21, R21, 0x1, R0 ;  /* 0x0000000115157819 */ /* 0x000fc40000001000 */
[----:B------:R-:W-:Y:S02]  /*0420*/  SHF.R.S32.HI R17, RZ, 0x1, R0 ;  /* 0x00000001ff117819 */ /* 0x000fe40000011400 */
[----:B------:R-:W-:Y:S02]  /*0430*/  IADD3 R21, P1, PT, R21, R10, RZ ;  /* 0x0000000a15157210 */ /* 0x000fe40007f3e0ff */
[----:B------:R-:W-:Y:S02]  /*0440*/  IADD3 R10, P0, PT, R2, 0x1, RZ ;  /* 0x00000001020a7810 */ /* 0x000fe40007f1e0ff */
[----:B------:R-:W-:Y:S02]  /*0450*/  IADD3.X R0, PT, PT, R17, R11, R12, P1, !PT ;  /* 0x0000000b11007210 */ /* 0x000fe40000ffe40c */
[----:B------:R-:W-:Y:S01]  /*0460*/  IADD3.X R15, PT, PT, ~R3, -0x1, R7, P3, P2 ;  /* 0xffffffff030f7810 */ /* 0x000fe20001fe4507 */
[----:B------:R-:W-:Y:S01]  /*0470*/  IMAD.X R11, RZ, RZ, R3, P0 ;  /* 0x000000ffff0b7224 */ /* 0x000fe200000e0603 */
[----:B------:R-:W-:Y:S01]  /*0480*/  IADD3 R22, P0, PT, R21, R10, RZ ;  /* 0x0000000a15167210 */ /* 0x000fe20007f1e0ff */
[----:B------:R-:W-:-:S02]  /*0490*/  IMAD R12, R0, R6, RZ ;  /* 0x00000006000c7224 */ /* 0x000fc400078e02ff */
[----:B------:R-:W-:Y:S01]  /*04a0*/  IMAD R14, R15, R6, RZ ;  /* 0x000000060f0e7224 */ /* 0x000fe200078e02ff */
[----:B------:R-:W-:Y:S01]  /*04b0*/  IADD3.X R23, PT, PT, R0, R11, RZ, P0, !PT ;  /* 0x0000000b00177210 */ /* 0x000fe200007fe4ff */
[----:B0-----:R-:W-:Y:S02]  /*04c0*/  IMAD R0, R5, R8, RZ ;  /* 0x0000000805007224 */ /* 0x001fe400078e02ff */
[----:B------:R-:W-:Y:S01]  /*04d0*/  IMAD R19, R25, R7, R14 ;  /* 0x0000000719137224 */ /* 0x000fe200078e020e */
[----:B---3--:R-:W-:Y:S01]  /*04e0*/  LEA R14, P0, R4, UR14, 0x3 ;  /* 0x0000000e040e7c11 */ /* 0x008fe2000f8018ff */
[----:B------:R-:W-:Y:S02]  /*04f0*/  IMAD R15, R23, UR8, RZ ;  /* 0x00000008170f7c24 */ /* 0x000fe4000f8e02ff */
[----:B------:R-:W-:-:S04]  /*0500*/  IMAD.WIDE.U32 R24, R25, R6, R22 ;  /* 0x0000000619187225 */ /* 0x000fc800078e0016 */
[C---:B------:R-:W-:Y:S02]  /*0510*/  IMAD R17, R21.reuse, R7, R12 ;  /* 0x0000000715117224 */ /* 0x040fe400078e020c */
[----:B------:R-:W-:Y:S01]  /*0520*/  IMAD R27, R22, UR9, R15 ;  /* 0x00000009161b7c24 */ /* 0x000fe2000f8e020f */
[----:B------:R-:W-:Y:S01]  /*0530*/  LEA.HI.X R15, R4, UR15, R5, 0x3, P0 ;  /* 0x0000000f040f7c11 */ /* 0x000fe200080f1c05 */
[----:B------:R-:W-:-:S04]  /*0540*/  IMAD.WIDE.U32 R20, R21, R6, R2 ;  /* 0x0000000615147225 */ /* 0x000fc800078e0002 */
[C---:B------:R-:W-:Y:S02]  /*0550*/  IMAD R5, R4.reuse, R9, R0 ;  /* 0x0000000904057224 */ /* 0x040fe400078e0200 */
[----:B------:R-:W-:-:S04]  /*0560*/  IMAD.WIDE.U32 R6, R4, R8, RZ ;  /* 0x0000000804067225 */ /* 0x000fc800078e00ff */
[----:B------:R-:W-:Y:S01]  /*0570*/  IMAD.IADD R0, R25, 0x1, R19 ;  /* 0x0000000119007824 */ /* 0x000fe200078e0213 */
[----:B----4-:R-:W-:Y:S01]  /*0580*/  LEA R16, P0, R6, UR18, 0x3 ;  /* 0x0000001206107c11 */ /* 0x010fe2000f8018ff */
[----:B------:R-:W-:Y:S02]  /*0590*/  IMAD.IADD R4, R21, 0x1, R17 ;  /* 0x0000000115047824 */ /* 0x000fe400078e0211 */
[----:B------:R-:W-:Y:S02]  /*05a0*/  IMAD.IADD R5, R7, 0x1, R5 ;  /* 0x0000000107057824 */ /* 0x000fe400078e0205 */
[----:B------:R-:W-:Y:S02]  /*05b0*/  IMAD R17, R0, UR8, RZ ;  /* 0x0000000800117c24 */ /* 0x000fe4000f8e02ff */
[----:B------:R-:W-:Y:S02]  /*05c0*/  IMAD R7, R4, UR8, RZ ;  /* 0x0000000804077c24 */ /* 0x000fe4000f8e02ff */
[----:B------:R-:W-:-:S04]  /*05d0*/  IMAD.WIDE.U32 R22, R22, UR8, RZ ;  /* 0x0000000816167c25 */ /* 0x000fc8000f8e00ff */
[----:B------:R-:W-:Y:S01]  /*05e0*/  IMAD R29, R24, UR9, R17 ;  /* 0x00000009181d7c24 */ /* 0x000fe2000f8e0211 */
[----:B------:R-:W-:Y:S01]  /*05f0*/  LEA.HI.X R17, R6, UR19, R5, 0x3, P0 ;  /* 0x0000001306117c11 */ /* 0x000fe200080f1c05 */
[C---:B------:R-:W-:Y:S01]  /*0600*/  IMAD R19, R20.reuse, UR9, R7 ;  /* 0x0000000914137c24 */ /* 0x040fe2000f8e0207 */
[C---:B------:R-:W-:Y:S01]  /*0610*/  ISETP.GE.U32.AND P0, PT, R13.reuse, UR8, PT ;  /* 0x000000080d007c0c */ /* 0x040fe2000bf06070 */
[----:B------:R-:W-:Y:S01]  /*0620*/  IMAD.WIDE.U32 R20, R20, UR8, RZ ;  /* 0x0000000814147c25 */ /* 0x000fe2000f8e00ff */
[C---:B------:R-:W-:Y:S02]  /*0630*/  IADD3 R9, P1, PT, R13.reuse, R22, RZ ;  /* 0x000000160d097210 */ /* 0x040fe40007f3e0ff */
[----:B------:R-:W-:Y:S01]  /*0640*/  ISETP.GE.AND.EX P0, PT, RZ, UR9, PT, P0 ;  /* 0x00000009ff007c0c */ /* 0x000fe2000bf06300 */
[----:B------:R-:W-:Y:S01]  /*0650*/  IMAD.WIDE.U32 R24, R24, UR8, RZ ;  /* 0x0000000818187c25 */ /* 0x000fe2000f8e00ff */
[----:B------:R-:W-:Y:S02]  /*0660*/  IADD3 R7, P3, PT, R13, R20, RZ ;  /* 0x000000140d077210 */ /* 0x000fe40007f7e0ff */
[----:B------:R-:W-:Y:S01]  /*0670*/  LEA R8, P2, R9, UR12, 0x3 ;  /* 0x0000000c09087c11 */ /* 0x000fe2000f8418ff */
[----:B------:R-:W-:Y:S01]  /*0680*/  IMAD.IADD R27, R23, 0x1, R27 ;  /* 0x00000001171b7824 */ /* 0x000fe200078e021b */
[----:B------:R-:W-:Y:S01]  /*0690*/  IADD3 R6, P4, PT, R13, R24, RZ ;  /* 0x000000180d067210 */ /* 0x000fe20007f9e0ff */
[----:B------:R-:W-:-:S02]  /*06a0*/  IMAD.IADD R5, R21, 0x1, R19 ;  /* 0x0000000115057824 */ /* 0x000fc400078e0213 */
[----:B------:R-:W-:Y:S01]  /*06b0*/  IMAD.IADD R29, R25, 0x1, R29 ;  /* 0x00000001191d7824 */ /* 0x000fe200078e021d */
[----:B------:R-:W-:Y:S01]  /*06c0*/  IADD3.X R0, PT, PT, RZ, R27, RZ, P1, !PT ;  /* 0x0000001bff007210 */ /* 0x000fe20000ffe4ff */
[----:B------:R-:W-:Y:S02]  /*06d0*/  IMAD.X R12, RZ, RZ, R5, P3 ;  /* 0x000000ffff0c7224 */ /* 0x000fe400018e0605 */
[----:B------:R-:W-:Y:S01]  /*06e0*/  IMAD.X R19, RZ, RZ, R29, P4 ;  /* 0x000000ffff137224 */ /* 0x000fe200020e061d */
[----:B------:R-:W-:Y:S02]  /*06f0*/  LEA.HI.X R9, R9, UR13, R0, 0x3, P2 ;  /* 0x0000000d09097c11 */ /* 0x000fe400090f1c00 */
[C---:B------:R-:W-:Y:S02]  /*0700*/  LEA R0, P1, R7.reuse, UR16, 0x3 ;  /* 0x0000001007007c11 */ /* 0x040fe4000f8218ff */
[----:B------:R-:W-:Y:S02]  /*0710*/  LEA R4, P2, R6, UR16, 0x3 ;  /* 0x0000001006047c11 */ /* 0x000fe4000f8418ff */
[----:B------:R-:W-:-:S02]  /*0720*/  LEA.HI.X R7, R7, UR17, R12, 0x3, P1 ;  /* 0x0000001107077c11 */ /* 0x000fc400088f1c0c */
[----:B------:R-:W-:Y:S01]  /*0730*/  LEA.HI.X R6, R6, UR17, R19, 0x3, P2 ;  /* 0x0000001106067c11 */ /* 0x000fe200090f1c13 */
[----:B------:R-:W-:Y:S01]  /*0740*/  IMAD R19, R2, UR9, R31 ;  /* 0x0000000902137c24 */ /* 0x000fe2000f8e021f */
[----:B------:R-:W-:Y:S07]  /*0750*/  @P0 EXIT ;  /* 0x000000000000094d */ /* 0x000fee0003800000 */
[----:B------:R-:W5:Y:S04]  /*0760*/  LDG.E.64 R16, desc[UR6][R16.64] ;  /* 0x0000000610107981 */ /* 0x000f68000c1e1b00 */
[----:B------:R-:W5:Y:S01]  /*0770*/  LDG.E.64 R14, desc[UR6][R14.64] ;  /* 0x000000060e0e7981 */ /* 0x000f62000c1e1b00 */
[----:B------:R-:W-:Y:S01]  /*0780*/  IMAD.WIDE.U32 R30, R2, UR8, RZ ;  /* 0x00000008021e7c25 */ /* 0x000fe2000f8e00ff */
[----:B------:R-:W-:Y:S03]  /*0790*/  BSSY.RECONVERGENT B0, `(.L_x_220) ;  /* 0x000003a000007945 */ /* 0x000fe60003800200 */
[----:B------:R-:W-:Y:S01]  /*07a0*/  IMAD R33, R11, UR8, RZ ;  /* 0x000000080b217c24 */ /* 0x000fe2000f8e02ff */
[----:B------:R-:W-:Y:S01]  /*07b0*/  SHF.L.U32 R37, R30, 0x3, RZ ;  /* 0x000000031e257819 */ /* 0x000fe200000006ff */
[----:B------:R-:W-:-:S04]  /*07c0*/  IMAD.WIDE.U32 R2, R13, 0x8, RZ ;  /* 0x000000080d027825 */ /* 0x000fc800078e00ff */
[----:B------:R-:W-:-:S04]  /*07d0*/  IMAD.WIDE.U32 R12, R39, 0x8, RZ ;  /* 0x00000008270c7825 */ /* 0x000fc800078e00ff */
[----:B------:R-:W-:Y:S01]  /*07e0*/  IMAD.IADD R11, R31, 0x1, R19 ;  /* 0x000000011f0b7824 */ /* 0x000fe200078e0213 */
[----:B------:R-:W-:Y:S01]  /*07f0*/  IADD3 R31, P0, P1, R12, UR12, R37 ;  /* 0x0000000c0c1f7c10 */ /* 0x000fe2000f91e025 */
[----:B------:R-:W-:-:S03]  /*0800*/  IMAD.WIDE.U32 R18, R10, UR8, RZ ;  /* 0x000000080a127c25 */ /* 0x000fc6000f8e00ff */
[----:B------:R-:W-:Y:S01]  /*0810*/  SHF.L.U64.HI R41, R30, 0x3, R11 ;  /* 0x000000031e297819 */ /* 0x000fe2000001020b */
[----:B------:R-:W-:Y:S01]  /*0820*/  IMAD R35, R10, UR9, R33 ;  /* 0x000000090a237c24 */ /* 0x000fe2000f8e0221 */
[C---:B------:R-:W-:Y:S01]  /*0830*/  LEA R33, P3, R18.reuse, UR12, 0x3 ;  /* 0x0000000c12217c11 */ /* 0x040fe2000f8618ff */
[----:B------:R-:W-:Y:S02]  /*0840*/  IMAD.MOV.U32 R38, RZ, RZ, R2 ;  /* 0x000000ffff267224 */ /* 0x000fe400078e0002 */
[----:B------:R-:W-:Y:S01]  /*0850*/  IMAD.IADD R11, R19, 0x1, R35 ;  /* 0x00000001130b7824 */ /* 0x000fe200078e0223 */
[----:B------:R-:W-:Y:S01]  /*0860*/  IADD3.X R19, PT, PT, R13, UR13, R41, P0, P1 ;  /* 0x0000000d0d137c10 */ /* 0x000fe200087e2429 */
[----:B------:R-:W-:Y:S01]  /*0870*/  IMAD.MOV.U32 R36, RZ, RZ, R3 ;  /* 0x000000ffff247224 */ /* 0x000fe200078e0003 */
[----:B------:R-:W-:Y:S02]  /*0880*/  IADD3 R10, P2, PT, R31, R38, RZ ;  /* 0x000000261f0a7210 */ /* 0x000fe40007f5e0ff */
[----:B------:R-:W-:-:S02]  /*0890*/  LEA.HI.X R18, R18, UR13, R11, 0x3, P3 ;  /* 0x0000000d12127c11 */ /* 0x000fc400098f1c0b */
[CC--:B------:R-:W-:Y:S01]  /*08a0*/  ISETP.GT.U32.AND P0, PT, R10.reuse, R33.reuse, PT ;  /* 0x000000210a00720c */ /* 0x0c0fe20003f04070 */
        /* <DEDUP_REMOVED lines=11> */
[----:B------:R-:W-:-:S03]  /*0960*/  IADD3.X R26, PT, PT, R26, -0x1, ~R11, P2, P3 ;  /* 0xffffffff1a1a7810 */ /* 0x000fc600017e6c0b */
[----:B------:R-:W-:Y:S01]  /*0970*/  IMAD.X R31, R3, 0x1, R35, P0 ;  /* 0x00000001031f7824 */ /* 0x000fe200000e0623 */
[----:B------:R-:W-:Y:S02]  /*0980*/  ISETP.NE.U32.AND P0, PT, R26, RZ, PT ;  /* 0x000000ff1a00720c */ /* 0x000fe40003f05070 */
[----:B------:R-:W-:-:S11]  /*0990*/  MOV R3, R6 ;  /* 0x0000000600037202 */ /* 0x000fd60000000f00 */
[----:B------:R-:W-:Y:S05]  /*09a0*/  @P0 BRA `(.L_x_221) ;  /* 0x0000000000500947 */ /* 0x000fea0003800000 */
[----:B------:R-:W0:Y:S01]  /*09b0*/  I2F.U32.RP R6, R12 ;  /* 0x0000000c00067306 */ /* 0x000e220000209000 */
[----:B------:R-:W-:Y:S01]  /*09c0*/  IMAD.MOV R19, RZ, RZ, -R12 ;  /* 0x000000ffff137224 */ /* 0x000fe200078e0a0c */
[----:B------:R-:W-:-:S06]  /*09d0*/  ISETP.NE.U32.AND P2, PT, R12, RZ, PT ;  /* 0x000000ff0c00720c */ /* 0x000fcc0003f45070 */
[----:B0-----:R-:W0:Y:S02]  /*09e0*/  MUFU.RCP R6, R6 ;  /* 0x0000000600067308 */ /* 0x001e240000001000 */
[----:B0-----:R-:W-:-:S06]  /*09f0*/  VIADD R10, R6, 0xffffffe ;  /* 0x0ffffffe060a7836 */ /* 0x001fcc0000000000 */
[----:B------:R0:W1:Y:S02]  /*0a00*/  F2I.FTZ.U32.TRUNC.NTZ R11, R10 ;  /* 0x0000000a000b7305 */ /* 0x000064000021f000 */
[----:B0-----:R-:W-:Y:S02]  /*0a10*/  IMAD.MOV.U32 R10, RZ, RZ, RZ ;  /* 0x000000ffff0a7224 */ /* 0x001fe400078e00ff */
[----:B-1----:R-:W-:-:S04]  /*0a20*/  IMAD R19, R19, R11, RZ ;  /* 0x0000000b13137224 */ /* 0x002fc800078e02ff */
[----:B------:R-:W-:-:S06]  /*0a30*/  IMAD.HI.U32 R18, R11, R19, R10 ;  /* 0x000000130b127227 */ /* 0x000fcc00078e000a */
[----:B------:R-:W-:-:S04]  /*0a40*/  IMAD.HI.U32 R10, R18, R33, RZ ;  /* 0x00000021120a7227 */ /* 0x000fc800078e00ff */
[----:B------:R-:W-:-:S04]  /*0a50*/  IMAD.MOV R11, RZ, RZ, -R10 ;  /* 0x000000ffff0b7224 */ /* 0x000fc800078e0a0a */
[----:B------:R-:W-:Y:S02]  /*0a60*/  IMAD R33, R12, R11, R33 ;  /* 0x0000000b0c217224 */ /* 0x000fe400078e0221 */
[----:B------:R-:W-:-:S03]  /*0a70*/  IMAD.MOV.U32 R11, RZ, RZ, RZ ;  /* 0x000000ffff0b7224 */ /* 0x000fc600078e00ff */
[----:B------:R-:W-:-:S13]  /*0a80*/  ISETP.GE.U32.AND P0, PT, R33, R12, PT ;  /* 0x0000000c2100720c */ /* 0x000fda0003f06070 */
[----:B------:R-:W-:Y:S01]  /*0a90*/  @P0 IMAD.IADD R33, R33, 0x1, -R12 ;  /* 0x0000000121210824 */ /* 0x000fe200078e0a0c */
[----:B------:R-:W-:-:S04]  /*0aa0*/  @P0 IADD3 R10, PT, PT, R10, 0x1, RZ ;  /* 0x000000010a0a0810 */ /* 0x000fc80007ffe0ff */
[----:B------:R-:W-:-:S13]  /*0ab0*/  ISETP.GE.U32.AND P1, PT, R33, R12, PT ;  /* 0x0000000c2100720c */ /* 0x000fda0003f26070 */
[----:B------:R-:W-:Y:S01]  /*0ac0*/  @P1 VIADD R10, R10, 0x1 ;  /* 0x000000010a0a1836 */ /* 0x000fe20000000000 */
[----:B------:R-:W-:Y:S01]  /*0ad0*/  @!P2 LOP3.LUT R10, RZ, R12, RZ, 0x33, !PT ;  /* 0x0000000cff0aa212 */ /* 0x000fe200078e33ff */
[----:B------:R-:W-:Y:S06]  /*0ae0*/  BRA `(.L_x_222) ;  /* 0x0000000000107947 */ /* 0x000fec0003800000 */
.L_x_221:
[----:B------:R-:W-:-:S07]  /*0af0*/  MOV R6, 0xb10 ;  /* 0x00000b1000067802 */ /* 0x000fce0000000f00 */
[----:B-----5:R-:W-:Y:S05]  /*0b00*/  CALL.REL.NOINC `($__internal_26_$__cuda_sm20_div_u64) ;  /* 0x0000001400807944 */ /* 0x020fea0003c00000 */
[----:B------:R-:W-:Y:S02]  /*0b10*/  IMAD.MOV.U32 R10, RZ, RZ, R18 ;  /* 0x000000ffff0a7224 */ /* 0x000fe400078e0012 */
[----:B------:R-:W-:-:S07]  /*0b20*/  IMAD.MOV.U32 R11, RZ, RZ, R19 ;  /* 0x000000ffff0b7224 */ /* 0x000fce00078e0013 */
.L_x_222:
[----:B------:R-:W-:Y:S05]  /*0b30*/  BSYNC.RECONVERGENT B0 ;  /* 0x0000000000007941 */ /* 0x000fea0003800200 */
.L_x_220:
[----:B------:R-:W-:Y:S01]  /*0b40*/  IADD3 R34, P2, PT, R10, R34, RZ ;  /* 0x000000220a227210 */ /* 0x000fe20007f5e0ff */
[----:B------:R-:W-:Y:S01]  /*0b50*/  BSSY.RECONVERGENT B1, `(.L_x_223) ;  /* 0x0000053000017945 */ /* 0x000fe20003800200 */
[----:B------:R-:W-:Y:S02]  /*0b60*/  IADD3 R18, P1, PT, R38, R37, RZ ;  /* 0x0000002526127210 */ /* 0x000fe40007f3e0ff */
[----:B------:R-:W-:Y:S02]  /*0b70*/  LOP3.LUT R6, R34, 0x3, RZ, 0xc0, !PT ;  /* 0x0000000322067812 */ /* 0x000fe400078ec0ff */
[----:B------:R-:W-:Y:S01]  /*0b80*/  IADD3.X R11, PT, PT, RZ, R11, RZ, P2, !PT ;  /* 0x0000000bff0b7210 */ /* 0x000fe200017fe4ff */
[----:B------:R-:W-:Y:S01]  /*0b90*/  IMAD.X R19, R36, 0x1, R35, P1 ;  /* 0x0000000124137824 */ /* 0x000fe200008e0623 */
        /* <DEDUP_REMOVED lines=15> */
.L_x_230:
[----:B-----5:R-:W-:Y:S01]  /*0c90*/  DSETP.NEU.AND P0, PT, R14, RZ, PT ;  /* 0x000000ff0e00722a */ /* 0x020fe20003f0d000 */
[----:B------:R-:W-:Y:S01]  /*0ca0*/  BSSY.RECONVERGENT B3, `(.L_x_226) ;  /* 0x0000023000037945 */ /* 0x000fe20003800200 */
[----:B------:R-:W-:-:S12]  /*0cb0*/  CS2R R20, SRZ ;  /* 0x0000000000147805 */ /* 0x000fd8000001ff00 */
[----:B------:R-:W-:Y:S05]  /*0cc0*/  @!P0 BRA `(.L_x_227) ;  /* 0x0000000000808947 */ /* 0x000fea0003800000 */
[----:B------:R-:W-:Y:S01]  /*0cd0*/  IADD3 R26, P0, PT, R38, R9, RZ ;  /* 0x00000009261a7210 */ /* 0x000fe20007f1e0ff */
[----:B------:R-:W2:Y:S04]  /*0ce0*/  LDG.E.64 R18, desc[UR6][R18.64] ;  /* 0x0000000612127981 */ /* 0x000ea8000c1e1b00 */
[----:B------:R-:W-:-:S05]  /*0cf0*/  IMAD.X R27, R36, 0x1, R6, P0 ;  /* 0x00000001241b7824 */ /* 0x000fca00000e0606 */
[----:B------:R-:W2:Y:S01]  /*0d00*/  LDG.E.64 R22, desc[UR6][R26.64] ;  /* 0x000000061a167981 */ /* 0x000ea2000c1e1b00 */
[----:B------:R-:W0:Y:S01]  /*0d10*/  MUFU.RCP64H R21, R15 ;  /* 0x0000000f00157308 */ /* 0x000e220000001800 */
[----:B------:R-:W-:-:S06]  /*0d20*/  IMAD.MOV.U32 R20, RZ, RZ, 0x1 ;  /* 0x00000001ff147424 */ /* 0x000fcc00078e00ff */
[----:B0-----:R-:W-:-:S08]  /*0d30*/  DFMA R24, -R14, R20, 1 ;  /* 0x3ff000000e18742b */ /* 0x001fd00000000114 */
[----:B------:R-:W-:-:S08]  /*0d40*/  DFMA R24, R24, R24, R24 ;  /* 0x000000181818722b */ /* 0x000fd00000000018 */
[----:B------:R-:W-:-:S08]  /*0d50*/  DFMA R20, R20, R24, R20 ;  /* 0x000000181414722b */ /* 0x000fd00000000014 */
[----:B------:R-:W-:-:S08]  /*0d60*/  DFMA R24, -R14, R20, 1 ;  /* 0x3ff000000e18742b */ /* 0x000fd00000000114 */
[----:B------:R-:W-:Y:S01]  /*0d70*/  DFMA R24, R20, R24, R20 ;  /* 0x000000181418722b */ /* 0x000fe20000000014 */
[----:B------:R-:W-:Y:S01]  /*0d80*/  BSSY.RECONVERGENT B4, `(.L_x_228) ;  /* 0x0000012000047945 */ /* 0x000fe20003800200 */
[----:B--2---:R-:W-:-:S08]  /*0d90*/  DADD R22, R18, -R22 ;  /* 0x0000000012167229 */ /* 0x004fd00000000816 */
[----:B------:R-:W-:-:S08]  /*0da0*/  DMUL R22, R16, R22 ;  /* 0x0000001610167228 */ /* 0x000fd00000000000 */
[----:B------:R-:W-:-:S08]  /*0db0*/  DMUL R18, R22, R24 ;  /* 0x0000001816127228 */ /* 0x000fd00000000000 */
[----:B------:R-:W-:-:S08]  /*0dc0*/  DFMA R20, -R14, R18, R22 ;  /* 0x000000120e14722b */ /* 0x000fd00000000116 */
[----:B------:R-:W-:Y:S01]  /*0dd0*/  DFMA R18, R24, R20, R18 ;  /* 0x000000141812722b */ /* 0x000fe20000000012 */
[----:B------:R-:W-:-:S09]  /*0de0*/  FSETP.GEU.AND P1, PT, |R23|, 6.5827683646048100446e-37, PT ;  /* 0x036000001700780b */ /* 0x000fd20003f2e200 */
[----:B------:R-:W-:-:S05]  /*0df0*/  FFMA R0, RZ, R15, R19 ;  /* 0x0000000fff007223 */ /* 0x000fca0000000013 */
[----:B------:R-:W-:-:S13]  /*0e00*/  FSETP.GT.AND P0, PT, |R0|, 1.469367938527859385e-39, PT ;  /* 0x001000000000780b */ /* 0x000fda0003f04200 */
[----:B------:R-:W-:Y:S05]  /*0e10*/  @P0 BRA P1, `(.L_x_229) ;  /* 0x0000000000200947 */ /* 0x000fea0000800000 */
[----:B------:R-:W-:Y:S01]  /*0e20*/  IMAD.MOV.U32 R24, RZ, RZ, R22 ;  /* 0x000000ffff187224 */ /* 0x000fe200078e0016 */
[----:B------:R-:W-:Y:S01]  /*0e30*/  MOV R25, R23 ;  /* 0x0000001700197202 */ /* 0x000fe20000000f00 */
[----:B------:R-:W-:Y:S01]  /*0e40*/  IMAD.MOV.U32 R22, RZ, RZ, R14 ;  /* 0x000000ffff167224 */ /* 0x000fe200078e000e */
[----:B------:R-:W-:Y:S01]  /*0e50*/  MOV R40, 0xe80 ;  /* 0x00000e8000287802 */ /* 0x000fe20000000f00 */
[----:B------:R-:W-:-:S07]  /*0e60*/  IMAD.MOV.U32 R23, RZ, RZ, R15 ;  /* 0x000000ffff177224 */ /* 0x000fce00078e000f */
[----:B------:R-:W-:Y:S05]  /*0e70*/  CALL.REL.NOINC `($__internal_25_$__cuda_sm20_div_rn_f64_full) ;  /* 0x0000000c00387944 */ /* 0x000fea0003c00000 */
[----:B------:R-:W-:Y:S02]  /*0e80*/  IMAD.MOV.U32 R18, RZ, RZ, R2 ;  /* 0x000000ffff127224 */ /* 0x000fe400078e0002 */
[----:B------:R-:W-:-:S07]  /*0e90*/  IMAD.MOV.U32 R19, RZ, RZ, R29 ;  /* 0x000000ffff137224 */ /* 0x000fce00078e001d */
.L_x_229:
[----:B------:R-:W-:Y:S05]  /*0ea0*/  BSYNC.RECONVERGENT B4 ;  /* 0x0000000000047941 */ /* 0x000fea0003800200 */
.L_x_228:
[----:B------:R-:W-:Y:S01]  /*0eb0*/  IMAD.MOV.U32 R20, RZ, RZ, R18 ;  /* 0x000000ffff147224 */ /* 0x000fe200078e0012 */
[----:B------:R-:W-:-:S07]  /*0ec0*/  MOV R21, R19 ;  /* 0x0000001300157202 */ /* 0x000fce0000000f00 */
.L_x_227:
[----:B------:R-:W-:Y:S05]  /*0ed0*/  BSYNC.RECONVERGENT B3 ;  /* 0x0000000000037941 */ /* 0x000fea0003800200 */
.L_x_226:
[C---:B------:R-:W-:Y:S01]  /*0ee0*/  IADD3 R22, P0, PT, R38.reuse, R8, RZ ;  /* 0x0000000826167210 */ /* 0x040fe20007f1e0ff */
[----:B------:R-:W-:Y:S01]  /*0ef0*/  DADD R26, -RZ, -R20 ;  /* 0x00000000ff1a7229 */ /* 0x000fe20000000914 */
[----:B------:R-:W-:-:S03]  /*0f00*/  IADD3 R24, P1, PT, R38, R10, RZ ;  /* 0x0000000a26187210 */ /* 0x000fc60007f3e0ff */
[C---:B------:R-:W-:Y:S01]  /*0f10*/  IMAD.X R23, R36.reuse, 0x1, R5, P0 ;  /* 0x0000000124177824 */ /* 0x040fe200000e0605 */
[----:B------:R-:W-:Y:S01]  /*0f20*/  IADD3 R3, P0, PT, R3, -0x1, RZ ;  /* 0xffffffff03037810 */ /* 0x000fe20007f1e0ff */
[----:B------:R-:W-:Y:S01]  /*0f30*/  IMAD.X R25, R36, 0x1, R7, P1 ;  /* 0x0000000124197824 */ /* 0x000fe200008e0607 */
[----:B------:R-:W-:Y:S02]  /*0f40*/  IADD3 R18, P1, PT, R38, R37, RZ ;  /* 0x0000002526127210 */ /* 0x000fe40007f3e0ff */
[----:B------:R0:W-:Y:S01]  /*0f50*/  STG.E.64 desc[UR6][R22.64], R20 ;  /* 0x0000001416007986 */ /* 0x0001e2000c101b06 */
[----:B------:R-:W-:Y:S02]  /*0f60*/  IADD3.X R4, PT, PT, R4, -0x1, RZ, P0, !PT ;  /* 0xffffffff04047810 */ /* 0x000fe400007fe4ff */
[----:B------:R-:W-:Y:S01]  /*0f70*/  ISETP.NE.U32.AND P0, PT, R3, RZ, PT ;  /* 0x000000ff0300720c */ /* 0x000fe20003f05070 */
[----:B------:R0:W-:Y:S01]  /*0f80*/  STG.E.64 desc[UR6][R24.64], R26 ;  /* 0x0000001a18007986 */ /* 0x0001e2000c101b06 */
[----:B------:R-:W-:Y:S01]  /*0f90*/  IADD3 R38, P2, PT, R12, R38, RZ ;  /* 0x000000260c267210 */ /* 0x000fe20007f5e0ff */
[----:B------:R-:W-:Y:S01]  /*0fa0*/  IMAD.X R19, R36, 0x1, R35, P1 ;  /* 0x0000000124137824 */ /* 0x000fe200008e0623 */
[----:B------:R-:W-:-:S03]  /*0fb0*/  ISETP.NE.AND.EX P0, PT, R4, RZ, PT, P0 ;  /* 0x000000ff0400720c */ /* 0x000fc60003f05300 */
[----:B------:R-:W-:Y:S02]  /*0fc0*/  IMAD.X R36, R13, 0x1, R36, P2 ;  /* 0x000000010d247824 */ /* 0x000fe400010e0624 */
[----:B------:R-:W-:-:S08]  /*0fd0*/  IMAD.WIDE.U32 R18, R39, 0x8, R18 ;  /* 0x0000000827127825 */ /* 0x000fd000078e0012 */
[----:B0-----:R-:W-:Y:S05]  /*0fe0*/  @P0 BRA `(.L_x_230) ;  /* 0xfffffffc00280947 */ /* 0x001fea000383ffff */
[----:B------:R-:W-:Y:S05]  /*0ff0*/  BSYNC.RECONVERGENT B2 ;  /* 0x0000000000027941 */ /* 0x000fea0003800200 */
.L_x_225:
[-C--:B------:R-:W-:Y:S01]  /*1000*/  IADD3 R4, P0, PT, R10, R38.reuse, RZ ;  /* 0x000000260a047210 */ /* 0x080fe20007f1e0ff */
[----:B------:R-:W-:Y:S01]  /*1010*/  IMAD.MOV.U32 R2, RZ, RZ, R18 ;  /* 0x000000ffff027224 */ /* 0x000fe200078e0012 */
[-C--:B------:R-:W-:Y:S01]  /*1020*/  IADD3 R0, P1, PT, R8, R38.reuse, RZ ;  /* 0x0000002608007210 */ /* 0x080fe20007f3e0ff */
[----:B------:R-:W-:Y:S01]  /*1030*/  IMAD.MOV.U32 R31, RZ, RZ, R19 ;  /* 0x000000ffff1f7224 */ /* 0x000fe200078e0013 */
[----:B------:R-:W-:Y:S01]  /*1040*/  IADD3 R8, P2, PT, R9, R38, RZ ;  /* 0x0000002609087210 */ /* 0x000fe20007f5e0ff */
[----:B------:R-:W-:Y:S01]  /*1050*/  IMAD.X R3, R7, 0x1, R36, P0 ;  /* 0x0000000107037824 */ /* 0x000fe200000e0624 */
[----:B------:R-:W-:-:S03]  /*1060*/  IADD3.X R7, PT, PT, R5, R36, RZ, P1, !PT ;  /* 0x0000002405077210 */ /* 0x000fc60000ffe4ff */
[----:B------:R-:W-:-:S08]  /*1070*/  IMAD.X R9, R6, 0x1, R36, P2 ;  /* 0x0000000106097824 */ /* 0x000fd000010e0624 */
.L_x_224:
[----:B------:R-:W-:Y:S05]  /*1080*/  BSYNC.RECONVERGENT B1 ;  /* 0x0000000000017941 */ /* 0x000fea0003800200 */
.L_x_223:
[----:B------:R-:W-:-:S04]  /*1090*/  ISETP.GE.U32.AND P0, PT, R34, 0x3, PT ;  /* 0x000000032200780c */ /* 0x000fc80003f06070 */
[----:B------:R-:W-:-:S13]  /*10a0*/  ISETP.GE.U32.AND.EX P0, PT, R11, RZ, PT, P0 ;  /* 0x000000ff0b00720c */ /* 0x000fda0003f06100 */
[----:B------:R-:W-:Y:S05]  /*10b0*/  @!P0 EXIT ;  /* 0x000000000000894d */ /* 0x000fea0003800000 */
[----:B------:R-:W0:Y:S02]  /*10c0*/  LDC.64 R10, c[0x0][0x3b0] ;  /* 0x0000ec00ff0a7b82 */ /* 0x000e240000000a00 */
[----:B0-----:R-:W-:-:S04]  /*10d0*/  LEA R37, P0, R10, R37, 0x3 ;  /* 0x000000250a257211 */ /* 0x001fc800078018ff */
[----:B------:R-:W-:-:S09]  /*10e0*/  LEA.HI.X R35, R10, R35, R11, 0x3, P0 ;  /* 0x000000230a237211 */ /* 0x000fd200000f1c0b */
.L_x_246:
[----:B-----5:R-:W-:Y:S01]  /*10f0*/  DSETP.NEU.AND P1, PT, R14, RZ, PT ;  /* 0x000000ff0e00722a */ /* 0x020fe20003f2d000 */
[----:B------:R-:W-:Y:S01]  /*1100*/  BSSY.RECONVERGENT B1, `(.L_x_231) ;  /* 0x0000022000017945 */ /* 0x000fe20003800200 */
[----:B------:R-:W-:Y:S01]  /*1110*/  IMAD.MOV.U32 R10, RZ, RZ, R2 ;  /* 0x000000ffff0a7224 */ /* 0x000fe200078e0002 */
[----:B------:R-:W-:Y:S01]  /*1120*/  CS2R R20, SRZ ;  /* 0x0000000000147805 */ /* 0x000fe2000001ff00 */
[----:B------:R-:W-:Y:S01]  /*1130*/  IMAD.MOV.U32 R11, RZ, RZ, R31 ;  /* 0x000000ffff0b7224 */ /* 0x000fe200078e001f */
[----:B------:R-:W-:Y:S01]  /*1140*/  MOV R6, R0 ;  /* 0x0000000000067202 */ /* 0x000fe20000000f00 */
[----:B------:R-:W-:-:S08]  /*1150*/  IMAD.MOV.U32 R5, RZ, RZ, R3 ;  /* 0x000000ffff057224 */ /* 0x000fd000078e0003 */
        /* <DEDUP_REMOVED lines=20> */
[----:B------:R-:W-:Y:S01]  /*12a0*/  IMAD.MOV.U32 R22, RZ, RZ, R14 ;  /* 0x000000ffff167224 */ /* 0x000fe200078e000e */
[----:B------:R-:W-:Y:S01]  /*12b0*/  MOV R40, 0x12e0 ;  /* 0x000012e000287802 */ /* 0x000fe20000000f00 */
[----:B------:R-:W-:-:S07]  /*12c0*/  IMAD.MOV.U32 R23, RZ, RZ, R15 ;  /* 0x000000ffff177224 */ /* 0x000fce00078e000f */
[----:B------:R-:W-:Y:S05]  /*12d0*/  CALL.REL.NOINC `($__internal_25_$__cuda_sm20_div_rn_f64_full) ;  /* 0x0000000800207944 */ /* 0x000fea0003c00000 */
[----:B------:R-:W-:-:S07]  /*12e0*/  IMAD.MOV.U32 R3, RZ, RZ, R29 ;  /* 0x000000ffff037224 */ /* 0x000fce00078e001d */
.L_x_234:
[----:B------:R-:W-:Y:S05]  /*12f0*/  BSYNC.RECONVERGENT B2 ;  /* 0x0000000000027941 */ /* 0x000fea0003800200 */
.L_x_233:
[----:B------:R-:W-:Y:S01]  /*1300*/  MOV R20, R2 ;  /* 0x0000000200147202 */ /* 0x000fe20000000f00 */
[----:B------:R-:W-:-:S07]  /*1310*/  IMAD.MOV.U32 R21, RZ, RZ, R3 ;  /* 0x000000ffff157224 */ /* 0x000fce00078e0003 */
.L_x_232:
[----:B------:R-:W-:Y:S05]  /*1320*/  BSYNC.RECONVERGENT B1 ;  /* 0x0000000000017941 */ /* 0x000fea0003800200 */
.L_x_231:
[----:B------:R-:W-:Y:S01]  /*1330*/  DADD R22, -RZ, -R20 ;  /* 0x00000000ff167229 */ /* 0x000fe20000000914 */
[----:B------:R0:W-:Y:S01]  /*1340*/  STG.E.64 desc[UR6][R6.64], R20 ;  /* 0x0000001406007986 */ /* 0x0001e2000c101b06 */
[----:B------:R-:W-:Y:S01]  /*1350*/  BSSY.RECONVERGENT B1, `(.L_x_235) ;  /* 0x0000021000017945 */ /* 0x000fe20003800200 */
[----:B------:R-:W-:-:S04]  /*1360*/  CS2R R2, SRZ ;  /* 0x0000000000027805 */ /* 0x000fc8000001ff00 */
[----:B------:R0:W-:Y:S01]  /*1370*/  STG.E.64 desc[UR6][R4.64], R22 ;  /* 0x0000001604007986 */ /* 0x0001e2000c101b06 */
[----:B------:R-:W-:Y:S05]  /*1380*/  @!P1 BRA `(.L_x_236) ;  /* 0x0000000000749947 */ /* 0x000fea0003800000 */
[C---:B0-----:R-:W-:Y:S02]  /*1390*/  IADD3 R20, P2, PT, R12.reuse, R8, RZ ;  /* 0x000000080c147210 */ /* 0x041fe40007f5e0ff */
[----:B------:R-:W-:-:S03]  /*13a0*/  IADD3 R22, P0, PT, R12, R18, RZ ;  /* 0x000000120c167210 */ /* 0x000fc60007f1e0ff */
[C---:B------:R-:W-:Y:S02]  /*13b0*/  IMAD.X R21, R13.reuse, 0x1, R9, P2 ;  /* 0x000000010d157824 */ /* 0x040fe400010e0609 */
[----:B------:R-:W-:-:S04]  /*13c0*/  IMAD.X R23, R13, 0x1, R19, P0 ;  /* 0x000000010d177824 */ /* 0x000fc800000e0613 */
[----:B------:R-:W2:Y:S04]  /*13d0*/  LDG.E.64 R20, desc[UR6][R20.64] ;  /* 0x0000000614147981 */ /* 0x000ea8000c1e1b00 */
        /* <DEDUP_REMOVED lines=19> */
[----:B------:R-:W-:Y:S02]  /*1510*/  MOV R23, R15 ;  /* 0x0000000f00177202 */ /* 0x000fe40000000f00 */
[----:B------:R-:W-:-:S07]  /*1520*/  MOV R40, 0x1540 ;  /* 0x0000154000287802 */ /* 0x000fce0000000f00 */
[----:B------:R-:W-:Y:S05]  /*1530*/  CALL.REL.NOINC `($__internal_25_$__cuda_sm20_div_rn_f64_full) ;  /* 0x0000000400887944 */ /* 0x000fea0003c00000 */
[----:B------:R-:W-:-:S07]  /*1540*/  IMAD.MOV.U32 R3, RZ, RZ, R29 ;  /* 0x000000ffff037224 */ /* 0x000fce00078e001d */
.L_x_237:
[----:B------:R-:W-:Y:S05]  /*1550*/  BSYNC.RECONVERGENT B2 ;  /* 0x0000000000027941 */ /* 0x000fea0003800200 */
.L_x_236:
[----:B------:R-:W-:Y:S05]  /*1560*/  BSYNC.RECONVERGENT B1 ;  /* 0x0000000000017941 */ /* 0x000fea0003800200 */
.L_x_235:
[C---:B0-----:R-:W-:Y:S01]  /*1570*/  IADD3 R22, P0, PT, R12.reuse, R6, RZ ;  /* 0x000000060c167210 */ /* 0x041fe20007f1e0ff */
[----:B------:R-:W-:Y:S01]  /*1580*/  DADD R26, -RZ, -R2 ;  /* 0x00000000ff1a7229 */ /* 0x000fe20000000902 */
[----:B------:R-:W-:Y:S01]  /*1590*/  IADD3 R24, P2, PT, R12, R4, RZ ;  /* 0x000000040c187210 */ /* 0x000fe20007f5e0ff */
[----:B------:R-:W-:Y:S01]  /*15a0*/  BSSY.RECONVERGENT B1, `(.L_x_238) ;  /* 0x0000024000017945 */ /* 0x000fe20003800200 */
[----:B------:R-:W-:Y:S01]  /*15b0*/  CS2R R20, SRZ ;  /* 0x0000000000147805 */ /* 0x000fe2000001ff00 */
[C---:B------:R-:W-:Y:S02]  /*15c0*/  IMAD.X R23, R13.reuse, 0x1, R7, P0 ;  /* 0x000000010d177824 */ /* 0x040fe400000e0607 */
[----:B------:R-:W-:-:S03]  /*15d0*/  IMAD.X R25, R13, 0x1, R5, P2 ;  /* 0x000000010d197824 */ /* 0x000fc600010e0605 */
[----:B------:R0:W-:Y:S04]  /*15e0*/  STG.E.64 desc[UR6][R22.64], R2 ;  /* 0x0000000216007986 */ /* 0x0001e8000c101b06 */
[----:B------:R0:W-:Y:S01]  /*15f0*/  STG.E.64 desc[UR6][R24.64], R26 ;  /* 0x0000001a18007986 */ /* 0x0001e2000c101b06 */
[----:B------:R-:W-:Y:S05]  /*1600*/  @!P1 BRA `(.L_x_239) ;  /* 0x0000000000749947 */ /* 0x000fea0003800000 */
[----:B0-----:R-:W-:-:S04]  /*1610*/  IMAD.WIDE.U32 R2, R39, 0x10, R18 ;  /* 0x0000001027027825 */ /* 0x001fc800078e0012 */
[----:B------:R-:W-:Y:S02]  /*1620*/  IMAD.WIDE.U32 R20, R39, 0x10, R8 ;  /* 0x0000001027147825 */ /* 0x000fe400078e0008 */
[----:B------:R-:W2:Y:S04]  /*1630*/  LDG.E.64 R2, desc[UR6][R2.64] ;  /* 0x0000000602027981 */ /* 0x000ea8000c1e1b00 */
[----:B------:R-:W2:Y:S01]  /*1640*/  LDG.E.64 R20, desc[UR6][R20.64] ;  /* 0x0000000614147981 */ /* 0x000ea2000c1e1b00 */
[----:B------:R-:W0:Y:S01]  /*1650*/  MUFU.RCP64H R23, R15 ;  /* 0x0000000f00177308 */ /* 0x000e220000001800 */
[----:B------:R-:W-:Y:S01]  /*1660*/  IMAD.MOV.U32 R22, RZ, RZ, 0x1 ;  /* 0x00000001ff167424 */ /* 0x000fe200078e00ff */
[----:B------:R-:W-:Y:S05]  /*1670*/  BSSY.RECONVERGENT B2, `(.L_x_240) ;  /* 0x0000014000027945 */ /* 0x000fea0003800200 */
[----:B0-----:R-:W-:-:S08]  /*1680*/  DFMA R24, -R14, R22, 1 ;  /* 0x3ff000000e18742b */ /* 0x001fd00000000116 */
[----:B------:R-:W-:-:S08]  /*1690*/  DFMA R24, R24, R24, R24 ;  /* 0x000000181818722b */ /* 0x000fd00000000018 */
[----:B------:R-:W-:-:S08]  /*16a0*/  DFMA R26, R22, R24, R22 ;  /* 0x00000018161a722b */ /* 0x000fd00000000016 */
[----:B------:R-:W-:-:S08]  /*16b0*/  DFMA R28, -R14, R26, 1 ;  /* 0x3ff000000e1c742b */ /* 0x000fd0000000011a */
[----:B------:R-:W-:Y:S02]  /*16c0*/  DFMA R28, R26, R28, R26 ;  /* 0x0000001c1a1c722b */ /* 0x000fe4000000001a */
[----:B--2---:R-:W-:-:S08]  /*16d0*/  DADD R22, R2, -R20 ;  /* 0x0000000002167229 */ /* 0x004fd00000000814 */
[----:B------:R-:W-:-:S08]  /*16e0*/  DMUL R24, R16, R22 ;  /* 0x0000001610187228 */ /* 0x000fd00000000000 */
[----:B------:R-:W-:Y:S02]  /*16f0*/  DMUL R2, R28, R24 ;  /* 0x000000181c027228 */ /* 0x000fe40000000000 */
[----:B------:R-:W-:-:S06]  /*1700*/  FSETP.GEU.AND P2, PT, |R25|, 6.5827683646048100446e-37, PT ;  /* 0x036000001900780b */ /* 0x000fcc0003f4e200 */
[----:B------:R-:W-:-:S08]  /*1710*/  DFMA R20, -R14, R2, R24 ;  /* 0x000000020e14722b */ /* 0x000fd00000000118 */
[----:B------:R-:W-:-:S10]  /*1720*/  DFMA R2, R28, R20, R2 ;  /* 0x000000141c02722b */ /* 0x000fd40000000002 */
        /* <DEDUP_REMOVED lines=8> */
.L_x_241:
[----:B------:R-:W-:Y:S05]  /*17b0*/  BSYNC.RECONVERGENT B2 ;  /* 0x0000000000027941 */ /* 0x000fea0003800200 */
.L_x_240:
[----:B------:R-:W-:Y:S02]  /*17c0*/  IMAD.MOV.U32 R20, RZ, RZ, R2 ;  /* 0x000000ffff147224 */ /* 0x000fe400078e0002 */
[----:B------:R-:W-:-:S07]  /*17d0*/  IMAD.MOV.U32 R21, RZ, RZ, R3 ;  /* 0x000000ffff157224 */ /* 0x000fce00078e0003 */
.L_x_239:
[----:B------:R-:W-:Y:S05]  /*17e0*/  BSYNC.RECONVERGENT B1 ;  /* 0x0000000000017941 */ /* 0x000fea0003800200 */
.L_x_238:
[----:B0-----:R-:W-:Y:S01]  /*17f0*/  DADD R26, -RZ, -R20 ;  /* 0x00000000ff1a7229 */ /* 0x001fe20000000914 */
[C---:B------:R-:W-:Y:S01]  /*1800*/  IMAD.WIDE.U32 R2, R39.reuse, 0x10, R6 ;  /* 0x0000001027027825 */ /* 0x040fe200078e0006 */
[----:B------:R-:W-:Y:S01]  /*1810*/  BSSY.RECONVERGENT B1, `(.L_x_242) ;  /* 0x0000023000017945 */ /* 0x000fe20003800200 */
[----:B------:R-:W-:Y:S02]  /*1820*/  CS2R R24, SRZ ;  /* 0x0000000000187805 */ /* 0x000fe4000001ff00 */
[----:B------:R-:W-:Y:S01]  /*1830*/  IMAD.WIDE.U32 R22, R39, 0x10, R4 ;  /* 0x0000001027167825 */ /* 0x000fe200078e0004 */
        /* <DEDUP_REMOVED lines=24> */
[----:B------:R-:W-:Y:S01]  /*19c0*/  MOV R22, R14 ;  /* 0x0000000e00167202 */ /* 0x000fe20000000f00 */
[----:B------:R-:W-:Y:S01]  /*19d0*/  IMAD.MOV.U32 R23, RZ, RZ, R15 ;  /* 0x000000ffff177224 */ /* 0x000fe200078e000f */
[----:B------:R-:W-:-:S07]  /*19e0*/  MOV R40, 0x1a00 ;  /* 0x00001a0000287802 */ /* 0x000fce0000000f00 */
[----:B------:R-:W-:Y:S05]  /*19f0*/  CALL.REL.NOINC `($__internal_25_$__cuda_sm20_div_rn_f64_full) ;  /* 0x0000000000587944 */ /* 0x000fea0003c00000 */
[----:B------:R-:W-:-:S07]  /*1a00*/  IMAD.MOV.U32 R3, RZ, RZ, R29 ;  /* 0x000000ffff037224 */ /* 0x000fce00078e001d */
.L_x_245:
[----:B------:R-:W-:Y:S05]  /*1a10*/  BSYNC.RECONVERGENT B2 ;  /* 0x0000000000027941 */ /* 0x000fea0003800200 */
.L_x_244:
[----:B------:R-:W-:Y:S02]  /*1a20*/  IMAD.MOV.U32 R24, RZ, RZ, R2 ;  /* 0x000000ffff187224 */ /* 0x000fe400078e0002 */
[----:B------:R-:W-:-:S07]  /*1a30*/  IMAD.MOV.U32 R25, RZ, RZ, R3 ;  /* 0x000000ffff197224 */ /* 0x000fce00078e0003 */
.L_x_243:
[----:B------:R-:W-:Y:S05]  /*1a40*/  BSYNC.RECONVERGENT B1 ;  /* 0x0000000000017941 */ /* 0x000fea0003800200 */
.L_x_242:
[----:B0-----:R-:W-:Y:S01]  /*1a50*/  DADD R26, -RZ, -R24 ;  /* 0x00000000ff1a7229 */ /* 0x001fe20000000918 */
[----:B------:R-:W-:-:S04]  /*1a60*/  IMAD.WIDE.U32 R20, R39, 0x18, R6 ;  /* 0x0000001827147825 */ /* 0x000fc800078e0006 */
[C---:B------:R-:W-:Y:S01]  /*1a70*/  IMAD.WIDE.U32 R22, R39.reuse, 0x18, R4 ;  /* 0x0000001827167825 */ /* 0x040fe200078e0004 */
[----:B------:R0:W-:Y:S03]  /*1a80*/  STG.E.64 desc[UR6][R20.64], R24 ;  /* 0x0000001814007986 */ /* 0x0001e6000c101b06 */
[C---:B------:R-:W-:Y:S01]  /*1a90*/  IMAD.WIDE.U32 R30, R39.reuse, 0x20, R10 ;  /* 0x00000020271e7825 */ /* 0x040fe200078e000a */
[----:B------:R0:W-:Y:S03]  /*1aa0*/  STG.E.64 desc[UR6][R22.64], R26 ;  /* 0x0000001a16007986 */ /* 0x0001e6000c101b06 */
[----:B------:R-:W-:Y:S01]  /*1ab0*/  IMAD.WIDE.U32 R4, R39, 0x20, R4 ;  /* 0x0000002027047825 */ /* 0x000fe200078e0004 */
[----:B------:R-:W-:-:S03]  /*1ac0*/  ISETP.GE.U32.AND P0, PT, R30, R37, PT ;  /* 0x000000251e00720c */ /* 0x000fc60003f06070 */
[----:B------:R-:W-:Y:S01]  /*1ad0*/  IMAD.WIDE.U32 R6, R39, 0x20, R6 ;  /* 0x0000002027067825 */ /* 0x000fe200078e0006 */
[----:B------:R-:W-:Y:S02]  /*1ae0*/  ISETP.GE.U32.AND.EX P0, PT, R31, R35, PT, P0 ;  /* 0x000000231f00720c */ /* 0x000fe40003f06100 */
[----:B------:R-:W-:Y:S01]  /*1af0*/  MOV R3, R5 ;  /* 0x0000000500037202 */ /* 0x000fe20000000f00 */
[----:B------:R-:W-:-:S04]  /*1b00*/  IMAD.WIDE.U32 R8, R39, 0x20, R8 ;  /* 0x0000002027087825 */ /* 0x000fc800078e0008 */
[----:B------:R-:W-:Y:S02]  /*1b10*/  IMAD.MOV.U32 R0, RZ, RZ, R6 ;  /* 0x000000ffff007224 */ /* 0x000fe400078e0006 */
[----:B------:R-:W-:Y:S02]  /*1b20*/  IMAD.MOV.U32 R2, RZ, RZ, R30 ;  /* 0x000000ffff027224 */ /* 0x000fe400078e001e */
[----:B------:R-:W-:Y:S02]  /*1b30*/  IMAD.WIDE.U32 R18, R39, 0x20, R18 ;  /* 0x0000002027127825 */ /* 0x000fe400078e0012 */
[----:B0-----:R-:W-:Y:S05]  /*1b40*/  @!P0 BRA `(.L_x_246) ;  /* 0xfffffff400688947 */ /* 0x001fea000383ffff */
[----:B------:R-:W-:Y:S05]  /*1b50*/  EXIT ;  /* 0x000000000000794d */ /* 0x000fea0003800000 */
        .weak           $__internal_25_$__cuda_sm20_div_rn_f64_full
        .type           $__internal_25_$__cuda_sm20_div_rn_f64_full,@function
        .size           $__internal_25_$__cuda_sm20_div_rn_f64_full,($__internal_26_$__cuda_sm20_div_u64 - $__internal_25_$__cuda_sm20_div_rn_f64_full)
$__internal_25_$__cuda_sm20_div_rn_f64_full:
        /* <DEDUP_REMOVED lines=8> */
[----:B------:R-:W-:-:S02]  /*1be0*/  MOV R0, 0x1ca00000 ;  /* 0x1ca0000000007802 */ /* 0x000fc40000000f00 */
[C---:B------:R-:W-:Y:S01]  /*1bf0*/  LOP3.LUT R42, R23.reuse, 0x7ff00000, RZ, 0xc0, !PT ;  /* 0x7ff00000172a7812 */ /* 0x040fe200078ec0ff */
[----:B------:R-:W-:Y:S01]  /*1c00*/  @!P0 DMUL R20, R22, 8.98846567431157953865e+307 ;  /* 0x7fe0000016148828 */ /* 0x000fe20000000000 */
[----:B------:R-:W-:Y:S02]  /*1c10*/  IMAD.MOV.U32 R41, RZ, RZ, R2 ;  /* 0x000000ffff297224 */ /* 0x000fe400078e0002 */
[C---:B------:R-:W-:Y:S01]  /*1c20*/  ISETP.GE.U32.AND P2, PT, R2.reuse, R42, PT ;  /* 0x0000002a0200720c */ /* 0x040fe20003f46070 */
[----:B------:R-:W-:Y:S01]  /*1c30*/  @!P3 IMAD.MOV.U32 R32, RZ, RZ, RZ ;  /* 0x000000ffff20b224 */ /* 0x000fe200078e00ff */
[----:B------:R-:W-:Y:S01]  /*1c40*/  @!P3 LOP3.LUT R27, R23, 0x7ff00000, RZ, 0xc0, !PT ;  /* 0x7ff00000171bb812 */ /* 0x000fe200078ec0ff */
[----:B------:R-:W0:Y:S03]  /*1c50*/  MUFU.RCP64H R31, R21 ;  /* 0x00000015001f7308 */ /* 0x000e260000001800 */
[----:B------:R-:W-:-:S02]  /*1c60*/  @!P3 ISETP.GE.U32.AND P4, PT, R2, R27, PT ;  /* 0x0000001b0200b20c */ /* 0x000fc40003f86070 */
[----:B------:R-:W-:Y:S02]  /*1c70*/  SEL R27, R0, 0x63400000, !P2 ;  /* 0x63400000001b7807 */ /* 0x000fe40005000000 */
[----:B------:R-:W-:Y:S02]  /*1c80*/  @!P0 LOP3.LUT R42, R21, 0x7ff00000, RZ, 0xc0, !PT ;  /* 0x7ff00000152a8812 */ /* 0x000fe400078ec0ff */
[----:B------:R-:W-:Y:S01]  /*1c90*/  LOP3.LUT R27, R27, 0x800fffff, R25, 0xf8, !PT ;  /* 0x800fffff1b1b7812 */ /* 0x000fe200078ef819 */
[----:B0-----:R-:W-:-:S08]  /*1ca0*/  DFMA R28, R30, -R20, 1 ;  /* 0x3ff000001e1c742b */ /* 0x001fd00000000814 */
[----:B------:R-:W-:-:S08]  /*1cb0*/  DFMA R28, R28, R28, R28 ;  /* 0x0000001c1c1c722b */ /* 0x000fd0000000001c */
[----:B------:R-:W-:Y:S01]  /*1cc0*/  DFMA R28, R30, R28, R30 ;  /* 0x0000001c1e1c722b */ /* 0x000fe2000000001e */
[----:B------:R-:W-:-:S04]  /*1cd0*/  @!P3 SEL R31, R0, 0x63400000, !P4 ;  /* 0x63400000001fb807 */ /* 0x000fc80006000000 */
[----:B------:R-:W-:-:S03]  /*1ce0*/  @!P3 LOP3.LUT R26, R31, 0x80000000, R25, 0xf8, !PT ;  /* 0x800000001f1ab812 */ /* 0x000fc600078ef819 */
[----:B------:R-:W-:Y:S01]  /*1cf0*/  DFMA R30, R28, -R20, 1 ;  /* 0x3ff000001c1e742b */ /* 0x000fe20000000814 */
[----:B------:R-:W-:Y:S01]  /*1d00*/  @!P3 LOP3.LUT R33, R26, 0x100000, RZ, 0xfc, !PT ;  /* 0x001000001a21b812 */ /* 0x000fe200078efcff */
[----:B------:R-:W-:-:S06]  /*1d10*/  IMAD.MOV.U32 R26, RZ, RZ, R24 ;  /* 0x000000ffff1a7224 */ /* 0x000fcc00078e0018 */
[----:B------:R-:W-:Y:S02]  /*1d20*/  DFMA R28, R28, R30, R28 ;  /* 0x0000001e1c1c722b */ /* 0x000fe4000000001c */
[----:B------:R-:W-:-:S08]  /*1d30*/  @!P3 DFMA R26, R26, 2, -R32 ;  /* 0x400000001a1ab82b */ /* 0x000fd00000000820 */
[----:B------:R-:W-:Y:S02]  /*1d40*/  DMUL R30, R28, R26 ;  /* 0x0000001a1c1e7228 */ /* 0x000fe40000000000 */
[----:B------:R-:W-:-:S05]  /*1d50*/  @!P3 LOP3.LUT R41, R27, 0x7ff00000, RZ, 0xc0, !PT ;  /* 0x7ff000001b29b812 */ /* 0x000fca00078ec0ff */
[----:B------:R-:W-:Y:S01]  /*1d60*/  VIADD R43, R41, 0xffffffff ;  /* 0xffffffff292b7836 */ /* 0x000fe20000000000 */
[----:B------:R-:W-:-:S04]  /*1d70*/  DFMA R32, R30, -R20, R26 ;  /* 0x800000141e20722b */ /* 0x000fc8000000001a */
[----:B------:R-:W-:Y:S02]  /*1d80*/  ISETP.GT.U32.AND P0, PT, R43, 0x7feffffe, PT ;  /* 0x7feffffe2b00780c */ /* 0x000fe40003f04070 */
[----:B------:R-:W-:Y:S02]  /*1d90*/  IADD3 R43, PT, PT, R42, -0x1, RZ ;  /* 0xffffffff2a2b7810 */ /* 0x000fe40007ffe0ff */
[----:B------:R-:W-:Y:S02]  /*1da0*/  DFMA R32, R28, R32, R30 ;  /* 0x000000201c20722b */ /* 0x000fe4000000001e */
[----:B------:R-:W-:-:S13]  /*1db0*/  ISETP.GT.U32.OR P0, PT, R43, 0x7feffffe, P0 ;  /* 0x7feffffe2b00780c */ /* 0x000fda0000704470 */
        /* <DEDUP_REMOVED lines=28> */
.L_x_248:
        /* <DEDUP_REMOVED lines=12> */
[----:B------:R-:W-:Y:S01]  /*2040*/  @!P0 IMAD.MOV.U32 R28, RZ, RZ, RZ ;  /* 0x000000ffff1c8224 */ /* 0x000fe200078e00ff */
[----:B------:R-:W-:-:S03]  /*2050*/  @P0 MOV R28, RZ ;  /* 0x000000ff001c0202 */ /* 0x000fc60000000f00 */
[----:B------:R-:W-:Y:S01]  /*2060*/  @P0 IMAD.MOV.U32 R29, RZ, RZ, R0 ;  /* 0x000000ffff1d0224 */ /* 0x000fe200078e0000 */
[----:B------:R-:W-:Y:S06]  /*2070*/  BRA `(.L_x_249) ;  /* 0x0000000000147947 */ /* 0x000fec0003800000 */
.L_x_251:
[----:B------:R-:W-:Y:S01]  /*2080*/  LOP3.LUT R29, R23, 0x80000, RZ, 0xfc, !PT ;  /* 0x00080000171d7812 */ /* 0x000fe200078efcff */
[----:B------:R-:W-:Y:S01]  /*2090*/  IMAD.MOV.U32 R28, RZ, RZ, R22 ;  /* 0x000000ffff1c7224 */ /* 0x000fe200078e0016 */
[----:B------:R-:W-:Y:S06]  /*20a0*/  BRA `(.L_x_249) ;  /* 0x0000000000087947 */ /* 0x000fec0003800000 */
.L_x_250:
[----:B------:R-:W-:Y:S01]  /*20b0*/  LOP3.LUT R29, R25, 0x80000, RZ, 0xfc, !PT ;  /* 0x00080000191d7812 */ /* 0x000fe200078efcff */
[----:B------:R-:W-:-:S07]  /*20c0*/  IMAD.MOV.U32 R28, RZ, RZ, R24 ;  /* 0x000000ffff1c7224 */ /* 0x000fce00078e0018 */
.L_x_249:
[----:B------:R-:W-:Y:S05]  /*20d0*/  BSYNC.RECONVERGENT B0 ;  /* 0x0000000000007941 */ /* 0x000fea0003800200 */
.L_x_247:
[----:B------:R-:W-:Y:S02]  /*20e0*/  HFMA2 R41, -RZ, RZ, 0, 0 ;  /* 0x00000000ff297431 */ /* 0x000fe400000001ff */
[----:B------:R-:W-:Y:S02]  /*20f0*/  IMAD.MOV.U32 R2, RZ, RZ, R28 ;  /* 0x000000ffff027224 */ /* 0x000fe400078e001c */
[----:B------:R-:W-:Y:S05]  /*2100*/  RET.REL.NODEC R40 `(_ZN2at6native55_GLOBAL__N__6c1c77d0_17_DistanceKernel_cu_928626d3_295131pdist_backward_kernel_cuda_implIdNS1_5distsIdE3twoEEEvPT_PKS6_S9_S9_llllS6_dd) ;  /* 0xffffffdc28bc7950 */ /* 0x000fea0003c3ffff */
        .weak           $__internal_26_$__cuda_sm20_div_u64
        .type           $__internal_26_$__cuda_sm20_div_u64,@function
        .size           $__internal_26_$__cuda_sm20_div_u64,($__internal_27_$__cuda_sm20_dsqrt_rn_f64_mediumpath_v1 - $__internal_26_$__cuda_sm20_div_u64)
$__internal_26_$__cuda_sm20_div_u64:
        /* <DEDUP_REMOVED lines=20> */
[----:B------:R-:W-:-:S03]  /*2250*/  IADD3 R43, P0, PT, RZ, -R10, RZ ;  /* 0x8000000aff2b7210 */ /* 0x000fc60007f1e0ff */
[----:B------:R-:W-:Y:S02]  /*2260*/  IMAD R11, R41, R12, R11 ;  /* 0x0000000c290b7224 */ /* 0x000fe400078e020b */
[----:B------:R-:W-:-:S03]  /*2270*/  IMAD.HI.U32 R18, R19, R43, RZ ;  /* 0x0000002b13127227 */ /* 0x000fc600078e00ff */
[----:B------:R-:W-:Y:S01]  /*2280*/  IADD3.X R10, PT, PT, RZ, ~R11, RZ, P0, !PT ;  /* 0x8000000bff0a7210 */ /* 0x000fe200007fe4ff */
[----:B------:R-:W-:-:S04]  /*2290*/  IMAD.MOV.U32 R11, RZ, RZ, RZ ;  /* 0x000000ffff0b7224 */ /* 0x000fc800078e00ff */
[----:B------:R-:W-:-:S04]  /*22a0*/  IMAD.WIDE.U32 R18, P0, R19, R10, R18 ;  /* 0x0000000a13127225 */ /* 0x000fc80007800012 */
[C---:B------:R-:W-:Y:S02]  /*22b0*/  IMAD R28, R41.reuse, R10, RZ ;  /* 0x0000000a291c7224 */ /* 0x040fe400078e02ff */
[----:B------:R-:W-:-:S04]  /*22c0*/  IMAD.HI.U32 R19, P1, R41, R43, R18 ;  /* 0x0000002b29137227 */ /* 0x000fc80007820012 */
[----:B------:R-:W-:Y:S01]  /*22d0*/  IMAD.HI.U32 R10, R41, R10, RZ ;  /* 0x0000000a290a7227 */ /* 0x000fe200078e00ff */
[----:B------:R-:W-:-:S03]  /*22e0*/  IADD3 R19, P2, PT, R28, R19, RZ ;  /* 0x000000131c137210 */ /* 0x000fc60007f5e0ff */
[----:B------:R-:W-:Y:S02]  /*22f0*/  IMAD.X R41, R10, 0x1, R41, P0 ;  /* 0x000000010a297824 */ /* 0x000fe400000e0629 */
[----:B------:R-:W-:-:S03]  /*2300*/  IMAD.HI.U32 R10, R19, R33, RZ ;  /* 0x00000021130a7227 */ /* 0x000fc600078e00ff */
[----:B------:R-:W-:Y:S01]  /*2310*/  IADD3.X R41, PT, PT, RZ, RZ, R41, P2, P1 ;  /* 0x000000ffff297210 */ /* 0x000fe200017e2429 */
        /* <DEDUP_REMOVED lines=12> */
[----:B------:R-:W-:Y:S02]  /*23e0*/  IMAD R11, R19, R12, R11 ;  /* 0x0000000c130b7224 */ /* 0x000fe400078e020b */
[----:B------:R-:W-:-:S03]  /*23f0*/  IMAD.X R18, RZ, RZ, R19, P2 ;  /* 0x000000ffff127224 */ /* 0x000fc600010e0613 */
[----:B------:R-:W-:Y:S02]  /*2400*/  IADD3.X R45, PT, PT, ~R11, R26, RZ, P1, !PT ;  /* 0x0000001a0b2d7210 */ /* 0x000fe40000ffe5ff */
[----:B------:R-:W-:Y:S02]  /*2410*/  IADD3 R11, P1, PT, -R12, R43, RZ ;  /* 0x0000002b0c0b7210 */ /* 0x000fe40007f3e1ff */
[----:B------:R-:W-:-:S03]  /*2420*/  ISETP.GE.U32.AND.EX P0, PT, R45, R13, PT, P0 ;  /* 0x0000000d2d00720c */ /* 0x000fc60003f06100 */
[----:B------:R-:W-:Y:S01]  /*2430*/  IMAD.X R33, R45, 0x1, ~R13, P1 ;  /* 0x000000012d217824 */ /* 0x000fe200008e0e0d */
[----:B------:R-:W-:Y:S02]  /*2440*/  SEL R41, R10, R41, P0 ;  /* 0x000000290a297207 */ /* 0x000fe40000000000 */
[----:B------:R-:W-:Y:S02]  /*2450*/  SEL R11, R11, R43, P0 ;  /* 0x0000002b0b0b7207 */ /* 0x000fe40000000000 */
[----:B------:R-:W-:Y:S02]  /*2460*/  SEL R10, R18, R19, P0 ;  /* 0x00000013120a7207 */ /* 0x000fe40000000000 */
[----:B------:R-:W-:Y:S02]  /*2470*/  IADD3 R18, P2, PT, R41, 0x1, RZ ;  /* 0x0000000129127810 */ /* 0x000fe40007f5e0ff */
[----:B------:R-:W-:Y:S02]  /*2480*/  SEL R33, R33, R45, P0 ;  /* 0x0000002d21217207 */ /* 0x000fe40000000000 */
[----:B------:R-:W-:Y:S01]  /*2490*/  ISETP.GE.U32.AND P0, PT, R11, R12, PT ;  /* 0x0000000c0b00720c */ /* 0x000fe20003f06070 */
[----:B------:R-:W-:Y:S01]  /*24a0*/  IMAD.X R19, RZ, RZ, R10, P2 ;  /* 0x000000ffff137224 */ /* 0x000fe200010e060a */
[----:B------:R-:W-:-:S02]  /*24b0*/  ISETP.NE.U32.AND P1, PT, R12, RZ, PT ;  /* 0x000000ff0c00720c */ /* 0x000fc40003f25070 */
[----:B------:R-:W-:Y:S02]  /*24c0*/  ISETP.GE.U32.AND.EX P0, PT, R33, R13, PT, P0 ;  /* 0x0000000d2100720c */ /* 0x000fe40003f06100 */
[----:B------:R-:W-:Y:S02]  /*24d0*/  MOV R11, 0x0 ;  /* 0x00000000000b7802 */ /* 0x000fe40000000f00 */
[----:B------:R-:W-:Y:S01]  /*24e0*/  SEL R19, R19, R10, P0 ;  /* 0x0000000a13137207 */ /* 0x000fe20000000000 */
[----:B------:R-:W-:Y:S01]  /*24f0*/  IMAD.MOV.U32 R10, RZ, RZ, R6 ;  /* 0x000000ffff0a7224 */ /* 0x000fe200078e0006 */
[----:B------:R-:W-:Y:S02]  /*2500*/  ISETP.NE.AND.EX P1, PT, R13, RZ, PT, P1 ;  /* 0x000000ff0d00720c */ /* 0x000fe40003f25310 */
[----:B------:R-:W-:Y:S02]  /*2510*/  SEL R18, R18, R41, P0 ;  /* 0x0000002912127207 */ /* 0x000fe40000000000 */
[----:B------:R-:W-:-:S02]  /*2520*/  SEL R19, R19, 0xffffffff, P1 ;  /* 0xffffffff13137807 */ /* 0x000fc40000800000 */
[----:B------:R-:W-:Y:S01]  /*2530*/  SEL R18, R18, 0xffffffff, P1 ;  /* 0xffffffff12127807 */ /* 0x000fe20000800000 */
[----:B------:R-:W-:Y:S06]  /*2540*/  RET.REL.NODEC R10 `(_ZN2at6native55_GLOBAL__N__6c1c77d0_17_DistanceKernel_cu_928626d3_295131pdist_backward_kernel_cuda_implIdNS1_5distsIdE3twoEEEvPT_PKS6_S9_S9_llllS6_dd) ;  /* 0xffffffd80aac7950 */ /* 0x000fec0003c3ffff */
        .weak           $__internal_27_$__cuda_sm20_dsqrt_rn_f64_mediumpath_v1
        .type           $__internal_27_$__cuda_sm20_dsqrt_rn_f64_mediumpath_v1,@function
        .size           $__internal_27_$__cuda_sm20_dsqrt_rn_f64_mediumpath_v1,(.L_x_800 - $__internal_27_$__cuda_sm20_dsqrt_rn_f64_mediumpath_v1)
$__internal_27_$__cuda_sm20_dsqrt_rn_f64_mediumpath_v1:
        /* <DEDUP_REMOVED lines=12> */
.L_x_253:
        /* <DEDUP_REMOVED lines=24> */
.L_x_255:
[----:B------:R-:W-:-:S11]  /*2790*/  DADD R6, R2, R2 ;  /* 0x0000000002067229 */ /* 0x000fd60000000002 */
.L_x_254:
[----:B------:R-:W-:Y:S05]  /*27a0*/  BSYNC.RECONVERGENT B1 ;  /* 0x0000000000017941 */ /* 0x000fea0003800200 */
.L_x_252:
[----:B------:R-:W-:Y:S01]  /*27b0*/  IMAD.MOV.U32 R2, RZ, RZ, R0 ;  /* 0x000000ffff027224 */ /* 0x000fe200078e0000 */
[----:B------:R-:W-:Y:S01]  /*27c0*/  MOV R14, R6 ;  /* 0x00000006000e7202 */ /* 0x000fe20000000f00 */
[----:B------:R-:W-:Y:S02]  /*27d0*/  IMAD.MOV.U32 R3, RZ, RZ, 0x0 ;  /* 0x00000000ff037424 */ /* 0x000fe400078e00ff */
[----:B------:R-:W-:Y:S02]  /*27e0*/  IMAD.MOV.U32 R15, RZ, RZ, R7 ;  /* 0x000000ffff0f7224 */ /* 0x000fe400078e0007 */
[----:B------:R-:W-:Y:S05]  /*27f0*/  RET.REL.NODEC R2 `(_ZN2at6native55_GLOBAL__N__6c1c77d0_17_DistanceKernel_cu_928626d3_295131pdist_backward_kernel_cuda_implIdNS1_5distsIdE3twoEEEvPT_PKS6_S9_S9_llllS6_dd) ;  /* 0xffffffd802007950 */ /* 0x000fea0003c3ffff */
.L_x_256:
        /* <DEDUP_REMOVED lines=16> */
.L_x_800:


//--------------------- .text._ZN2at6native55_GLOBAL__N__6c1c77d0_17_DistanceKernel_cu_928626d3_295131pdist_backward_kernel_cuda_implIdNS1_5distsIdE6lt_twoEEEvPT_PKS6_S9_S9_llllS6_dd --------------------------
	.section	.text._ZN2at6native55_GLOBAL__N__6c1c77d0_17_DistanceKernel_cu_928626d3_295131pdist_backward_kernel_cuda_implIdNS1_5distsIdE6lt_twoEEEvPT_PKS6_S9_S9_llllS6_dd,"ax",@progbits
	.align	128
.text._ZN2at6native55_GLOBAL__N__6c1c77d0_17_DistanceKernel_cu_928626d3_295131pdist_backward_kernel_cuda_implIdNS1_5distsIdE6lt_twoEEEvPT_PKS6_S9_S9_llllS6_dd:
        .type           _ZN2at6native55_GLOBAL__N__6c1c77d0_17_DistanceKernel_cu_928626d3_295131pdist_backward_kernel_cuda_implIdNS1_5distsIdE6lt_twoEEEvPT_PKS6_S9_S9_llllS6_dd,@function
        .size           _ZN2at6native55_GLOBAL__N__6c1c77d0_17_DistanceKernel_cu_928626d3_295131pdist_backward_kernel_cuda_implIdNS1_5distsIdE6lt_twoEEEvPT_PKS6_S9_S9_llllS6_dd,(.L_x_804 - _ZN2at6native55_GLOBAL__N__6c1c77d0_17_DistanceKernel_cu_928626d3_295131pdist_backward_kernel_cuda_implIdNS1_5distsIdE6lt_twoEEEvPT_PKS6_S9_S9_llllS6_dd)
        .other          _ZN2at6native55_GLOBAL__N__6c1c77d0_17_DistanceKernel_cu_928626d3_295131pdist_backward_kernel_cuda_implIdNS1_5distsIdE6lt_twoEEEvPT_PKS6_S9_S9_llllS6_dd,@"STO_CUDA_ENTRY STV_DEFAULT"
_ZN2at6native55_GLOBAL__N__6c1c77d0_17_DistanceKernel_cu_928626d3_295131pdist_backward_kernel_cuda_implIdNS1_5distsIdE6lt_twoEEEvPT_PKS6_S9_S9_llllS6_dd:
[----:B------:R-:W-:Y:S01]  /*0000*/  LDC R1, c[0x0][0x37c] ;  /* 0x0000df00ff017b82 */ /* 0x000fe20000000800 */
[----:B------:R-:W0:Y:S07]  /*0010*/  S2R R2, SR_TID.X ;  /* 0x0000000000027919 */ /* 0x000e2e0000002100 */
[----:B------:R-:W0:Y:S01]  /*0020*/  S2UR UR7, SR_CTAID.X ;  /* 0x00000000000779c3 */ /* 0x000e220000002500 */
[----:B------:R-:W1:Y:S01]  /*0030*/  LDCU.64 UR8, c[0x0][0x3b8] ;  /* 0x00007700ff0877ac */ /* 0x000e620008000a00 */
[----:B------:R-:W-:-:S06]  /*0040*/  IMAD.MOV.U32 R3, RZ, RZ, RZ ;  /* 0x000000ffff037224 */ /* 0x000fcc00078e00ff */
[----:B------:R-:W0:Y:S01]  /*0050*/  LDC R5, c[0x0][0x360] ;  /* 0x0000d800ff057b82 */ /* 0x000e220000000800 */
[----:B------:R-:W2:Y:S01]  /*0060*/  LDCU UR4, c[0x0][0x364] ;  /* 0x00006c80ff0477ac */ /* 0x000ea20008000800 */
[----:B------:R-:W3:Y:S06]  /*0070*/  LDCU UR6, c[0x0][0x374] ;  /* 0x00006e80ff0677ac */ /* 0x000eec0008000800 */
[----:B------:R-:W2:Y:S01]  /*0080*/  S2UR UR5, SR_CTAID.Y ;  /* 0x00000000000579c3 */ /* 0x000ea20000002600 */
[----:B0-----:R-:W-:-:S03]  /*0090*/  IMAD.WIDE.U32 R2, R5, UR7, R2 ;  /* 0x0000000705027c25 */ /* 0x001fc6000f8e0002 */
[----:B-1----:R-:W-:Y:S01]  /*00a0*/  ISETP.GE.U32.AND P0, PT, R2, UR8, PT ;  /* 0x0000000802007c0c */ /* 0x002fe2000bf06070 */
[----:B--2---:R-:W-:-:S03]  /*00b0*/  UIMAD UR5, UR5, UR4, URZ ;  /* 0x00000004050572a4 */ /* 0x004fc6000f8e02ff */
[----:B------:R-:W-:Y:S01]  /*00c0*/  ISETP.GE.AND.EX P0, PT, R3, UR9, PT, P0 ;  /* 0x0000000903007c0c */ /* 0x000fe2000bf06300 */
[----:B---3--:R-:W-:-:S12]  /*00d0*/  UIMAD UR4, UR4, UR6, URZ ;  /* 0x00000006040472a4 */ /* 0x008fd8000f8e02ff */
        /* <DEDUP_REMOVED lines=25> */
[----:B------:R-:W-:Y:S05]  /*0270*/  CALL.REL.NOINC `($__internal_29_$__cuda_sm20_dsqrt_rn_f64_mediumpath_v1) ;  /* 0x0000001800447944 */ /* 0x000fea0003c00000 */
.L_x_258:
[----:B------:R-:W-:Y:S05]  /*0280*/  BSYNC.RECONVERGENT B0 ;  /* 0x0000000000007941 */ /* 0x000fea0003800200 */
.L_x_257:
[----:B------:R-:W0:Y:S01]  /*0290*/  LDCU.64 UR6, c[0x0][0x3c8] ;  /* 0x00007900ff0677ac */ /* 0x000e220008000a00 */
[----:B------:R-:W1:Y:S01]  /*02a0*/  S2R R0, SR_TID.Y ;  /* 0x0000000000007919 */ /* 0x000e620000002200 */
[----:B------:R-:W2:Y:S01]  /*02b0*/  LDCU.64 UR16, c[0x0][0x3b0] ;  /* 0x00007600ff1077ac */ /* 0x000ea20008000a00 */
[----:B------:R-:W3:Y:S01]  /*02c0*/  LDCU.128 UR12, c[0x0][0x3a0] ;  /* 0x00007400ff0c77ac */ /* 0x000ee20008000c00 */
[----:B------:R-:W4:Y:S01]  /*02d0*/  LDCU.64 UR10, c[0x0][0x398] ;  /* 0x00007300ff0a77ac */ /* 0x000f220008000a00 */
[----:B0-----:R-:W-:Y:S01]  /*02e0*/  DADD R4, -R14, UR6 ;  /* 0x000000060e047e29 */ /* 0x001fe20008000100 */
[----:B------:R-:W0:Y:S01]  /*02f0*/  LDCU.64 UR6, c[0x0][0x388] ;  /* 0x00007100ff0677ac */ /* 0x000e220008000a00 */
[----:B---3--:R-:W-:-:S08]  /*0300*/  IMAD R11, R3, UR12, RZ ;  /* 0x0000000c030b7c24 */ /* 0x008fd0000f8e02ff */
[----:B------:R-:W3:Y:S01]  /*0310*/  F2I.S64.F64.TRUNC R4, R4 ;  /* 0x0000000400047311 */ /* 0x000ee2000030d900 */
[C---:B------:R-:W-:Y:S01]  /*0320*/  IMAD.WIDE.U32 R6, R2.reuse, UR12, RZ ;  /* 0x0000000c02067c25 */ /* 0x040fe2000f8e00ff */
[----:B----4-:R-:W-:-:S03]  /*0330*/  LEA R10, P2, R2, UR10, 0x3 ;  /* 0x0000000a020a7c11 */ /* 0x010fc6000f8418ff */
[----:B-1----:R-:W-:Y:S02]  /*0340*/  VIADD R0, R0, UR5 ;  /* 0x0000000500007c36 */ /* 0x002fe40008000000 */
[----:B------:R-:W-:-:S03]  /*0350*/  IMAD R11, R2, UR13, R11 ;  /* 0x0000000d020b7c24 */ /* 0x000fc6000f8e020b */
[----:B--2---:R-:W-:Y:S01]  /*0360*/  ISETP.GE.U32.AND P0, PT, R0, UR16, PT ;  /* 0x0000001000007c0c */ /* 0x004fe2000bf06070 */
[----:B------:R-:W-:Y:S01]  /*0370*/  IMAD.IADD R7, R7, 0x1, R11 ;  /* 0x0000000107077824 */ /* 0x000fe200078e020b */
[----:B------:R-:W-:Y:S02]  /*0380*/  LEA.HI.X R11, R2, UR11, R3, 0x3, P2 ;  /* 0x0000000b020b7c11 */ /* 0x000fe400090f1c03 */
[----:B------:R-:W-:Y:S02]  /*0390*/  ISETP.GE.AND.EX P0, PT, RZ, UR17, PT, P0 ;  /* 0x00000011ff007c0c */ /* 0x000fe4000bf06300 */
[----:B---3--:R-:W-:-:S05]  /*03a0*/  IADD3 R9, P1, PT, RZ, -R4, RZ ;  /* 0x80000004ff097210 */ /* 0x008fca0007f3e0ff */
[----:B------:R-:W-:Y:S01]  /*03b0*/  IMAD.X R8, RZ, RZ, ~R5, P1 ;  /* 0x000000ffff087224 */ /* 0x000fe200008e0e05 */
[----:B0-----:R-:W-:Y:S01]  /*03c0*/  LEA R12, P1, R6, UR6, 0x3 ;  /* 0x00000006060c7c11 */ /* 0x001fe2000f8218ff */
[----:B------:R-:W-:-:S03]  /*03d0*/  IMAD.WIDE.U32 R2, R9, UR14, R2 ;  /* 0x0000000e09027c25 */ /* 0x000fc6000f8e0002 */
[----:B------:R-:W-:Y:S01]  /*03e0*/  LEA.HI.X R13, R6, UR7, R7, 0x3, P1 ;  /* 0x00000007060d7c11 */ /* 0x000fe200088f1c07 */
[----:B------:R-:W-:-:S04]  /*03f0*/  IMAD R8, R8, UR14, RZ ;  /* 0x0000000e08087c24 */ /* 0x000fc8000f8e02ff */
[----:B------:R-:W-:Y:S01]  /*0400*/  IMAD R8, R9, UR15, R8 ;  /* 0x0000000f09087c24 */ /* 0x000fe2000f8e0208 */
[----:B------:R-:W-:Y:S06]  /*0410*/  @P0 EXIT ;  /* 0x000000000000094d */ /* 0x000fec0003800000 */
[----:B------:R-:W2:Y:S04]  /*0420*/  LDG.E.64 R10, desc[UR8][R10.64] ;  /* 0x000000080a0a7981 */ /* 0x000ea8000c1e1b00 */
[----:B------:R-:W5:Y:S01]  /*0430*/  LDG.E.64 R12, desc[UR8][R12.64] ;  /* 0x000000080c0c7981 */ /* 0x000f62000c1e1b00 */
[-C--:B------:R-:W-:Y:S01]  /*0440*/  IMAD R9, R5, R4.reuse, RZ ;  /* 0x0000000405097224 */ /* 0x080fe200078e02ff */
[----:B------:R-:W0:Y:S01]  /*0450*/  LDC.64 R14, c[0x0][0x3c0] ;  /* 0x0000f000ff0e7b82 */ /* 0x000e220000000a00 */
[C---:B------:R-:W-:Y:S01]  /*0460*/  IMAD.WIDE.U32 R6, R4.reuse, R4, R4 ;  /* 0x0000000404067225 */ /* 0x040fe200078e0004 */
[----:B------:R-:W1:Y:S03]  /*0470*/  LDCU.64 UR10, c[0x0][0x3b0] ;  /* 0x00007600ff0a77ac */ /* 0x000e660008000a00 */
[----:B------:R-:W-:Y:S01]  /*0480*/  IMAD R9, R4, R5, R9 ;  /* 0x0000000504097224 */ /* 0x000fe200078e0209 */
[----:B------:R-:W3:Y:S01]  /*0490*/  LDCU.64 UR6, c[0x0][0x390] ;  /* 0x00007200ff0677ac */ /* 0x000ee20008000a00 */
[----:B------:R-:W-:-:S02]  /*04a0*/  IMAD.U32 R25, RZ, RZ, UR15 ;  /* 0x0000000fff197e24 */ /* 0x000fc4000f8e00ff */
[----:B------:R-:W-:Y:S01]  /*04b0*/  IMAD.IADD R9, R7, 0x1, R9 ;  /* 0x0000000107097824 */ /* 0x000fe200078e0209 */
[----:B------:R-:W4:Y:S01]  /*04c0*/  LDCU.64 UR12, c[0x0][0x380] ;  /* 0x00007000ff0c77ac */ /* 0x000f220008000a00 */
[----:B------:R-:W-:-:S03]  /*04d0*/  IMAD.WIDE.U32 R16, R4, UR16, RZ ;  /* 0x0000001004107c25 */ /* 0x000fc6000f8e00ff */
[----:B------:R-:W-:Y:S01]  /*04e0*/  LEA.HI R7, P0, R9, R6, RZ, 0x1 ;  /* 0x0000000609077211 */ /* 0x000fe200078108ff */
[----:B------:R-:W-:Y:S02]  /*04f0*/  IMAD.U32 R45, RZ, RZ, UR16 ;  /* 0x00000010ff2d7e24 */ /* 0x000fe4000f8e00ff */
[----:B------:R-:W-:Y:S02]  /*0500*/  IMAD.U32 R44, RZ, RZ, UR16 ;  /* 0x00000010ff2c7e24 */ /* 0x000fe4000f8e00ff */
[----:B------:R-:W-:-:S05]  /*0510*/  IMAD.X R6, RZ, RZ, R9, P0 ;  /* 0x000000ffff067224 */ /* 0x000fca00000e0609 */
[--C-:B------:R-:W-:Y:S01]  /*0520*/  SHF.R.S64 R7, R7, 0x1, R6.reuse ;  /* 0x0000000107077819 */ /* 0x100fe20000001006 */
[----:B0-----:R-:W-:Y:S01]  /*0530*/  DADD R14, R14, -1 ;  /* 0xbff000000e0e7429 */ /* 0x001fe20000000000 */
[----:B------:R-:W-:Y:S02]  /*0540*/  SHF.R.S32.HI R9, RZ, 0x1, R6 ;  /* 0x00000001ff097819 */ /* 0x000fe40000011406 */
[----:B------:R-:W-:Y:S01]  /*0550*/  IADD3 R23, P0, PT, R7, R2, RZ ;  /* 0x0000000207177210 */ /* 0x000fe20007f1e0ff */
[----:B-1----:R-:W-:-:S03]  /*0560*/  IMAD.U32 R2, RZ, RZ, UR10 ;  /* 0x0000000aff027e24 */ /* 0x002fc6000f8e00ff */
[----:B------:R-:W-:Y:S01]  /*0570*/  IADD3.X R19, PT, PT, R9, R3, R8, P0, !PT ;  /* 0x0000000309137210 */ /* 0x000fe200007fe408 */
[----:B------:R-:W-:Y:S01]  /*0580*/  IMAD R3, R5, UR16, RZ ;  /* 0x0000001005037c24 */ /* 0x000fe2000f8e02ff */
[C---:B------:R-:W-:Y:S02]  /*0590*/  IADD3 R21, P0, PT, -R4.reuse, UR14, RZ ;  /* 0x0000000e04157c10 */ /* 0x040fe4000ff1e1ff */
[C---:B------:R-:W-:Y:S01]  /*05a0*/  IADD3 R8, P2, PT, R4.reuse, R23, RZ ;  /* 0x0000001704087210 */ /* 0x040fe20007f5e0ff */
[----:B------:R-:W-:Y:S01]  /*05b0*/  IMAD R7, R4, UR17, R3 ;  /* 0x0000001104077c24 */ /* 0x000fe2000f8e0203 */
[----:B------:R-:W-:Y:S01]  /*05c0*/  IADD3 R21, P1, PT, R21, -0x2, RZ ;  /* 0xfffffffe15157810 */ /* 0x000fe20007f3e0ff */
[----:B------:R-:W-:Y:S01]  /*05d0*/  IMAD.U32 R3, RZ, RZ, UR11 ;  /* 0x0000000bff037e24 */ /* 0x000fe2000f8e00ff */
[----:B------:R-:W-:Y:S01]  /*05e0*/  R2UR UR11, R15 ;  /* 0x000000000f0b72ca */ /* 0x000fe200000e0000 */
[C---:B------:R-:W-:Y:S01]  /*05f0*/  IMAD.X R9, R5.reuse, 0x1, R19, P2 ;  /* 0x0000000105097824 */ /* 0x040fe200010e0613 */
[----:B------:R-:W-:Y:S01]  /*0600*/  IADD3.X R20, PT, PT, ~R5, -0x1, R25, P1, P0 ;  /* 0xffffffff05147810 */ /* 0x000fe20000fe0519 */
[----:B------:R-:W-:Y:S01]  /*0610*/  IMAD R6, R19, UR14, RZ ;  /* 0x0000000e13067c24 */ /* 0x000fe2000f8e02ff */
[----:B------:R-:W-:Y:S01]  /*0620*/  R2UR UR10, R14 ;  /* 0x000000000e0a72ca */ /* 0x000fe200000e0000 */
[----:B------:R-:W-:-:S02]  /*0630*/  IMAD R25, R9, UR16, RZ ;  /* 0x0000001009197c24 */ /* 0x000fc4000f8e02ff */
[----:B------:R-:W-:-:S04]  /*0640*/  IMAD.WIDE.U32 R18, R8, UR16, R2 ;  /* 0x0000001008127c25 */ /* 0x000fc8000f8e0002 */
[----:B------:R-:W-:Y:S01]  /*0650*/  IMAD R25, R8, UR17, R25 ;  /* 0x0000001108197c24 */ /* 0x000fe2000f8e0219 */
[----:B---3--:R-:W-:Y:S01]  /*0660*/  LEA R49, P0, R18, UR6, 0x3 ;  /* 0x0000000612317c11 */ /* 0x008fe2000f8018ff */
[C---:B------:R-:W-:Y:S01]  /*0670*/  IMAD.WIDE.U32 R4, R23.reuse, UR14, R4 ;  /* 0x0000000e17047c25 */ /* 0x040fe2000f8e0004 */
[----:B------:R-:W-:Y:S02]  /*0680*/  USHF.R.U32.HI UR5, URZ, 0x14, UR11 ;  /* 0x00000014ff057899 */ /* 0x000fe4000801160b */
[----:B------:R-:W-:Y:S01]  /*0690*/  UISETP.GE.AND UP0, UPT, UR11, URZ, UPT ;  /* 0x000000ff0b00728c */ /* 0x000fe2000bf06270 */
[----:B------:R-:W-:Y:S01]  /*06a0*/  IMAD R23, R23, UR15, R6 ;  /* 0x0000000f17177c24 */ /* 0x000fe2000f8e0206 */
[----:B------:R-:W-:Y:S01]  /*06b0*/  ULOP3.LUT UR5, UR5, 0x7ff, URZ, 0xc0, !UPT ;  /* 0x000007ff05057892 */ /* 0x000fe2000f8ec0ff */
[----:B------:R-:W-:Y:S02]  /*06c0*/  IMAD.IADD R7, R17, 0x1, R7 ;  /* 0x0000000111077824 */ /* 0x000fe400078e0207 */
[----:B------:R-:W-:Y:S01]  /*06d0*/  IMAD.IADD R47, R19, 0x1, R25 ;  /* 0x00000001132f7824 */ /* 0x000fe200078e0219 */
[----:B------:R-:W-:Y:S01]  /*06e0*/  UIADD3 UR5, UPT, UPT, UR5, -0x3f4, URZ ;  /* 0xfffffc0c05057890 */ /* 0x000fe2000fffe0ff */
[C---:B------:R-:W-:Y:S01]  /*06f0*/  IMAD.SHL.U32 R6, R16.reuse, 0x8, RZ ;  /* 0x0000000810067824 */ /* 0x040fe200078e00ff */
[----:B------:R-:W-:Y:S01]  /*0700*/  SHF.L.U64.HI R7, R16, 0x3, R7 ;  /* 0x0000000310077819 */ /* 0x000fe20000010207 */
[----:B------:R-:W-:Y:S01]  /*0710*/  IMAD R20, R20, UR14, RZ ;  /* 0x0000000e14147c24 */ /* 0x000fe2000f8e02ff */
[----:B------:R-:W-:Y:S01]  /*0720*/  LEA.HI.X R47, R18, UR7, R47, 0x3, P0 ;  /* 0x00000007122f7c11 */ /* 0x000fe200080f1c2f */
[----:B------:R-:W-:Y:S01]  /*0730*/  IMAD.WIDE.U32 R8, R21, UR14, R8 ;  /* 0x0000000e15087c25 */ /* 0x000fe2000f8e0008 */
[----:B------:R-:W-:-:S03]  /*0740*/  IADD3 R16, P0, PT, R6, UR6, RZ ;  /* 0x0000000606107c10 */ /* 0x000fc6000ff1e0ff */
[----:B------:R-:W-:Y:S01]  /*0750*/  IMAD.IADD R5, R5, 0x1, R23 ;  /* 0x0000000105057824 */ /* 0x000fe200078e0217 */
[----:B------:R-:W-:Y:S01]  /*0760*/  LEA R45, P1, R45, R16, 0x3 ;  /* 0x000000102d2d7211 */ /* 0x000fe200078218ff */
[----:B------:R-:W-:Y:S01]  /*0770*/  IMAD R21, R21, UR15, R20 ;  /* 0x0000000f15157c24 */ /* 0x000fe2000f8e0214 */
[----:B------:R-:W-:Y:S01]  /*0780*/  IADD3.X R17, PT, PT, R7, UR7, RZ, P0, !PT ;  /* 0x0000000707117c10 */ /* 0x000fe200087fe4ff */
[----:B------:R-:W-:Y:S02]  /*0790*/  IMAD R15, R5, UR16, RZ ;  /* 0x00000010050f7c24 */ /* 0x000fe4000f8e02ff */
[----:B------:R-:W-:Y:S02]  /*07a0*/  IMAD.U32 R18, RZ, RZ, UR17 ;  /* 0x00000011ff127e24 */ /* 0x000fe4000f8e00ff */
[----:B------:R-:W-:Y:S01]  /*07b0*/  IMAD.IADD R5, R9, 0x1, R21 ;  /* 0x0000000109057824 */ /* 0x000fe200078e0215 */
[----:B------:R-:W-:Y:S01]  /*07c0*/  MOV R21, UR4 ;  /* 0x0000000400157c02 */ /* 0x000fe20008000f00 */
[----:B------:R-:W-:Y:S01]  /*07d0*/  IMAD R23, R4, UR17, R15 ;  /* 0x0000001104177c24 */ /* 0x000fe2000f8e020f */
[----:B------:R-:W-:Y:S01]  /*07e0*/  LEA.HI.X R44, R44, R17, R18, 0x3, P1 ;  /* 0x000000112c2c7211 */ /* 0x000fe200008f1c12 */
[----:B------:R-:W-:-:S02]  /*07f0*/  IMAD R9, R5, UR16, RZ ;  /* 0x0000001005097c24 */ /* 0x000fc4000f8e02ff */
[----:B------:R-:W-:-:S04]  /*0800*/  IMAD.WIDE.U32 R18, R4, UR16, RZ ;  /* 0x0000001004127c25 */ /* 0x000fc8000f8e00ff */
[----:B------:R-:W-:-:S04]  /*0810*/  IMAD.WIDE.U32 R4, R21, 0x8, R6 ;  /* 0x0000000815047825 */ /* 0x000fc800078e0006 */
[----:B------:R-:W-:-:S04]  /*0820*/  IMAD.WIDE.U32 R14, R8, UR16, R2 ;  /* 0x00000010080e7c25 */ /* 0x000fc8000f8e0002 */
[----:B------:R-:W-:Y:S01]  /*0830*/  IMAD R21, R8, UR17, R9 ;  /* 0x0000001108157c24 */ /* 0x000fe2000f8e0209 */
[----:B----4-:R-:W-:Y:S01]  /*0840*/  LEA R7, P0, R14, UR12, 0x3 ;  /* 0x0000000c0e077c11 */ /* 0x010fe2000f8018ff */
[----:B------:R-:W-:Y:S01]  /*0850*/  IMAD.IADD R19, R19, 0x1, R23 ;  /* 0x0000000113137824 */ /* 0x000fe200078e0217 */
[----:B------:R-:W-:Y:S01]  /*0860*/  IADD3 R8, P2, PT, R4, UR6, RZ ;  /* 0x0000000604087c10 */ /* 0x000fe2000ff5e0ff */
[----:B------:R-:W-:Y:S01]  /*0870*/  IMAD.IADD R15, R15, 0x1, R21 ;  /* 0x000000010f0f7824 */ /* 0x000fe200078e0215 */
[----:B------:R-:W-:Y:S01]  /*0880*/  LEA R9, P1, R18, UR12, 0x3 ;  /* 0x0000000c12097c11 */ /* 0x000fe2000f8218ff */
[----:B------:R-:W-:Y:S01]  /*0890*/  ULOP3.LUT UR12, UR11, 0x7fffffff, URZ, 0xc0, !UPT ;  /* 0x7fffffff0b0c7892 */ /* 0x000fe2000f8ec0ff */
[----:B------:R-:W-:Y:S01]  /*08a0*/  IADD3.X R5, PT, PT, R5, UR7, RZ, P2, !PT ;  /* 0x0000000705057c10 */ /* 0x000fe200097fe4ff */
[----:B------:R-:W-:Y:S01]  /*08b0*/  USEL UR7, URZ, 0x7ff00000, !UP0 ;  /* 0x7ff00000ff077887 */ /* 0x000fe2000c000000 */
[----:B------:R-:W-:Y:S01]  /*08c0*/  LEA.HI.X R4, R14, UR13, R15, 0x3, P0 ;  /* 0x0000000d0e047c11 */ /* 0x000fe200080f1c0f */
[----:B------:R-:W-:-:S02]  /*08d0*/  USHF.L.U64.HI UR6, UR10, UR5, UR11 ;  /* 0x000000050a067299 */ /* 0x000fc4000801020b */
[----:B------:R-:W0:Y:S01]  /*08e0*/  FRND.F64.TRUNC R14, UR10 ;  /* 0x0000000a000e7d13 */ /* 0x000e22000830d800 */
[----:B------:R-:W-:Y:S01]  /*08f0*/  LEA.HI.X R6, R18, UR13, R19, 0x3, P1 ;  /* 0x0000000d12067c11 */ /* 0x000fe200088f1c13 */
[----:B------:R-:W-:Y:S01]  /*0900*/  USHF.L.U32 UR13, UR10, UR5, URZ ;  /* 0x000000050a0d7299 */ /* 0x000fe200080006ff */
[----:B------:R-:W-:Y:S01]  /*0910*/  PLOP3.LUT P1, PT, PT, PT, UP0, 0x80, 0x8 ;  /* 0x000000000008781c */ /* 0x000fe20003f2f008 */
[----:B------:R-:W-:Y:S01]  /*0920*/  UISETP.NE.AND UP0, UPT, UR12, 0x3fe00000, UPT ;  /* 0x3fe000000c00788c */ /* 0x000fe2000bf05270 */
[----:B------:R-:W-:Y:S01]  /*0930*/  IMAD.SHL.U32 R19, R0, 0x8, RZ ;  /* 0x0000000800137824 */ /* 0x000fe200078e00ff */
[----:B------:R-:W-:Y:S01]  /*0940*/  UIADD3 UR5, UPT, UPT, UR7, -0x80000000, URZ ;  /* 0x8000000007057890 */ /* 0x000fe2000fffe0ff */
[----:B------:R-:W-:Y:S01]  /*0950*/  SHF.R.U32.HI R18, RZ, 0x1d, R0 ;  /* 0x0000001dff127819 */ /* 0x000fe20000011600 */
[----:B------:R-:W-:Y:S01]  /*0960*/  IMAD.U32 R0, RZ, RZ, UR6 ;  /* 0x00000006ff007e24 */ /* 0x000fe2000f8e00ff */
[----:B------:R-:W-:Y:S01]  /*0970*/  ISETP.EQ.U32.AND P6, PT, RZ, UR13, PT ;  /* 0x0000000dff007c0c */ /* 0x000fe2000bfc2070 */
[----:B------:R-:W-:Y:S01]  /*0980*/  USEL UR5, UR5, UR7, UP0 ;  /* 0x0000000705057287 */ /* 0x000fe20008000000 */
[----:B------:R-:W-:Y:S01]  /*0990*/  IADD3 R30, P3, PT, R19, R16, RZ ;  /* 0x00000010131e7210 */ /* 0x000fe20007f7e0ff */
[----:B------:R-:W-:-:S04]  /*09a0*/  IMAD.MOV.U32 R16, RZ, RZ, R19 ;  /* 0x000000ffff107224 */ /* 0x000fc800078e0013 */
[----:B------:R-:W-:Y:S02]  /*09b0*/  IMAD.X R31, R18, 0x1, R17, P3 ;  /* 0x00000001121f7824 */ /* 0x000fe400018e0611 */
[----:B------:R-:W-:Y:S02]  /*09c0*/  IMAD.MOV.U32 R28, RZ, RZ, R30 ;  /* 0x000000ffff1c7224 */ /* 0x000fe400078e001e */
[----:B------:R-:W-:Y:S02]  /*09d0*/  IMAD.MOV.U32 R29, RZ, RZ, R31 ;  /* 0x000000ffff1d7224 */ /* 0x000fe400078e001f */
[----:B------:R-:W-:Y:S01]  /*09e0*/  IMAD.MOV.U32 R17, RZ, RZ, R18 ;  /* 0x000000ffff117224 */ /* 0x000fe200078e0012 */
[----:B--2---:R-:W-:Y:S01]  /*09f0*/  ISETP.GE.AND P0, PT, R11, RZ, PT ;  /* 0x000000ff0b00720c */ /* 0x004fe20003f06270 */
[C---:B------:R-:W-:Y:S02]  /*0a00*/  DADD R2, R10.reuse, UR10 ;  /* 0x0000000a0a027e29 */ /* 0x040fe40008000000 */
[C---:B------:R-:W-:Y:S01]  /*0a10*/  DSETP.GT.AND P4, PT, |R10|.reuse, 1, PT ;  /* 0x3ff000000a00742a */ /* 0x040fe20003f84200 */
[----:B------:R-:W-:Y:S01]  /*0a20*/  ISETP.EQ.AND.EX P6, PT, R0, -0x80000000, !P0, P6 ;  /* 0x800000000000780c */ /* 0x000fe200047c2360 */
[----:B------:R-:W-:Y:S01]  /*0a30*/  DSETP.NEU.AND P2, PT, R10, -1, PT ;  /* 0xbff000000a00742a */ /* 0x000fe20003f4d000 */
[----:B------:R-:W-:-:S03]  /*0a40*/  IMAD.U32 R0, RZ, RZ, UR5 ;  /* 0x00000005ff007e24 */ /* 0x000fc6000f8e00ff */
[----:B------:R-:W-:Y:S02]  /*0a50*/  SEL R2, RZ, 0x7ff00000, !P4 ;  /* 0x7ff00000ff027807 */ /* 0x000fe40006000000 */
[----:B------:R-:W-:Y:S02]  /*0a60*/  LOP3.LUT R3, R3, 0x7ff00000, RZ, 0xc0, !PT ;  /* 0x7ff0000003037812 */ /* 0x000fe400078ec0ff */
[----:B0-----:R-:W-:Y:S01]  /*0a70*/  DSETP.NEU.AND P0, PT, R14, UR10, !P0 ;  /* 0x0000000a0e007e2a */ /* 0x001fe2000c70d000 */
[----:B------:R-:W-:Y:S02]  /*0a80*/  @!P1 LOP3.LUT R2, R2, 0x7ff00000, RZ, 0x3c, !PT ;  /* 0x7ff0000002029812 */ /* 0x000fe400078e3cff */
[----:B------:R-:W-:Y:S02]  /*0a90*/  SEL R0, R0, UR7, P6 ;  /* 0x0000000700007c07 */ /* 0x000fe4000b000000 */
[----:B------:R-:W-:Y:S02]  /*0aa0*/  SEL R2, R2, 0x3ff00000, P2 ;  /* 0x3ff0000002027807 */ /* 0x000fe40001000000 */
[----:B------:R-:W-:-:S07]  /*0ab0*/  P2R R48, PR, RZ, 0x1 ;  /* 0x00000001ff307803 */ /* 0x000fce0000000000 */
.L_x_270:
[----:B------:R-:W-:Y:S01]  /*0ac0*/  IADD3 R20, P0, PT, R16, R49, RZ ;  /* 0x0000003110147210 */ /* 0x000fe20007f1e0ff */
[----:B------:R-:W-:Y:S01]  /*0ad0*/  IMAD.MOV.U32 R24, RZ, RZ, R28 ;  /* 0x000000ffff187224 */ /* 0x000fe200078e001c */
[----:B------:R-:W0:Y:S01]  /*0ae0*/  LDC.64 R22, c[0x0][0x3c0] ;  /* 0x0000f000ff167b82 */ /* 0x000e220000000a00 */
[----:B------:R-:W-:Y:S02]  /*0af0*/  IMAD.MOV.U32 R25, RZ, RZ, R29 ;  /* 0x000000ffff197224 */ /* 0x000fe400078e001d */
[----:B------:R-:W-:-:S03]  /*0b00*/  IMAD.X R21, R17, 0x1, R47, P0 ;  /* 0x0000000111157824 */ /* 0x000fc600000e062f */
[----:B------:R-:W2:Y:S04]  /*0b10*/  LDG.E.64 R18, desc[UR8][R24.64] ;  /* 0x0000000818127981 */ /* 0x000ea8000c1e1b00 */
[----:B------:R-:W2:Y:S01]  /*0b20*/  LDG.E.64 R20, desc[UR8][R20.64] ;  /* 0x0000000814147981 */ /* 0x000ea2000c1e1b00 */
[----:B------:R-:W-:Y:S01]  /*0b30*/  BSSY.RECONVERGENT B0, `(.L_x_259) ;  /* 0x0000096000007945 */ /* 0x000fe20003800200 */
[----:B--2---:R-:W-:Y:S01]  /*0b40*/  DADD R18, R18, -R20 ;  /* 0x0000000012127229 */ /* 0x004fe20000000814 */
[----:B------:R-:W-:Y:S02]  /*0b50*/  IMAD.MOV.U32 R20, RZ, RZ, R30 ;  /* 0x000000ffff147224 */ /* 0x000fe400078e001e */
[----:B------:R-:W-:-:S05]  /*0b60*/  IMAD.MOV.U32 R21, RZ, RZ, R31 ;  /* 0x000000ffff157224 */ /* 0x000fca00078e001f */
[----:B------:R-:W-:-:S06]  /*0b70*/  DSETP.NEU.AND P1, PT, R18, RZ, PT ;  /* 0x000000ff1200722a */ /* 0x000fcc0003f2d000 */
[----:B0-----:R-:W-:Y:S01]  /*0b80*/  DSETP.LT.AND P0, PT, R22, 1, !P1 ;  /* 0x3ff000001600742a */ /* 0x001fe20004f01000 */
[----:B------:R-:W-:-:S05]  /*0b90*/  CS2R R22, SRZ ;  /* 0x0000000000167805 */ /* 0x000fca000001ff00 */
        /* <DEDUP_REMOVED lines=16> */
.L_x_262:
[----:B------:R-:W-:Y:S01]  /*0ca0*/  UISETP.NE.U32.AND UP0, UPT, UR13, URZ, UPT ;  /* 0x000000ff0d00728c */ /* 0x000fe2000bf05070 */
[----:B------:R-:W-:Y:S01]  /*0cb0*/  IMAD.U32 R24, RZ, RZ, UR10 ;  /* 0x0000000aff187e24 */ /* 0x000fe2000f8e00ff */
[----:B------:R-:W-:Y:S01]  /*0cc0*/  BSSY.RECONVERGENT B2, `(.L_x_264) ;  /* 0x000000d000027945 */ /* 0x000fe20003800200 */
[----:B------:R-:W-:Y:S01]  /*0cd0*/  IMAD.U32 R27, RZ, RZ, UR11 ;  /* 0x0000000bff1b7e24 */ /* 0x000fe2000f8e00ff */
[----:B------:R-:W-:Y:S01]  /*0ce0*/  UISETP.NE.AND.EX UP0, UPT, UR6, -0x80000000, UPT, UP0 ;  /* 0x800000000600788c */ /* 0x000fe2000bf05300 */
[----:B------:R-:W-:Y:S01]  /*0cf0*/  IMAD.U32 R25, RZ, RZ, UR11 ;  /* 0x0000000bff197e24 */ /* 0x000fe2000f8e00ff */
[----:B------:R-:W-:Y:S01]  /*0d00*/  MOV R26, UR10 ;  /* 0x0000000a001a7c02 */ /* 0x000fe20008000f00 */
[----:B------:R-:W-:Y:S01]  /*0d10*/  IMAD.MOV.U32 R42, RZ, RZ, R24 ;  /* 0x000000ffff2a7224 */ /* 0x000fe200078e0018 */
[----:B------:R-:W-:Y:S01]  /*0d20*/  MOV R46, 0xd90 ;  /* 0x00000d90002e7802 */ /* 0x000fe20000000f00 */
[----:B------:R-:W-:Y:S01]  /*0d30*/  IMAD.MOV.U32 R43, RZ, RZ, R27 ;  /* 0x000000ffff2b7224 */ /* 0x000fe200078e001b */
[----:B------:R-:W-:Y:S01]  /*0d40*/  PLOP3.LUT P0, PT, PT, PT, UP0, 0x80, 0x8 ;  /* 0x000000000008781c */ /* 0x000fe20003f0f008 */
[----:B------:R-:W-:-:S02]  /*0d50*/  IMAD.MOV.U32 R28, RZ, RZ, R22 ;  /* 0x000000ffff1c7224 */ /* 0x000fc400078e0016 */
[----:B------:R-:W-:Y:S01]  /*0d60*/  IMAD.MOV.U32 R29, RZ, RZ, R23 ;  /* 0x000000ffff1d7224 */ /* 0x000fe200078e0017 */
[----:B------:R-:W-:-:S13]  /*0d70*/  PLOP3.LUT P0, PT, P0, PT, PT, 0x8, 0x80 ;  /* 0x000000000080781c */ /* 0x000fda000070e170 */
[----:B-----5:R-:W-:Y:S05]  /*0d80*/  CALL.REL.NOINC `($_ZN2at6native55_GLOBAL__N__6c1c77d0_17_DistanceKernel_cu_928626d3_295131pdist_backward_kernel_cuda_implIdNS1_5distsIdE6lt_twoEEEvPT_PKS6_S9_S9_llllS6_dd$__internal_accurate_pow) ;  /* 0x00000010002c7944 */ /* 0x020fea0003c00000 */
[----:B------:R-:W-:Y:S05]  /*0d90*/  BSYNC.RECONVERGENT B2 ;  /* 0x0000000000027941 */ /* 0x000fea0003800200 */
.L_x_264:
[----:B------:R-:W-:Y:S01]  /*0da0*/  IMAD.MOV.U32 R24, RZ, RZ, R27 ;  /* 0x000000ffff187224 */ /* 0x000fe200078e001b */
[----:B------:R-:W-:Y:S01]  /*0db0*/  DSETP.NEU.AND P1, PT, R14, UR10, PT ;  /* 0x0000000a0e007e2a */ /* 0x000fe2000bf2d000 */
[----:B------:R-:W-:Y:S01]  /*0dc0*/  IMAD.MOV.U32 R25, RZ, RZ, R32 ;  /* 0x000000ffff197224 */ /* 0x000fe200078e0020 */
[----:B------:R-:W-:-:S05]  /*0dd0*/  ISETP.GE.AND P2, PT, R23, RZ, PT ;  /* 0x000000ff1700720c */ /* 0x000fca0003f46270 */
[----:B------:R-:W-:-:S10]  /*0de0*/  DADD R24, -RZ, -R24 ;  /* 0x00000000ff187229 */ /* 0x000fd40000000918 */
[-C--:B------:R-:W-:Y:S02]  /*0df0*/  FSEL R24, R24, R27.reuse, P0 ;  /* 0x0000001b18187208 */ /* 0x080fe40000000000 */
[-C--:B------:R-:W-:Y:S02]  /*0e00*/  FSEL R25, R25, R32.reuse, P0 ;  /* 0x0000002019197208 */ /* 0x080fe40000000000 */
[----:B------:R-:W-:Y:S02]  /*0e10*/  FSEL R24, R24, R27, !P2 ;  /* 0x0000001b18187208 */ /* 0x000fe40005000000 */
[----:B------:R-:W-:Y:S02]  /*0e20*/  FSEL R25, R25, R32, !P2 ;  /* 0x0000002019197208 */ /* 0x000fe40005000000 */
[----:B------:R-:W-:Y:S02]  /*0e30*/  @P1 FSEL R24, R24, RZ, P2 ;  /* 0x000000ff18181208 */ /* 0x000fe40001000000 */
[----:B------:R-:W-:-:S07]  /*0e40*/  @P1 FSEL R25, R25, -QNAN , P2 ;  /* 0xfff8000019191808 */ /* 0x000fce0001000000 */
.L_x_263:
[----:B------:R-:W-:Y:S05]  /*0e50*/  BSYNC.RECONVERGENT B1 ;  /* 0x0000000000017941 */ /* 0x000fea0003800200 */
.L_x_261:
        /* <DEDUP_REMOVED lines=18> */
.L_x_267:
[----:B------:R-:W-:Y:S01]  /*0f80*/  DSETP.NEU.AND P1, PT, |R18|, +INF , PT ;  /* 0x7ff000001200742a */ /* 0x000fe20003f2d200 */
[----:B------:R-:W-:Y:S02]  /*0f90*/  IMAD.U32 R26, RZ, RZ, UR12 ;  /* 0x0000000cff1a7e24 */ /* 0x000fe4000f8e00ff */
[----:B------:R-:W-:-:S11]  /*0fa0*/  IMAD.U32 R22, RZ, RZ, UR7 ;  /* 0x00000007ff167e24 */ /* 0x000fd6000f8e00ff */
[----:B------:R-:W-:Y:S01]  /*0fb0*/  @!P1 VIADD R22, R22, 0x80000000 ;  /* 0x8000000016169836 */ /* 0x000fe20000000000 */
[----:B------:R-:W-:Y:S01]  /*0fc0*/  @!P1 ISETP.NE.AND P2, PT, R26, 0x3fe00000, PT ;  /* 0x3fe000001a00980c */ /* 0x000fe20003f45270 */
[----:B------:R-:W-:-:S03]  /*0fd0*/  @!P1 IMAD.MOV.U32 R24, RZ, RZ, RZ ;  /* 0x000000ffff189224 */ /* 0x000fc600078e00ff */
[----:B------:R-:W-:Y:S02]  /*0fe0*/  @!P1 SEL R22, R22, UR7, P2 ;  /* 0x0000000716169c07 */ /* 0x000fe40009000000 */
[----:B------:R-:W-:Y:S02]  /*0ff0*/  @!P1 ISETP.GE.AND P2, PT, R23, RZ, PT ;  /* 0x000000ff1700920c */ /* 0x000fe40003f46270 */
[----:B------:R-:W-:-:S04]  /*1000*/  @!P1 SEL R22, R22, UR7, P0 ;  /* 0x0000000716169c07 */ /* 0x000fc80008000000 */
[----:B------:R-:W-:-:S07]  /*1010*/  @!P1 SEL R25, R22, UR7, !P2 ;  /* 0x0000000716199c07 */ /* 0x000fce000d000000 */
.L_x_266:
[----:B------:R-:W-:Y:S05]  /*1020*/  BSYNC.RECONVERGENT B1 ;  /* 0x0000000000017941 */ /* 0x000fea0003800200 */
.L_x_265:
[C---:B------:R-:W-:Y:S01]  /*1030*/  DSETP.GT.AND P0, PT, R18.reuse, RZ, PT ;  /* 0x000000ff1200722a */ /* 0x040fe20003f04000 */
[----:B------:R-:W-:Y:S01]  /*1040*/  IMAD.MOV.U32 R28, RZ, RZ, RZ ;  /* 0x000000ffff1c7224 */ /* 0x000fe200078e00ff */
[----:B------:R-:W-:Y:S01]  /*1050*/  DSETP.GEU.AND P1, PT, R18, RZ, PT ;  /* 0x000000ff1200722a */ /* 0x000fe20003f2e000 */
[----:B------:R-:W-:Y:S01]  /*1060*/  IMAD.U32 R26, RZ, RZ, UR10 ;  /* 0x0000000aff1a7e24 */ /* 0x000fe2000f8e00ff */
[C---:B------:R-:W-:Y:S01]  /*1070*/  DSETP.NEU.AND P2, PT, |R10|.reuse, +INF , PT ;  /* 0x7ff000000a00742a */ /* 0x040fe20003f4d200 */
[----:B------:R-:W-:Y:S01]  /*1080*/  IMAD.U32 R27, RZ, RZ, UR11 ;  /* 0x0000000bff1b7e24 */ /* 0x000fe2000f8e00ff */
[----:B------:R-:W-:Y:S01]  /*1090*/  SEL R22, RZ, 0x1, !P0 ;  /* 0x00000001ff167807 */ /* 0x000fe20004000000 */
[----:B------:R-:W-:Y:S01]  /*10a0*/  DSETP.NAN.AND P3, PT, R10, UR10, PT ;  /* 0x0000000a0a007e2a */ /* 0x000fe2000bf68000 */
[----:B------:R-:W-:Y:S01]  /*10b0*/  BSSY.RECONVERGENT B1, `(.L_x_268) ;  /* 0x0000017000017945 */ /* 0x000fe20003800200 */
[----:B------:R-:W-:Y:S01]  /*10c0*/  ISETP.NE.AND P4, PT, R3, 0x7ff00000, PT ;  /* 0x7ff000000300780c */ /* 0x000fe20003f85270 */
[----:B------:R-:W-:Y:S01]  /*10d0*/  IMAD.MOV.U32 R42, RZ, RZ, R26 ;  /* 0x000000ffff2a7224 */ /* 0x000fe200078e001a */
[----:B------:R-:W-:-:S03]  /*10e0*/  MOV R46, 0x1220 ;  /* 0x00001220002e7802 */ /* 0x000fc60000000f00 */
[----:B------:R-:W-:Y:S01]  /*10f0*/  @!P0 IMAD.MOV R28, RZ, RZ, -0x1 ;  /* 0xffffffffff1c8424 */ /* 0x000fe200078e02ff */
[----:B------:R-:W-:Y:S01]  /*1100*/  DSETP.NEU.AND P0, PT, RZ, UR10, PT ;  /* 0x0000000aff007e2a */ /* 0x000fe2000bf0d000 */
[----:B------:R-:W-:Y:S01]  /*1110*/  @P1 IMAD.MOV R28, RZ, RZ, R22 ;  /* 0x000000ffff1c1224 */ /* 0x000fe200078e0216 */
[----:B------:R-:W-:Y:S02]  /*1120*/  DSETP.NEU.AND P1, PT, |R18|, 1, PT ;  /* 0x3ff000001200742a */ /* 0x000fe40003f2d200 */
[----:B------:R-:W-:Y:S01]  /*1130*/  DADD R22, -RZ, |R10| ;  /* 0x00000000ff167229 */ /* 0x000fe2000000050a */
[----:B------:R0:W1:Y:S03]  /*1140*/  I2F.F64 R18, R28 ;  /* 0x0000001c00127312 */ /* 0x0000660000201c00 */
[----:B------:R-:W-:Y:S02]  /*1150*/  FSEL R24, R24, RZ, P1 ;  /* 0x000000ff18187208 */ /* 0x000fe40000800000 */
[----:B------:R-:W-:Y:S01]  /*1160*/  FSEL R25, R25, 1.875, P1 ;  /* 0x3ff0000019197808 */ /* 0x000fe20000800000 */
[----:B------:R-:W-:Y:S01]  /*1170*/  DSETP.NEU.AND P1, PT, |R26|, +INF , PT ;  /* 0x7ff000001a00742a */ /* 0x000fe20003f2d200 */
[----:B------:R-:W-:-:S02]  /*1180*/  FSEL R24, R24, RZ, P0 ;  /* 0x000000ff18187208 */ /* 0x000fc40000000000 */
[----:B------:R-:W-:Y:S01]  /*1190*/  FSEL R25, R25, 1.875, P0 ;  /* 0x3ff0000019197808 */ /* 0x000fe20000000000 */
[----:B0-----:R-:W-:Y:S02]  /*11a0*/  IMAD.MOV.U32 R28, RZ, RZ, R22 ;  /* 0x000000ffff1c7224 */ /* 0x001fe400078e0016 */
[----:B------:R-:W-:-:S03]  /*11b0*/  IMAD.MOV.U32 R29, RZ, RZ, R23 ;  /* 0x000000ffff1d7224 */ /* 0x000fc600078e0017 */
[----:B-1----:R-:W-:Y:S01]  /*11c0*/  DMUL R18, R18, R24 ;  /* 0x0000001812127228 */ /* 0x002fe20000000000 */
[----:B------:R-:W-:Y:S01]  /*11d0*/  MOV R25, UR11 ;  /* 0x0000000b00197c02 */ /* 0x000fe20008000f00 */
[----:B------:R-:W-:-:S04]  /*11e0*/  IMAD.U32 R24, RZ, RZ, UR10 ;  /* 0x0000000aff187e24 */ /* 0x000fc8000f8e00ff */
[----:B------:R-:W-:Y:S02]  /*11f0*/  IMAD.MOV.U32 R43, RZ, RZ, R25 ;  /* 0x000000ffff2b7224 */ /* 0x000fe400078e0019 */
[----:B-----5:R-:W-:-:S11]  /*1200*/  DMUL R18, R12, R18 ;  /* 0x000000120c127228 */ /* 0x020fd60000000000 */
[----:B------:R-:W-:Y:S05]  /*1210*/  CALL.REL.NOINC `($_ZN2at6native55_GLOBAL__N__6c1c77d0_17_DistanceKernel_cu_928626d3_295131pdist_backward_kernel_cuda_implIdNS1_5distsIdE6lt_twoEEEvPT_PKS6_S9_S9_llllS6_dd$__internal_accurate_pow) ;  /* 0x0000000c00087944 */ /* 0x000fea0003c00000 */
[----:B------:R-:W-:Y:S05]  /*1220*/  BSYNC.RECONVERGENT B1 ;  /* 0x0000000000017941 */ /* 0x000fea0003800200 */
.L_x_268:
[----:B------:R-:W-:Y:S01]  /*1230*/  IMAD.MOV.U32 R22, RZ, RZ, R27 ;  /* 0x000000ffff167224 */ /* 0x000fe200078e001b */
[----:B------:R-:W-:Y:S01]  /*1240*/  ISETP.NE.AND P5, PT, R48, RZ, PT ;  /* 0x000000ff3000720c */ /* 0x000fe20003fa5270 */
[----:B------:R-:W-:Y:S01]  /*1250*/  IMAD.MOV.U32 R23, RZ, RZ, R32 ;  /* 0x000000ffff177224 */ /* 0x000fe200078e0020 */
[----:B------:R-:W-:Y:S05]  /*1260*/  BSSY.RECONVERGENT B1, `(.L_x_260) ;  /* 0x0000022000017945 */ /* 0x000fea0003800200 */
[----:B------:R-:W-:-:S10]  /*1270*/  DADD R22, -RZ, -R22 ;  /* 0x00000000ff167229 */ /* 0x000fd40000000916 */
[----:B------:R-:W-:Y:S02]  /*1280*/  FSEL R29, R23, R32, P6 ;  /* 0x00000020171d7208 */ /* 0x000fe40003000000 */
[----:B------:R-:W-:Y:S01]  /*1290*/  FSEL R26, R22, R27, P6 ;  /* 0x0000001b161a7208 */ /* 0x000fe20003000000 */
[C---:B------:R-:W-:Y:S01]  /*12a0*/  DADD R22, R10.reuse, UR10 ;  /* 0x0000000a0a167e29 */ /* 0x040fe20008000000 */
        /* <DEDUP_REMOVED lines=10> */
[----:B------:R-:W-:Y:S02]  /*1350*/  FSEL R22, R26, RZ, P2 ;  /* 0x000000ff1a167208 */ /* 0x000fe40001000000 */
[----:B------:R-:W-:-:S02]  /*1360*/  FSEL R25, R24, 1.875, P0 ;  /* 0x3ff0000018197808 */ /* 0x000fc40000000000 */
[----:B------:R-:W-:Y:S01]  /*1370*/  FSEL R24, R22, RZ, P0 ;  /* 0x000000ff16187208 */ /* 0x000fe20000000000 */
[----:B------:R-:W-:Y:S01]  /*1380*/  IMAD.MOV.U32 R22, RZ, RZ, 0x1 ;  /* 0x00000001ff167424 */ /* 0x000fe200078e00ff */
[----:B------:R-:W0:Y:S01]  /*1390*/  MUFU.RCP64H R23, R25 ;  /* 0x0000001900177308 */ /* 0x000e220000001800 */
[----:B------:R-:W-:-:S04]  /*13a0*/  FSETP.GEU.AND P1, PT, |R19|, 6.5827683646048100446e-37, PT ;  /* 0x036000001300780b */ /* 0x000fc80003f2e200 */
        /* <DEDUP_REMOVED lines=12> */
[----:B------:R-:W-:Y:S05]  /*1470*/  CALL.REL.NOINC `($__internal_28_$__cuda_sm20_div_rn_f64_full) ;  /* 0x0000000000547944 */ /* 0x000fea0003c00000 */
.L_x_269:
[----:B------:R-:W-:Y:S05]  /*1480*/  BSYNC.RECONVERGENT B1 ;  /* 0x0000000000017941 */ /* 0x000fea0003800200 */
.L_x_260:
[----:B------:R-:W-:Y:S05]  /*1490*/  BSYNC.RECONVERGENT B0 ;  /* 0x0000000000007941 */ /* 0x000fea0003800200 */
.L_x_259:
[C---:B------:R-:W-:Y:S01]  /*14a0*/  IADD3 R18, P0, PT, R16.reuse, R9, RZ ;  /* 0x0000000910127210 */ /* 0x040fe20007f1e0ff */
[----:B------:R-:W-:Y:S01]  /*14b0*/  IMAD.U32 R29, RZ, RZ, UR4 ;  /* 0x00000004ff1d7e24 */ /* 0x000fe2000f8e00ff */
[C---:B------:R-:W-:Y:S01]  /*14c0*/  IADD3 R24, P1, PT, R16.reuse, R7, RZ ;  /* 0x0000000710187210 */ /* 0x040fe20007f3e0ff */
[----:B------:R-:W-:Y:S01]  /*14d0*/  DADD R26, -RZ, -R22 ;  /* 0x00000000ff1a7229 */ /* 0x000fe20000000916 */
[----:B------:R-:W-:Y:S02]  /*14e0*/  IMAD.U32 R31, RZ, RZ, UR4 ;  /* 0x00000004ff1f7e24 */ /* 0x000fe4000f8e00ff */
[C---:B------:R-:W-:Y:S02]  /*14f0*/  IMAD.X R19, R17.reuse, 0x1, R6, P0 ;  /* 0x0000000111137824 */ /* 0x040fe400000e0606 */
[----:B------:R-:W-:Y:S01]  /*1500*/  IMAD.X R25, R17, 0x1, R4, P1 ;  /* 0x0000000111197824 */ /* 0x000fe200008e0604 */
[----:B------:R-:W-:Y:S01]  /*1510*/  IADD3 R28, P1, PT, R16, R8, RZ ;  /* 0x00000008101c7210 */ /* 0x000fe20007f3e0ff */
[----:B------:R-:W-:Y:S01]  /*1520*/  IMAD.WIDE.U32 R20, R29, 0x8, R20 ;  /* 0x000000081d147825 */ /* 0x000fe200078e0014 */
[----:B------:R0:W-:Y:S03]  /*1530*/  STG.E.64 desc[UR8][R18.64], R22 ;  /* 0x0000001612007986 */ /* 0x0001e6000c101b08 */
[----:B------:R-:W-:Y:S01]  /*1540*/  IMAD.X R29, R17, 0x1, R5, P1 ;  /* 0x00000001111d7824 */ /* 0x000fe200008e0605 */
[----:B------:R0:W-:Y:S01]  /*1550*/  STG.E.64 desc[UR8][R24.64], R26 ;  /* 0x0000001a18007986 */ /* 0x0001e2000c101b08 */
[----:B------:R-:W-:Y:S01]  /*1560*/  ISETP.GE.U32.AND P0, PT, R20, R45, PT ;  /* 0x0000002d1400720c */ /* 0x000fe20003f06070 */
[----:B------:R-:W-:-:S03]  /*1570*/  IMAD.WIDE.U32 R16, R31, 0x8, R16 ;  /* 0x000000081f107825 */ /* 0x000fc600078e0010 */
[----:B------:R-:W-:Y:S01]  /*1580*/  ISETP.GE.U32.AND.EX P0, PT, R21, R44, PT, P0 ;  /* 0x0000002c1500720c */ /* 0x000fe20003f06100 */
[----:B------:R-:W-:Y:S02]  /*1590*/  IMAD.MOV.U32 R30, RZ, RZ, R20 ;  /* 0x000000ffff1e7224 */ /* 0x000fe400078e0014 */
[----:B------:R-:W-:-:S10]  /*15a0*/  IMAD.MOV.U32 R31, RZ, RZ, R21 ;  /* 0x000000ffff1f7224 */ /* 0x000fd400078e0015 */
[----:B0-----:R-:W-:Y:S05]  /*15b0*/  @!P0 BRA `(.L_x_270) ;  /* 0xfffffff400408947 */ /* 0x001fea000383ffff */
[----:B------:R-:W-:Y:S05]  /*15c0*/  EXIT ;  /* 0x000000000000794d */ /* 0x000fea0003800000 */
        .weak           $__internal_28_$__cuda_sm20_div_rn_f64_full
        .type           $__internal_28_$__cuda_sm20_div_rn_f64_full,@function
        .size           $__internal_28_$__cuda_sm20_div_rn_f64_full,($__internal_29_$__cuda_sm20_dsqrt_rn_f64_mediumpath_v1 - $__internal_28_$__cuda_sm20_div_rn_f64_full)
$__internal_28_$__cuda_sm20_div_rn_f64_full:
        /* <DEDUP_REMOVED lines=9> */
[----:B------:R-:W-:-:S02]  /*1660*/  LOP3.LUT R38, R25, 0x7ff00000, RZ, 0xc0, !PT ;  /* 0x7ff0000019267812 */ /* 0x000fc400078ec0ff */
[----:B------:R-:W-:Y:S01]  /*1670*/  MOV R37, R35 ;  /* 0x0000002300257202 */ /* 0x000fe20000000f00 */
[----:B------:R-:W-:Y:S01]  /*1680*/  @!P0 DMUL R22, R24, 8.98846567431157953865e+307 ;  /* 0x7fe0000018168828 */ /* 0x000fe20000000000 */
[----:B------:R-:W-:-:S03]  /*1690*/  ISETP.GE.U32.AND P1, PT, R35, R38, PT ;  /* 0x000000262300720c */ /* 0x000fc60003f26070 */
[----:B------:R-:W-:Y:S02]  /*16a0*/  @!P2 LOP3.LUT R30, R25, 0x7ff00000, RZ, 0xc0, !PT ;  /* 0x7ff00000191ea812 */ /* 0x000fe400078ec0ff */
[----:B------:R-:W0:Y:S02]  /*16b0*/  MUFU.RCP64H R29, R23 ;  /* 0x00000017001d7308 */ /* 0x000e240000001800 */
[----:B------:R-:W-:Y:S02]  /*16c0*/  @!P2 ISETP.GE.U32.AND P3, PT, R35, R30, PT ;  /* 0x0000001e2300a20c */ /* 0x000fe40003f66070 */
[----:B------:R-:W-:Y:S02]  /*16d0*/  @!P0 LOP3.LUT R38, R23, 0x7ff00000, RZ, 0xc0, !PT ;  /* 0x7ff0000017268812 */ /* 0x000fe400078ec0ff */
[----:B------:R-:W-:-:S03]  /*16e0*/  @!P2 SEL R31, R36, 0x63400000, !P3 ;  /* 0x63400000241fa807 */ /* 0x000fc60005800000 */
[----:B------:R-:W-:Y:S01]  /*16f0*/  VIADD R40, R38, 0xffffffff ;  /* 0xffffffff26287836 */ /* 0x000fe20000000000 */
[----:B------:R-:W-:-:S04]  /*1700*/  @!P2 LOP3.LUT R32, R31, 0x80000000, R19, 0xf8, !PT ;  /* 0x800000001f20a812 */ /* 0x000fc800078ef813 */
[----:B------:R-:W-:Y:S01]  /*1710*/  @!P2 LOP3.LUT R33, R32, 0x100000, RZ, 0xfc, !PT ;  /* 0x001000002021a812 */ /* 0x000fe200078efcff */
[----:B------:R-:W-:Y:S01]  /*1720*/  @!P2 IMAD.MOV.U32 R32, RZ, RZ, RZ ;  /* 0x000000ffff20a224 */ /* 0x000fe200078e00ff */
        /* <DEDUP_REMOVED lines=28> */
[----:B------:R-:W-:-:S06]  /*18f0*/  DFMA R22, R32, -R22, R26 ;  /* 0x800000162016722b */ /* 0x000fcc000000001a */
[----:B------:R-:W-:-:S04]  /*1900*/  IMAD.MOV.U32 R22, RZ, RZ, RZ ;  /* 0x000000ffff167224 */ /* 0x000fc800078e00ff */
[C---:B------:R-:W-:Y:S02]  /*1910*/  FSETP.NEU.AND P0, PT, R23.reuse, RZ, PT ;  /* 0x000000ff1700720b */ /* 0x040fe40003f0d000 */
[----:B------:R-:W-:-:S04]  /*1920*/  LOP3.LUT R25, R23, 0x80000000, R25, 0x48, !PT ;  /* 0x8000000017197812 */ /* 0x000fc800078e4819 */
[----:B------:R-:W-:-:S07]  /*1930*/  LOP3.LUT R23, R25, R19, RZ, 0xfc, !PT ;  /* 0x0000001319177212 */ /* 0x000fce00078efcff */
[----:B------:R-:W-:Y:S05]  /*1940*/  @!P0 BRA `(.L_x_273) ;  /* 0x00000000007c8947 */ /* 0x000fea0003800000 */
[----:B------:R-:W-:Y:S01]  /*1950*/  IMAD.MOV R19, RZ, RZ, -R30 ;  /* 0x000000ffff137224 */ /* 0x000fe200078e0a1e */
[----:B------:R-:W-:Y:S01]  /*1960*/  DMUL.RP R22, R32, R22 ;  /* 0x0000001620167228 */ /* 0x000fe20000008000 */
[----:B------:R-:W-:-:S06]  /*1970*/  IMAD.MOV.U32 R18, RZ, RZ, RZ ;  /* 0x000000ffff127224 */ /* 0x000fcc00078e00ff */
[----:B------:R-:W-:-:S03]  /*1980*/  DFMA R18, R28, -R18, R32 ;  /* 0x800000121c12722b */ /* 0x000fc60000000020 */
[----:B------:R-:W-:-:S03]  /*1990*/  LOP3.LUT R25, R23, R25, RZ, 0x3c, !PT ;  /* 0x0000001917197212 */ /* 0x000fc600078e3cff */
[----:B------:R-:W-:-:S04]  /*19a0*/  IADD3 R18, PT, PT, -R30, -0x43300000, RZ ;  /* 0xbcd000001e127810 */ /* 0x000fc80007ffe1ff */
[----:B------:R-:W-:-:S04]  /*19b0*/  FSETP.NEU.AND P0, PT, |R19|, R18, PT ;  /* 0x000000121300720b */ /* 0x000fc80003f0d200 */
[----:B------:R-:W-:Y:S02]  /*19c0*/  FSEL R28, R22, R28, !P0 ;  /* 0x0000001c161c7208 */ /* 0x000fe40004000000 */
[----:B------:R-:W-:Y:S01]  /*19d0*/  FSEL R29, R25, R29, !P0 ;  /* 0x0000001d191d7208 */ /* 0x000fe20004000000 */
[----:B------:R-:W-:Y:S06]  /*19e0*/  BRA `(.L_x_273) ;  /* 0x0000000000547947 */ /* 0x000fec0003800000 */
.L_x_272:
        /* <DEDUP_REMOVED lines=16> */
.L_x_275:
[----:B------:R-:W-:Y:S01]  /*1af0*/  LOP3.LUT R29, R25, 0x80000, RZ, 0xfc, !PT ;  /* 0x00080000191d7812 */ /* 0x000fe200078efcff */
[----:B------:R-:W-:Y:S01]  /*1b00*/  IMAD.MOV.U32 R28, RZ, RZ, R24 ;  /* 0x000000ffff1c7224 */ /* 0x000fe200078e0018 */
[----:B------:R-:W-:Y:S06]  /*1b10*/  BRA `(.L_x_273) ;  /* 0x0000000000087947 */ /* 0x000fec0003800000 */
.L_x_274:
[----:B------:R-:W-:Y:S01]  /*1b20*/  LOP3.LUT R29, R19, 0x80000, RZ, 0xfc, !PT ;  /* 0x00080000131d7812 */ /* 0x000fe200078efcff */
[----:B------:R-:W-:-:S07]  /*1b30*/  IMAD.MOV.U32 R28, RZ, RZ, R18 ;  /* 0x000000ffff1c7224 */ /* 0x000fce00078e0012 */
.L_x_273:
[----:B------:R-:W-:Y:S05]  /*1b40*/  BSYNC.RECONVERGENT B2 ;  /* 0x0000000000027941 */ /* 0x000fea0003800200 */
.L_x_271:
[----:B------:R-:W-:Y:S02]  /*1b50*/  IMAD.MOV.U32 R35, RZ, RZ, 0x0 ;  /* 0x00000000ff237424 */ /* 0x000fe400078e00ff */
[----:B------:R-:W-:Y:S02]  /*1b60*/  IMAD.MOV.U32 R22, RZ, RZ, R28 ;  /* 0x000000ffff167224 */ /* 0x000fe400078e001c */
[----:B------:R-:W-:Y:S01]  /*1b70*/  IMAD.MOV.U32 R23, RZ, RZ, R29 ;  /* 0x000000ffff177224 */ /* 0x000fe200078e001d */
[----:B------:R-:W-:Y:S06]  /*1b80*/  RET.REL.NODEC R34 `(_ZN2at6native55_GLOBAL__N__6c1c77d0_17_DistanceKernel_cu_928626d3_295131pdist_backward_kernel_cuda_implIdNS1_5distsIdE6lt_twoEEEvPT_PKS6_S9_S9_llllS6_dd) ;  /* 0xffffffe4221c7950 */ /* 0x000fec0003c3ffff */
        .weak           $__internal_29_$__cuda_sm20_dsqrt_rn_f64_mediumpath_v1
        .type           $__internal_29_$__cuda_sm20_dsqrt_rn_f64_mediumpath_v1,@function
        .size           $__internal_29_$__cuda_sm20_dsqrt_rn_f64_mediumpath_v1,($_ZN2at6native55_GLOBAL__N__6c1c77d0_17_DistanceKernel_cu_928626d3_295131pdist_backward_kernel_cuda_implIdNS1_5distsIdE6lt_twoEEEvPT_PKS6_S9_S9_llllS6_dd$__internal_accurate_pow - $__internal_29_$__cuda_sm20_dsqrt_rn_f64_mediumpath_v1)
$__internal_29_$__cuda_sm20_dsqrt_rn_f64_mediumpath_v1:
        /* <DEDUP_REMOVED lines=12> */
.L_x_277:
        /* <DEDUP_REMOVED lines=9> */
[----:B------:R-:W-:Y:S02]  /*1ce0*/  IMAD.MOV.U32 R6, RZ, RZ, RZ ;  /* 0x000000ffff067224 */ /* 0x000fe400078e00ff */
[----:B------:R-:W-:Y:S02]  /*1cf0*/  IMAD.MOV.U32 R10, RZ, RZ, 0x0 ;  /* 0x00000000ff0a7424 */ /* 0x000fe400078e00ff */
[----:B------:R-:W-:Y:S01]  /*1d00*/  IMAD.MOV.U32 R11, RZ, RZ, 0x3fd80000 ;  /* 0x3fd80000ff0b7424 */ /* 0x000fe200078e00ff */
        /* <DEDUP_REMOVED lines=12> */
.L_x_279:
[----:B------:R-:W-:-:S11]  /*1dd0*/  DADD R6, R4, R4 ;  /* 0x0000000004067229 */ /* 0x000fd60000000004 */
.L_x_278:
[----:B------:R-:W-:Y:S05]  /*1de0*/  BSYNC.RECONVERGENT B1 ;  /* 0x0000000000017941 */ /* 0x000fea0003800200 */
.L_x_276:
[----:B------:R-:W-:Y:S02]  /*1df0*/  IMAD.MOV.U32 R4, RZ, RZ, R0 ;  /* 0x000000ffff047224 */ /* 0x000fe400078e0000 */
[----:B------:R-:W-:Y:S02]  /*1e00*/  IMAD.MOV.U32 R5, RZ, RZ, 0x0 ;  /* 0x00000000ff057424 */ /* 0x000fe400078e00ff */
[----:B------:R-:W-:Y:S02]  /*1e10*/  IMAD.MOV.U32 R14, RZ, RZ, R6 ;  /* 0x000000ffff0e7224 */ /* 0x000fe400078e0006 */
[----:B------:R-:W-:Y:S01]  /*1e20*/  IMAD.MOV.U32 R15, RZ, RZ, R7 ;  /* 0x000000ffff0f7224 */ /* 0x000fe200078e0007 */
[----:B------:R-:W-:Y:S06]  /*1e30*/  RET.REL.NODEC R4 `(_ZN2at6native55_GLOBAL__N__6c1c77d0_17_DistanceKernel_cu_928626d3_295131pdist_backward_kernel_cuda_implIdNS1_5distsIdE6lt_twoEEEvPT_PKS6_S9_S9_llllS6_dd) ;  /* 0xffffffe004707950 */ /* 0x000fec0003c3ffff */
        .type           $_ZN2at6native55_GLOBAL__N__6c1c77d0_17_DistanceKernel_cu_928626d3_295131pdist_backward_kernel_cuda_implIdNS1_5distsIdE6lt_twoEEEvPT_PKS6_S9_S9_llllS6_dd$__internal_accurate_pow,@function
        .size           $_ZN2at6native55_GLOBAL__N__6c1c77d0_17_DistanceKernel_cu_928626d3_295131pdist_backward_kernel_cuda_implIdNS1_5distsIdE6lt_twoEEEvPT_PKS6_S9_S9_llllS6_dd$__internal_accurate_pow,(.L_x_804 - $_ZN2at6native55_GLOBAL__N__6c1c77d0_17_DistanceKernel_cu_928626d3_295131pdist_backward_kernel_cuda_implIdNS1_5distsIdE6lt_twoEEEvPT_PKS6_S9_S9_llllS6_dd$__internal_accurate_pow)
$_ZN2at6native55_GLOBAL__N__6c1c77d0_17_DistanceKernel_cu_928626d3_295131pdist_backward_kernel_cuda_implIdNS1_5distsIdE6lt_twoEEEvPT_PKS6_S9_S9_llllS6_dd$__internal_accurate_pow:
[----:B------:R-:W-:Y:S01]  /*1e40*/  ISETP.GT.U32.AND P5, PT, R29, 0xfffff, PT ;  /* 0x000fffff1d00780c */ /* 0x000fe20003fa4070 */
[----:B------:R-:W-:Y:S01]  /*1e50*/  IMAD.MOV.U32 R24, RZ, RZ, R28 ;  /* 0x000000ffff187224 */ /* 0x000fe200078e001c */
[--C-:B------:R-:W-:Y:S01]  /*1e60*/  SHF.R.U32.HI R30, RZ, 0x14, R29.reuse ;  /* 0x00000014ff1e7819 */ /* 0x100fe2000001161d */
[----:B------:R-:W-:Y:S01]  /*1e70*/  IMAD.MOV.U32 R25, RZ, RZ, R29 ;  /* 0x000000ffff197224 */ /* 0x000fe200078e001d */
[----:B------:R-:W-:Y:S01]  /*1e80*/  UMOV UR14, 0x7d2cafe2 ;  /* 0x7d2cafe2000e7882 */ /* 0x000fe20000000000 */
[----:B------:R-:W-:Y:S01]  /*1e90*/  UMOV UR15, 0x3eb0f5ff ;  /* 0x3eb0f5ff000f7882 */ /* 0x000fe20000000000 */
[----:B------:R-:W-:Y:S01]  /*1ea0*/  UMOV UR16, 0x3b39803f ;  /* 0x3b39803f00107882 */ /* 0x000fe20000000000 */
[----:B------:R-:W-:-:S06]  /*1eb0*/  UMOV UR17, 0x3c7abc9e ;  /* 0x3c7abc9e00117882 */ /* 0x000fcc0000000000 */
[----:B------:R-:W-:Y:S01]  /*1ec0*/  @!P5 DMUL R26, R24, 1.80143985094819840000e+16 ;  /* 0x43500000181ad828 */ /* 0x000fe20000000000 */
[----:B------:R-:W-:Y:S01]  /*1ed0*/  IMAD.MOV.U32 R24, RZ, RZ, R29 ;  /* 0x000000ffff187224 */ /* 0x000fe200078e001d */
[----:B------:R-:W-:-:S08]  /*1ee0*/  LOP3.LUT R25, R43, 0xff0fffff, RZ, 0xc0, !PT ;  /* 0xff0fffff2b197812 */ /* 0x000fd000078ec0ff */
[----:B------:R-:W-:Y:S01]  /*1ef0*/  @!P5 IMAD.MOV.U32 R24, RZ, RZ, R27 ;  /* 0x000000ffff18d224 */ /* 0x000fe200078e001b */
[----:B------:R-:W-:Y:S01]  /*1f00*/  @!P5 LEA.HI R30, R27, 0xffffffca, RZ, 0xc ;  /* 0xffffffca1b1ed811 */ /* 0x000fe200078f60ff */
[----:B------:R-:W-:Y:S02]  /*1f10*/  @!P5 IMAD.MOV.U32 R28, RZ, RZ, R26 ;  /* 0x000000ffff1cd224 */ /* 0x000fe400078e001a */
[----:B------:R-:W-:Y:S01]  /*1f20*/  IMAD.SHL.U32 R26, R43, 0x2, RZ ;  /* 0x000000022b1a7824 */ /* 0x000fe200078e00ff */
[----:B------:R-:W-:Y:S01]  /*1f30*/  LOP3.LUT R24, R24, 0x800fffff, RZ, 0xc0, !PT ;  /* 0x800fffff18187812 */ /* 0x000fe200078ec0ff */
[----:B------:R-:W-:Y:S02]  /*1f40*/  VIADD R50, R30, 0xfffffc01 ;  /* 0xfffffc011e327836 */ /* 0x000fe40000000000 */
[----:B------:R-:W-:Y:S01]  /*1f50*/  IMAD.MOV.U32 R27, RZ, RZ, 0x3ed0f5d2 ;  /* 0x3ed0f5d2ff1b7424 */ /* 0x000fe200078e00ff */
[----:B------:R-:W-:Y:S01]  /*1f60*/  ISETP.GT.U32.AND P5, PT, R26, -0x2000001, PT ;  /* 0xfdffffff1a00780c */ /* 0x000fe20003fa4070 */
[----:B------:R-:W-:Y:S01]  /*1f70*/  IMAD.MOV.U32 R26, RZ, RZ, 0x41ad3b5a ;  /* 0x41ad3b5aff1a7424 */ /* 0x000fe200078e00ff */
[----:B------:R-:W-:Y:S01]  /*1f80*/  LOP3.LUT R29, R24, 0x3ff00000, RZ, 0xfc, !PT ;  /* 0x3ff00000181d7812 */ /* 0x000fe200078efcff */
[----:B------:R-:W-:Y:S01]  /*1f90*/  IMAD.MOV.U32 R24, RZ, RZ, RZ ;  /* 0x000000ffff187224 */ /* 0x000fe200078e00ff */
[----:B------:R-:W-:-:S02]  /*1fa0*/  SEL R43, R25, R43, P5 ;  /* 0x0000002b192b7207 */ /* 0x000fc40002800000 */
[----:B------:R-:W-:-:S13]  /*1fb0*/  ISETP.GE.U32.AND P5, PT, R29, 0x3ff6a09f, PT ;  /* 0x3ff6a09f1d00780c */ /* 0x000fda0003fa6070 */
[----:B------:R-:W-:Y:S01]  /*1fc0*/  @P5 VIADD R25, R29, 0xfff00000 ;  /* 0xfff000001d195836 */ /* 0x000fe20000000000 */
[----:B------:R-:W-:-:S03]  /*1fd0*/  @P5 IADD3 R50, PT, PT, R30, -0x3fe, RZ ;  /* 0xfffffc021e325810 */ /* 0x000fc60007ffe0ff */
        /* <DEDUP_REMOVED lines=62> */
[----:B------:R-:W-:Y:S01]  /*23c0*/  LOP3.LUT R28, R50, 0x80000000, RZ, 0x3c, !PT ;  /* 0x80000000321c7812 */ /* 0x000fe200078e3cff */
[----:B------:R-:W-:-:S06]  /*23d0*/  IMAD.MOV.U32 R29, RZ, RZ, 0x43300000 ;  /* 0x43300000ff1d7424 */ /* 0x000fcc00078e00ff */
        /* <DEDUP_REMOVED lines=77> */
.L_x_280:
[----:B------:R-:W-:Y:S02]  /*28b0*/  DFMA R32, R32, R24, R24 ;  /* 0x000000182020722b */ /* 0x000fe40000000018 */
[----:B------:R-:W-:-:S08]  /*28c0*/  DSETP.NEU.AND P5, PT, |R24|, +INF , PT ;  /* 0x7ff000001800742a */ /* 0x000fd00003fad200 */
[----:B------:R-:W-:Y:S01]  /*28d0*/  FSEL R27, R24, R32, !P5 ;  /* 0x00000020181b7208 */ /* 0x000fe20006800000 */
[----:B------:R-:W-:Y:S01]  /*28e0*/  IMAD.MOV.U32 R24, RZ, RZ, R46 ;  /* 0x000000ffff187224 */ /* 0x000fe200078e002e */
[----:B------:R-:W-:Y:S01]  /*28f0*/  FSEL R32, R25, R33, !P5 ;  /* 0x0000002119207208 */ /* 0x000fe20006800000 */
[----:B------:R-:W-:-:S04]  /*2900*/  IMAD.MOV.U32 R25, RZ, RZ, 0x0 ;  /* 0x00000000ff197424 */ /* 0x000fc800078e00ff */
[----:B------:R-:W-:Y:S05]  /*2910*/  RET.REL.NODEC R24 `(_ZN2at6native55_GLOBAL__N__6c1c77d0_17_DistanceKernel_cu_928626d3_295131pdist_backward_kernel_cuda_implIdNS1_5distsIdE6lt_twoEEEvPT_PKS6_S9_S9_llllS6_dd) ;  /* 0xffffffd418b87950 */ /* 0x000fea0003c3ffff */
.L_x_281:
        /* <DEDUP_REMOVED lines=14> */
.L_x_804:


//--------------------- .text._ZN2at6native55_GLOBAL__N__6c1c77d0_17_DistanceKernel_cu_928626d3_295131pdist_backward_kernel_cuda_implIdNS1_5distsIdE3oneEEEvPT_PKS6_S9_S9_llllS6_dd --------------------------
	.section	.text._ZN2at6native55_GLOBAL__N__6c1c77d0_17_DistanceKernel_cu_928626d3_295131pdist_backward_kernel_cuda_implIdNS1_5distsIdE3oneEEEvPT_PKS6_S9_S9_llllS6_dd,"ax",@progbits
	.align	128
.text._ZN2at6native55_GLOBAL__N__6c1c77d0_17_DistanceKernel_cu_928626d3_295131pdist_backward_kernel_cuda_implIdNS1_5distsIdE3oneEEEvPT_PKS6_S9_S9_llllS6_dd:
        .type           _ZN2at6native55_GLOBAL__N__6c1c77d0_17_DistanceKernel_cu_928626d3_295131pdist_backward_kernel_cuda_implIdNS1_5distsIdE3oneEEEvPT_PKS6_S9_S9_llllS6_dd,@function
        .size           _ZN2at6native55_GLOBAL__N__6c1c77d0_17_DistanceKernel_cu_928626d3_295131pdist_backward_kernel_cuda_implIdNS1_5distsIdE3oneEEEvPT_PKS6_S9_S9_llllS6_dd,(.L_x_808 - _ZN2at6native55_GLOBAL__N__6c1c77d0_17_DistanceKernel_cu_928626d3_295131pdist_backward_kernel_cuda_implIdNS1_5distsIdE3oneEEEvPT_PKS6_S9_S9_llllS6_dd)
        .other          _ZN2at6native55_GLOBAL__N__6c1c77d0_17_DistanceKernel_cu_928626d3_295131pdist_backward_kernel_cuda_implIdNS1_5distsIdE3oneEEEvPT_PKS6_S9_S9_llllS6_dd,@"STO_CUDA_ENTRY STV_DEFAULT"
_ZN2at6native55_GLOBAL__N__6c1c77d0_17_DistanceKernel_cu_928626d3_295131pdist_backward_kernel_cuda_implIdNS1_5distsIdE3oneEEEvPT_PKS6_S9_S9_llllS6_dd:
        /* <DEDUP_REMOVED lines=20> */
[----:B------:R-:W-:Y:S01]  /*0140*/  MOV R11, 0x3fd80000 ;  /* 0x3fd80000000b7802 */ /* 0x000fe20000000f00 */
        /* <DEDUP_REMOVED lines=19> */
[----:B------:R-:W-:Y:S05]  /*0280*/  CALL.REL.NOINC `($__internal_31_$__cuda_sm20_dsqrt_rn_f64_mediumpath_v1) ;  /* 0x0000001400e07944 */ /* 0x000fea0003c00000 */
.L_x_283:
[----:B------:R-:W-:Y:S05]  /*0290*/  BSYNC.RECONVERGENT B0 ;  /* 0x0000000000007941 */ /* 0x000fea0003800200 */
.L_x_282:
[----:B------:R-:W0:Y:S01]  /*02a0*/  LDCU.64 UR6, c[0x0][0x3c8] ;  /* 0x00007900ff0677ac */ /* 0x000e220008000a00 */
[----:B------:R-:W1:Y:S01]  /*02b0*/  S2R R13, SR_TID.Y ;  /* 0x00000000000d7919 */ /* 0x000e620000002200 */
[----:B------:R-:W2:Y:S01]  /*02c0*/  LDCU.128 UR16, c[0x0][0x3a0] ;  /* 0x00007400ff1077ac */ /* 0x000ea20008000c00 */
[----:B------:R-:W3:Y:S01]  /*02d0*/  LDCU.128 UR20, c[0x0][0x380] ;  /* 0x00007000ff1477ac */ /* 0x000ee20008000c00 */
[----:B------:R-:W4:Y:S01]  /*02e0*/  LDCU.64 UR8, c[0x0][0x390] ;  /* 0x00007200ff0877ac */ /* 0x000f220008000a00 */
[----:B0-----:R-:W-:Y:S01]  /*02f0*/  DADD R2, -R14, UR6 ;  /* 0x000000060e027e29 */ /* 0x001fe20008000100 */
[----:B------:R-:W0:Y:S09]  /*0300*/  LDCU.64 UR6, c[0x0][0x3b0] ;  /* 0x00007600ff0677ac */ /* 0x000e320008000a00 */
[----:B------:R-:W5:Y:S01]  /*0310*/  F2I.S64.F64.TRUNC R2, R2 ;  /* 0x0000000200027311 */ /* 0x000f62000030d900 */
[----:B-1----:R-:W-:-:S02]  /*0320*/  VIADD R13, R13, UR4 ;  /* 0x000000040d0d7c36 */ /* 0x002fc40008000000 */
[-C--:B-----5:R-:W-:Y:S01]  /*0330*/  IMAD R9, R3, R2.reuse, RZ ;  /* 0x0000000203097224 */ /* 0x0a0fe200078e02ff */
[-C--:B------:R-:W-:Y:S01]  /*0340*/  IADD3 R11, P0, PT, RZ, -R2.reuse, RZ ;  /* 0x80000002ff0b7210 */ /* 0x080fe20007f1e0ff */
[C---:B------:R-:W-:Y:S01]  /*0350*/  IMAD.WIDE.U32 R6, R2.reuse, R2, R2 ;  /* 0x0000000202067225 */ /* 0x040fe200078e0002 */
[----:B--2---:R-:W-:-:S03]  /*0360*/  IADD3 R19, P1, PT, -R2, UR18, RZ ;  /* 0x0000001202137c10 */ /* 0x004fc6000ff3e1ff */
[----:B------:R-:W-:Y:S01]  /*0370*/  IMAD R9, R2, R3, R9 ;  /* 0x0000000302097224 */ /* 0x000fe200078e0209 */
[----:B------:R-:W-:Y:S01]  /*0380*/  IADD3 R19, P2, PT, R19, -0x2, RZ ;  /* 0xfffffffe13137810 */ /* 0x000fe20007f5e0ff */
[----:B------:R-:W-:Y:S02]  /*0390*/  IMAD.X R8, RZ, RZ, ~R3, P0 ;  /* 0x000000ffff087224 */ /* 0x000fe400000e0e03 */
[----:B------:R-:W-:Y:S02]  /*03a0*/  IMAD.IADD R7, R7, 0x1, R9 ;  /* 0x0000000107077824 */ /* 0x000fe400078e0209 */
[----:B------:R-:W-:-:S03]  /*03b0*/  IMAD R8, R8, UR18, RZ ;  /* 0x0000001208087c24 */ /* 0x000fc6000f8e02ff */
[----:B------:R-:W-:Y:S01]  /*03c0*/  LEA.HI R9, P0, R7, R6, RZ, 0x1 ;  /* 0x0000000607097211 */ /* 0x000fe200078108ff */
[----:B------:R-:W-:-:S03]  /*03d0*/  IMAD R8, R11, UR19, R8 ;  /* 0x000000130b087c24 */ /* 0x000fc6000f8e0208 */
[----:B------:R-:W-:Y:S01]  /*03e0*/  IADD3.X R0, PT, PT, RZ, R7, RZ, P0, !PT ;  /* 0x00000007ff007210 */ /* 0x000fe200007fe4ff */
[----:B------:R-:W-:-:S03]  /*03f0*/  IMAD.WIDE.U32 R6, R11, UR18, R4 ;  /* 0x000000120b067c25 */ /* 0x000fc6000f8e0004 */
[--C-:B------:R-:W-:Y:S01]  /*0400*/  SHF.R.S64 R9, R9, 0x1, R0.reuse ;  /* 0x0000000109097819 */ /* 0x100fe20000001000 */
[----:B------:R-:W-:Y:S01]  /*0410*/  IMAD R5, R5, UR16, RZ ;  /* 0x0000001005057c24 */ /* 0x000fe2000f8e02ff */
[----:B------:R-:W-:Y:S02]  /*0420*/  SHF.R.S32.HI R11, RZ, 0x1, R0 ;  /* 0x00000001ff0b7819 */ /* 0x000fe40000011400 */
[----:B------:R-:W-:Y:S01]  /*0430*/  IADD3 R9, P0, PT, R9, R6, RZ ;  /* 0x0000000609097210 */ /* 0x000fe20007f1e0ff */
[----:B------:R-:W-:-:S03]  /*0440*/  IMAD R17, R4, UR17, R5 ;  /* 0x0000001104117c24 */ /* 0x000fc6000f8e0205 */
[----:B------:R-:W-:Y:S01]  /*0450*/  IADD3.X R11, PT, PT, R11, R7, R8, P0, !PT ;  /* 0x000000070b0b7210 */ /* 0x000fe200007fe408 */
[----:B------:R-:W-:Y:S01]  /*0460*/  IMAD.U32 R7, RZ, RZ, UR19 ;  /* 0x00000013ff077e24 */ /* 0x000fe2000f8e00ff */
[----:B------:R-:W-:-:S03]  /*0470*/  IADD3 R8, P0, PT, R2, 0x1, RZ ;  /* 0x0000000102087810 */ /* 0x000fc60007f1e0ff */
[----:B------:R-:W-:Y:S01]  /*0480*/  IMAD R10, R11, UR18, RZ ;  /* 0x000000120b0a7c24 */ /* 0x000fe2000f8e02ff */
[----:B------:R-:W-:Y:S01]  /*0490*/  IADD3.X R5, PT, PT, ~R3, -0x1, R7, P2, P1 ;  /* 0xffffffff03057810 */ /* 0x000fe200017e2507 */
[----:B------:R-:W-:Y:S01]  /*04a0*/  IMAD.X R0, RZ, RZ, R3, P0 ;  /* 0x000000ffff007224 */ /* 0x000fe200000e0603 */
[----:B------:R-:W-:Y:S01]  /*04b0*/  IADD3 R14, P0, PT, R9, R8, RZ ;  /* 0x00000008090e7210 */ /* 0x000fe20007f1e0ff */
[----:B------:R-:W-:-:S04]  /*04c0*/  IMAD.WIDE.U32 R6, R4, UR16, RZ ;  /* 0x0000001004067c25 */ /* 0x000fc8000f8e00ff */
[----:B------:R-:W-:Y:S02]  /*04d0*/  IMAD R12, R5, UR18, RZ ;  /* 0x00000012050c7c24 */ /* 0x000fe4000f8e02ff */
[----:B------:R-:W-:Y:S01]  /*04e0*/  IMAD.X R15, R11, 0x1, R0, P0 ;  /* 0x000000010b0f7824 */ /* 0x000fe200000e0600 */
[----:B---3--:R-:W-:Y:S01]  /*04f0*/  LEA R20, P0, R6, UR22, 0x3 ;  /* 0x0000001606147c11 */ /* 0x008fe2000f8018ff */
[C---:B------:R-:W-:Y:S02]  /*0500*/  IMAD R11, R9.reuse, UR19, R10 ;  /* 0x00000013090b7c24 */ /* 0x040fe4000f8e020a */
[----:B------:R-:W-:-:S04]  /*0510*/  IMAD.WIDE.U32 R4, R9, UR18, R2 ;  /* 0x0000001209047c25 */ /* 0x000fc8000f8e0002 */
[----:B------:R-:W-:Y:S01]  /*0520*/  IMAD.IADD R7, R7, 0x1, R17 ;  /* 0x0000000107077824 */ /* 0x000fe200078e0211 */
[----:B------:R-:W-:Y:S01]  /*0530*/  IADD3 R5, PT, PT, R5, R11, RZ ;  /* 0x0000000b05057210 */ /* 0x000fe20007ffe0ff */
[C---:B------:R-:W-:Y:S02]  /*0540*/  IMAD R17, R19.reuse, UR19, R12 ;  /* 0x0000001313117c24 */ /* 0x040fe4000f8e020c */
[----:B------:R-:W-:Y:S01]  /*0550*/  IMAD.WIDE.U32 R18, R19, UR18, R14 ;  /* 0x0000001213127c25 */ /* 0x000fe2000f8e000e */
[----:B------:R-:W-:Y:S02]  /*0560*/  LEA.HI.X R21, R6, UR23, R7, 0x3, P0 ;  /* 0x0000001706157c11 */ /* 0x000fe400080f1c07 */
[----:B0-----:R-:W-:Y:S01]  /*0570*/  ISETP.GE.U32.AND P0, PT, R13, UR6, PT ;  /* 0x000000060d007c0c */ /* 0x001fe2000bf06070 */
[----:B------:R-:W-:Y:S02]  /*0580*/  IMAD R9, R5, UR6, RZ ;  /* 0x0000000605097c24 */ /* 0x000fe4000f8e02ff */
[----:B------:R-:W-:Y:S01]  /*0590*/  IMAD.IADD R5, R19, 0x1, R17 ;  /* 0x0000000113057824 */ /* 0x000fe200078e0211 */
[----:B------:R-:W-:Y:S01]  /*05a0*/  ISETP.GE.AND.EX P0, PT, RZ, UR7, PT, P0 ;  /* 0x00000007ff007c0c */ /* 0x000fe2000bf06300 */
[----:B------:R-:W-:-:S02]  /*05b0*/  IMAD R7, R15, UR6, RZ ;  /* 0x000000060f077c24 */ /* 0x000fc4000f8e02ff */
[----:B------:R-:W-:Y:S02]  /*05c0*/  IMAD R11, R5, UR6, RZ ;  /* 0x00000006050b7c24 */ /* 0x000fe4000f8e02ff */
[----:B------:R-:W-:Y:S02]  /*05d0*/  IMAD R29, R14, UR7, R7 ;  /* 0x000000070e1d7c24 */ /* 0x000fe4000f8e0207 */
[----:B------:R-:W-:Y:S02]  /*05e0*/  IMAD R11, R18, UR7, R11 ;  /* 0x00000007120b7c24 */ /* 0x000fe4000f8e020b */
[----:B------:R-:W-:-:S04]  /*05f0*/  IMAD.WIDE.U32 R14, R14, UR6, RZ ;  /* 0x000000060e0e7c25 */ /* 0x000fc8000f8e00ff */
[----:B------:R-:W-:Y:S01]  /*0600*/  IMAD.WIDE.U32 R16, R4, UR6, RZ ;  /* 0x0000000604107c25 */ /* 0x000fe2000f8e00ff */
[----:B------:R-:W-:-:S03]  /*0610*/  IADD3 R7, P2, PT, R13, R14, RZ ;  /* 0x0000000e0d077210 */ /* 0x000fc60007f5e0ff */
[----:B------:R-:W-:Y:S01]  /*0620*/  IMAD.WIDE.U32 R18, R18, UR6, RZ ;  /* 0x0000000612127c25 */ /* 0x000fe2000f8e00ff */
[----:B------:R-:W-:Y:S02]  /*0630*/  IADD3 R5, P1, PT, R13, R16, RZ ;  /* 0x000000100d057210 */ /* 0x000fe40007f3e0ff */
[----:B----4-:R-:W-:Y:S01]  /*0640*/  LEA R6, P4, R7, UR8, 0x3 ;  /* 0x0000000807067c11 */ /* 0x010fe2000f8818ff */
[----:B------:R-:W-:Y:S01]  /*0650*/  IMAD R9, R4, UR7, R9 ;  /* 0x0000000704097c24 */ /* 0x000fe2000f8e0209 */
[----:B------:R-:W-:Y:S01]  /*0660*/  IADD3 R23, P5, PT, R13, R18, RZ ;  /* 0x000000120d177210 */ /* 0x000fe20007fbe0ff */
[----:B------:R-:W-:Y:S01]  /*0670*/  IMAD.IADD R29, R15, 0x1, R29 ;  /* 0x000000010f1d7824 */ /* 0x000fe200078e021d */
[----:B------:R-:W-:Y:S01]  /*0680*/  IADD3 R25, PT, PT, R19, R11, RZ ;  /* 0x0000000b13197210 */ /* 0x000fe20007ffe0ff */
[----:B------:R-:W-:Y:S01]  /*0690*/  IMAD.IADD R27, R17, 0x1, R9 ;  /* 0x00000001111b7824 */ /* 0x000fe200078e0209 */
[----:B------:R-:W-:Y:S01]  /*06a0*/  LEA R4, P3, R5, UR20, 0x3 ;  /* 0x0000001405047c11 */ /* 0x000fe2000f8618ff */
[----:B------:R-:W-:Y:S01]  /*06b0*/  IMAD.X R24, RZ, RZ, R29, P2 ;  /* 0x000000ffff187224 */ /* 0x000fe200010e061d */
[----:B------:R-:W-:Y:S01]  /*06c0*/  LEA R22, P2, R23, UR20, 0x3 ;  /* 0x0000001417167c11 */ /* 0x000fe2000f8418ff */
[----:B------:R-:W-:-:S02]  /*06d0*/  IMAD.X R12, RZ, RZ, R27, P1 ;  /* 0x000000ffff0c7224 */ /* 0x000fc400008e061b */
[----:B------:R-:W-:Y:S01]  /*06e0*/  IMAD.X R10, RZ, RZ, R25, P5 ;  /* 0x000000ffff0a7224 */ /* 0x000fe200028e0619 */
[----:B------:R-:W-:Y:S01]  /*06f0*/  LEA.HI.X R7, R7, UR9, R24, 0x3, P4 ;  /* 0x0000000907077c11 */ /* 0x000fe2000a0f1c18 */
[----:B------:R-:W-:Y:S01]  /*0700*/  IMAD R9, R3, UR6, RZ ;  /* 0x0000000603097c24 */ /* 0x000fe2000f8e02ff */
[----:B------:R-:W-:Y:S02]  /*0710*/  LEA.HI.X R5, R5, UR21, R12, 0x3, P3 ;  /* 0x0000001505057c11 */ /* 0x000fe400098f1c0c */
[----:B------:R-:W-:Y:S01]  /*0720*/  LEA.HI.X R23, R23, UR21, R10, 0x3, P2 ;  /* 0x0000001517177c11 */ /* 0x000fe200090f1c0a */
[----:B------:R-:W-:Y:S01]  /*0730*/  IMAD R31, R2, UR7, R9 ;  /* 0x00000007021f7c24 */ /* 0x000fe2000f8e0209 */
[----:B------:R-:W-:Y:S06]  /*0740*/  @P0 EXIT ;  /* 0x000000000000094d */ /* 0x000fec0003800000 */
[----:B------:R-:W5:Y:S01]  /*0750*/  LDG.E.64 R20, desc[UR12][R20.64] ;  /* 0x0000000c14147981 */ /* 0x000f62000c1e1b00 */
[----:B------:R-:W-:Y:S01]  /*0760*/  IMAD.WIDE.U32 R10, R2, UR6, RZ ;  /* 0x00000006020a7c25 */ /* 0x000fe2000f8e00ff */
[----:B------:R-:W-:Y:S01]  /*0770*/  UIMAD.WIDE.U32 UR14, UR11, 0x8, URZ ;  /* 0x000000080b0e78a5 */ /* 0x000fe2000f8e00ff */
[----:B------:R-:W-:Y:S01]  /*0780*/  MOV R12, UR8 ;  /* 0x00000008000c7c02 */ /* 0x000fe20008000f00 */
[----:B------:R-:W-:Y:S01]  /*0790*/  BSSY.RECONVERGENT B0, `(.L_x_284) ;  /* 0x000003b000007945 */ /* 0x000fe20003800200 */
[----:B------:R-:W-:Y:S02]  /*07a0*/  IMAD R3, R0, UR6, RZ ;  /* 0x0000000600037c24 */ /* 0x000fe4000f8e02ff */
[----:B------:R-:W-:Y:S02]  /*07b0*/  IMAD.IADD R31, R11, 0x1, R31 ;  /* 0x000000010b1f7824 */ /* 0x000fe400078e021f */
[----:B------:R-:W-:Y:S02]  /*07c0*/  IMAD.SHL.U32 R11, R10, 0x8, RZ ;  /* 0x000000080a0b7824 */ /* 0x000fe400078e00ff */
[----:B------:R-:W-:Y:S01]  /*07d0*/  IMAD R35, R8, UR7, R3 ;  /* 0x0000000708237c24 */ /* 0x000fe2000f8e0203 */
[----:B------:R-:W-:Y:S01]  /*07e0*/  SHF.L.U64.HI R0, R10, 0x3, R31 ;  /* 0x000000030a007819 */ /* 0x000fe2000001021f */
[----:B------:R-:W-:Y:S01]  /*07f0*/  IMAD.WIDE.U32 R2, R13, 0x8, RZ ;  /* 0x000000080d027825 */ /* 0x000fe200078e00ff */
[----:B------:R-:W-:-:S03]  /*0800*/  IADD3 R33, P0, P1, R12, UR14, R11 ;  /* 0x0000000e0c217c10 */ /* 0x000fc6000f91e00b */
[----:B------:R-:W-:Y:S02]  /*0810*/  IMAD.U32 R37, RZ, RZ, UR9 ;  /* 0x00000009ff257e24 */ /* 0x000fe4000f8e00ff */
[----:B------:R-:W-:-:S03]  /*0820*/  IMAD.WIDE.U32 R8, R8, UR6, RZ ;  /* 0x0000000608087c25 */ /* 0x000fc6000f8e00ff */
[----:B------:R-:W-:Y:S01]  /*0830*/  IADD3.X R10, PT, PT, R37, UR15, R0, P0, P1 ;  /* 0x0000000f250a7c10 */ /* 0x000fe200087e2400 */
[----:B------:R-:W-:Y:S01]  /*0840*/  IMAD.MOV.U32 R12, RZ, RZ, R2 ;  /* 0x000000ffff0c7224 */ /* 0x000fe200078e0002 */
[C---:B------:R-:W-:Y:S01]  /*0850*/  LEA R31, P2, R8.reuse, UR8, 0x3 ;  /* 0x00000008081f7c11 */ /* 0x040fe2000f8418ff */
[----:B------:R-:W-:Y:S01]  /*0860*/  IMAD.MOV.U32 R13, RZ, RZ, R3 ;  /* 0x000000ffff0d7224 */ /* 0x000fe200078e0003 */
[----:B------:R-:W-:Y:S02]  /*0870*/  IADD3 R9, PT, PT, R9, R35, RZ ;  /* 0x0000002309097210 */ /* 0x000fe40007ffe0ff */
        /* <DEDUP_REMOVED lines=15> */
[----:B------:R-:W-:-:S03]  /*0970*/  IADD3.X R33, PT, PT, R33, -0x1, ~R9, P2, P3 ;  /* 0xffffffff21217810 */ /* 0x000fc600017e6c09 */
[----:B------:R-:W-:Y:S01]  /*0980*/  IMAD.X R9, R3, 0x1, R0, P0 ;  /* 0x0000000103097824 */ /* 0x000fe200000e0600 */
[----:B------:R-:W-:Y:S01]  /*0990*/  ISETP.NE.U32.AND P0, PT, R33, RZ, PT ;  /* 0x000000ff2100720c */ /* 0x000fe20003f05070 */
[----:B------:R-:W-:-:S12]  /*09a0*/  IMAD.MOV.U32 R3, RZ, RZ, R23 ;  /* 0x000000ffff037224 */ /* 0x000fd800078e0017 */
[----:B------:R-:W-:Y:S05]  /*09b0*/  @P0 BRA `(.L_x_285) ;  /* 0x0000000000500947 */ /* 0x000fea0003800000 */
[----:B------:R-:W0:Y:S01]  /*09c0*/  I2F.U32.RP R24, UR14 ;  /* 0x0000000e00187d06 */ /* 0x000e220008209000 */
[----:B------:R-:W-:Y:S01]  /*09d0*/  IMAD R33, RZ, RZ, -UR14 ;  /* 0x8000000eff217e24 */ /* 0x000fe2000f8e02ff */
[----:B------:R-:W-:-:S06]  /*09e0*/  ISETP.NE.U32.AND P2, PT, RZ, UR14, PT ;  /* 0x0000000eff007c0c */ /* 0x000fcc000bf45070 */
[----:B0-----:R-:W0:Y:S02]  /*09f0*/  MUFU.RCP R24, R24 ;  /* 0x0000001800187308 */ /* 0x001e240000001000 */
[----:B0-----:R-:W-:-:S06]  /*0a00*/  IADD3 R22, PT, PT, R24, 0xffffffe, RZ ;  /* 0x0ffffffe18167810 */ /* 0x001fcc0007ffe0ff */
        /* <DEDUP_REMOVED lines=15> */
.L_x_285:
[----:B------:R-:W-:-:S07]  /*0b00*/  MOV R24, 0xb20 ;  /* 0x00000b2000187802 */ /* 0x000fce0000000f00 */
[----:B-----5:R-:W-:Y:S05]  /*0b10*/  CALL.REL.NOINC `($__internal_30_$__cuda_sm20_div_u64) ;  /* 0x0000000800947944 */ /* 0x020fea0003c00000 */
[----:B------:R-:W-:Y:S02]  /*0b20*/  IMAD.MOV.U32 R22, RZ, RZ, R26 ;  /* 0x000000ffff167224 */ /* 0x000fe400078e001a */
[----:B------:R-:W-:-:S07]  /*0b30*/  IMAD.MOV.U32 R23, RZ, RZ, R31 ;  /* 0x000000ffff177224 */ /* 0x000fce00078e001f */
.L_x_286:
[----:B------:R-:W-:Y:S05]  /*0b40*/  BSYNC.RECONVERGENT B0 ;  /* 0x0000000000007941 */ /* 0x000fea0003800200 */
.L_x_284:
[----:B------:R-:W-:Y:S01]  /*0b50*/  IADD3 R10, P2, PT, R22, R10, RZ ;  /* 0x0000000a160a7210 */ /* 0x000fe20007f5e0ff */
[----:B------:R-:W-:Y:S01]  /*0b60*/  BSSY.RECONVERGENT B0, `(.L_x_287) ;  /* 0x000003c000007945 */ /* 0x000fe20003800200 */
[----:B------:R-:W-:Y:S02]  /*0b70*/  IADD3 R30, P1, PT, R12, R11, RZ ;  /* 0x0000000b0c1e7210 */ /* 0x000fe40007f3e0ff */
[----:B------:R-:W-:Y:S02]  /*0b80*/  LOP3.LUT R22, R10, 0x3, RZ, 0xc0, !PT ;  /* 0x000000030a167812 */ /* 0x000fe400078ec0ff */
[----:B------:R-:W-:Y:S02]  /*0b90*/  IADD3.X R31, PT, PT, R13, R0, RZ, P1, !PT ;  /* 0x000000000d1f7210 */ /* 0x000fe40000ffe4ff */
        /* <DEDUP_REMOVED lines=16> */
.L_x_290:
[----:B------:R-:W-:Y:S01]  /*0ca0*/  IADD3 R6, P0, PT, R12, R15, RZ ;  /* 0x0000000f0c067210 */ /* 0x000fe20007f1e0ff */
[----:B------:R-:W2:Y:S04]  /*0cb0*/  LDG.E.64 R30, desc[UR12][R30.64] ;  /* 0x0000000c1e1e7981 */ /* 0x000ea8000c1e1b00 */
[----:B------:R-:W-:-:S05]  /*0cc0*/  IMAD.X R7, R13, 0x1, R14, P0 ;  /* 0x000000010d077824 */ /* 0x000fca00000e060e */
[----:B------:R-:W2:Y:S01]  /*0cd0*/  LDG.E.64 R2, desc[UR12][R6.64] ;  /* 0x0000000c06027981 */ /* 0x000ea2000c1e1b00 */
[----:B------:R-:W-:Y:S01]  /*0ce0*/  MOV R25, RZ ;  /* 0x000000ff00197202 */ /* 0x000fe20000000f00 */
[----:B--2---:R-:W-:-:S08]  /*0cf0*/  DADD R2, R30, -R2 ;  /* 0x000000001e027229 */ /* 0x004fd00000000802 */
[C---:B------:R-:W-:Y:S02]  /*0d00*/  DSETP.GT.AND P0, PT, R2.reuse, RZ, PT ;  /* 0x000000ff0200722a */ /* 0x040fe40003f04000 */
[----:B------:R-:W-:-:S04]  /*0d10*/  DSETP.GEU.AND P1, PT, R2, RZ, PT ;  /* 0x000000ff0200722a */ /* 0x000fc80003f2e000 */
[----:B------:R-:W-:-:S08]  /*0d20*/  SEL R2, RZ, 0x1, !P0 ;  /* 0x00000001ff027807 */ /* 0x000fd00004000000 */
[----:B------:R-:W-:Y:S02]  /*0d30*/  @!P0 IMAD.MOV R25, RZ, RZ, -0x1 ;  /* 0xffffffffff198424 */ /* 0x000fe400078e02ff */
[----:B------:R-:W-:-:S04]  /*0d40*/  @P1 IMAD.MOV R25, RZ, RZ, R2 ;  /* 0x000000ffff191224 */ /* 0x000fc800078e0202 */
[----:B------:R-:W0:Y:S01]  /*0d50*/  I2F.F64 R2, R25 ;  /* 0x0000001900027312 */ /* 0x000e220000201c00 */
[C---:B------:R-:W-:Y:S02]  /*0d60*/  IADD3 R4, P1, PT, R12.reuse, R17, RZ ;  /* 0x000000110c047210 */ /* 0x040fe40007f3e0ff */
[----:B------:R-:W-:-:S03]  /*0d70*/  IADD3 R6, P0, PT, R12, R19, RZ ;  /* 0x000000130c067210 */ /* 0x000fc60007f1e0ff */
[C---:B------:R-:W-:Y:S01]  /*0d80*/  IMAD.X R5, R13.reuse, 0x1, R16, P1 ;  /* 0x000000010d057824 */ /* 0x040fe200008e0610 */
[----:B0----5:R-:W-:Y:S01]  /*0d90*/  DMUL R2, R20, R2 ;  /* 0x0000000214027228 */ /* 0x021fe20000000000 */
[----:B------:R-:W-:Y:S01]  /*0da0*/  IMAD.X R7, R13, 0x1, R18, P0 ;  /* 0x000000010d077824 */ /* 0x000fe200000e0612 */
[----:B------:R-:W-:-:S06]  /*0db0*/  IADD3 R23, P0, PT, R23, -0x1, RZ ;  /* 0xffffffff17177810 */ /* 0x000fcc0007f1e0ff */
[----:B------:R-:W-:Y:S01]  /*0dc0*/  DADD R8, -RZ, -R2 ;  /* 0x00000000ff087229 */ /* 0x000fe20000000902 */
[----:B------:R0:W-:Y:S01]  /*0dd0*/  STG.E.64 desc[UR12][R4.64], R2 ;  /* 0x0000000204007986 */ /* 0x0001e2000c101b0c */
[----:B------:R-:W-:Y:S02]  /*0de0*/  IADD3.X R24, PT, PT, R24, -0x1, RZ, P0, !PT ;  /* 0xffffffff18187810 */ /* 0x000fe400007fe4ff */
[----:B------:R-:W-:-:S03]  /*0df0*/  ISETP.NE.U32.AND P0, PT, R23, RZ, PT ;  /* 0x000000ff1700720c */ /* 0x000fc60003f05070 */
[----:B------:R0:W-:Y:S01]  /*0e00*/  STG.E.64 desc[UR12][R6.64], R8 ;  /* 0x0000000806007986 */ /* 0x0001e2000c101b0c */
[----:B------:R-:W-:Y:S02]  /*0e10*/  ISETP.NE.AND.EX P0, PT, R24, RZ, PT, P0 ;  /* 0x000000ff1800720c */ /* 0x000fe40003f05300 */
[C---:B------:R-:W-:Y:S02]  /*0e20*/  IADD3 R30, P1, PT, R12.reuse, R11, RZ ;  /* 0x0000000b0c1e7210 */ /* 0x040fe40007f3e0ff */
[----:B------:R-:W-:Y:S02]  /*0e30*/  MOV R25, UR11 ;  /* 0x0000000b00197c02 */ /* 0x000fe40008000f00 */
[----:B------:R-:W-:Y:S01]  /*0e40*/  IADD3 R12, P2, PT, R12, UR14, RZ ;  /* 0x0000000e0c0c7c10 */ /* 0x000fe2000ff5e0ff */
[----:B------:R-:W-:-:S03]  /*0e50*/  IMAD.X R31, R13, 0x1, R0, P1 ;  /* 0x000000010d1f7824 */ /* 0x000fc600008e0600 */
[----:B------:R-:W-:Y:S01]  /*0e60*/  IADD3.X R13, PT, PT, R13, UR15, RZ, P2, !PT ;  /* 0x0000000f0d0d7c10 */ /* 0x000fe200097fe4ff */
[----:B------:R-:W-:Y:S02]  /*0e70*/  IMAD.WIDE.U32 R30, R25, 0x8, R30 ;  /* 0x00000008191e7825 */ /* 0x000fe400078e001e */
[----:B0-----:R-:W-:Y:S06]  /*0e80*/  @P0 BRA `(.L_x_290) ;  /* 0xfffffffc00840947 */ /* 0x001fec000383ffff */
[----:B------:R-:W-:Y:S05]  /*0e90*/  BSYNC.RECONVERGENT B1 ;  /* 0x0000000000017941 */ /* 0x000fea0003800200 */
.L_x_289:
        /* <DEDUP_REMOVED lines=8> */
.L_x_288:
[----:B------:R-:W-:Y:S05]  /*0f20*/  BSYNC.RECONVERGENT B0 ;  /* 0x0000000000007941 */ /* 0x000fea0003800200 */
.L_x_287:
[----:B------:R-:W-:-:S04]  /*0f30*/  ISETP.GE.U32.AND P0, PT, R10, 0x3, PT ;  /* 0x000000030a00780c */ /* 0x000fc80003f06070 */
[----:B------:R-:W-:-:S13]  /*0f40*/  ISETP.GE.U32.AND.EX P0, PT, R22, RZ, PT, P0 ;  /* 0x000000ff1600720c */ /* 0x000fda0003f06100 */
[----:B------:R-:W-:Y:S05]  /*0f50*/  @!P0 EXIT ;  /* 0x000000000000894d */ /* 0x000fea0003800000 */
[----:B------:R-:W0:Y:S02]  /*0f60*/  LDC.64 R12, c[0x0][0x3b0] ;  /* 0x0000ec00ff0c7b82 */ /* 0x000e240000000a00 */
[----:B0-----:R-:W-:-:S04]  /*0f70*/  LEA R11, P0, R12, R11, 0x3 ;  /* 0x0000000b0c0b7211 */ /* 0x001fc800078018ff */
[----:B------:R-:W-:-:S09]  /*0f80*/  LEA.HI.X R0, R12, R0, R13, 0x3, P0 ;  /* 0x000000000c007211 */ /* 0x000fd200000f1c0d */
.L_x_291:
[----:B------:R-:W2:Y:S04]  /*0f90*/  LDG.E.64 R12, desc[UR12][R30.64] ;  /* 0x0000000c1e0c7981 */ /* 0x000ea8000c1e1b00 */
[----:B------:R-:W2:Y:S02]  /*0fa0*/  LDG.E.64 R14, desc[UR12][R6.64] ;  /* 0x0000000c060e7981 */ /* 0x000ea4000c1e1b00 */
[----:B--2---:R-:W-:Y:S01]  /*0fb0*/  DADD R12, R12, -R14 ;  /* 0x000000000c0c7229 */ /* 0x004fe2000000080e */
[----:B------:R-:W-:-:S07]  /*0fc0*/  IMAD.MOV.U32 R14, RZ, RZ, RZ ;  /* 0x000000ffff0e7224 */ /* 0x000fce00078e00ff */
[C---:B------:R-:W-:Y:S02]  /*0fd0*/  DSETP.GT.AND P0, PT, R12.reuse, RZ, PT ;  /* 0x000000ff0c00722a */ /* 0x040fe40003f04000 */
[----:B------:R-:W-:-:S04]  /*0fe0*/  DSETP.GEU.AND P1, PT, R12, RZ, PT ;  /* 0x000000ff0c00722a */ /* 0x000fc80003f2e000 */
[----:B------:R-:W-:-:S08]  /*0ff0*/  SEL R10, RZ, 0x1, !P0 ;  /* 0x00000001ff0a7807 */ /* 0x000fd00004000000 */
[----:B------:R-:W-:Y:S01]  /*1000*/  @!P0 IMAD.MOV R14, RZ, RZ, -0x1 ;  /* 0xffffffffff0e8424 */ /* 0x000fe200078e02ff */
[----:B------:R-:W-:Y:S01]  /*1010*/  IADD3 R18, P0, PT, R30, UR14, RZ ;  /* 0x0000000e1e127c10 */ /* 0x000fe2000ff1e0ff */
[----:B------:R-:W-:Y:S01]  /*1020*/  @P1 IMAD.MOV R14, RZ, RZ, R10 ;  /* 0x000000ffff0e1224 */ /* 0x000fe200078e020a */
[----:B------:R-:W-:Y:S02]  /*1030*/  IADD3 R16, P1, PT, R6, UR14, RZ ;  /* 0x0000000e06107c10 */ /* 0x000fe4000ff3e0ff */
[----:B------:R-:W-:Y:S01]  /*1040*/  IADD3.X R19, PT, PT, R31, UR15, RZ, P0, !PT ;  /* 0x0000000f1f137c10 */ /* 0x000fe200087fe4ff */
[----:B------:R-:W0:Y:S01]  /*1050*/  I2F.F64 R12, R14 ;  /* 0x0000000e000c7312 */ /* 0x000e220000201c00 */
[----:B------:R-:W-:Y:S01]  /*1060*/  IADD3.X R17, PT, PT, R7, UR15, RZ, P1, !PT ;  /* 0x0000000f07117c10 */ /* 0x000fe20008ffe4ff */
[----:B0----5:R-:W-:-:S07]  /*1070*/  DMUL R12, R20, R12 ;  /* 0x0000000c140c7228 */ /* 0x021fce0000000000 */
[----:B------:R-:W-:Y:S01]  /*1080*/  STG.E.64 desc[UR12][R4.64], R12 ;  /* 0x0000000c04007986 */ /* 0x000fe2000c101b0c */
[----:B------:R-:W-:-:S07]  /*1090*/  DADD R22, -RZ, -R12 ;  /* 0x00000000ff167229 */ /* 0x000fce000000090c */
[----:B------:R0:W-:Y:S04]  /*10a0*/  STG.E.64 desc[UR12][R2.64], R22 ;  /* 0x0000001602007986 */ /* 0x0001e8000c101b0c */
[----:B------:R-:W2:Y:S04]  /*10b0*/  LDG.E.64 R14, desc[UR12][R18.64] ;  /* 0x0000000c120e7981 */ /* 0x000ea8000c1e1b00 */
[----:B------:R-:W2:Y:S01]  /*10c0*/  LDG.E.64 R16, desc[UR12][R16.64] ;  /* 0x0000000c10107981 */ /* 0x000ea2000c1e1b00 */
[----:B------:R-:W-:Y:S01]  /*10d0*/  MOV R28, RZ ;  /* 0x000000ff001c7202 */ /* 0x000fe20000000f00 */
[----:B--2---:R-:W-:Y:S01]  /*10e0*/  DADD R14, R14, -R16 ;  /* 0x000000000e0e7229 */ /* 0x004fe20000000810 */
[----:B------:R-:W-:-:S04]  /*10f0*/  IMAD.U32 R17, RZ, RZ, UR11 ;  /* 0x0000000bff117e24 */ /* 0x000fc8000f8e00ff */
[----:B------:R-:W-:-:S03]  /*1100*/  IMAD.WIDE.U32 R16, R17, 0x10, R6 ;  /* 0x0000001011107825 */ /* 0x000fc600078e0006 */
[C---:B------:R-:W-:Y:S02]  /*1110*/  DSETP.GT.AND P0, PT, R14.reuse, RZ, PT ;  /* 0x000000ff0e00722a */ /* 0x040fe40003f04000 */
[----:B------:R-:W-:Y:S01]  /*1120*/  DSETP.GEU.AND P1, PT, R14, RZ, PT ;  /* 0x000000ff0e00722a */ /* 0x000fe20003f2e000 */
[----:B------:R-:W-:-:S03]  /*1130*/  IMAD.U32 R15, RZ, RZ, UR11 ;  /* 0x0000000bff0f7e24 */ /* 0x000fc6000f8e00ff */
[----:B------:R-:W-:Y:S01]  /*1140*/  SEL R10, RZ, 0x1, !P0 ;  /* 0x00000001ff0a7807 */ /* 0x000fe20004000000 */
[----:B------:R-:W-:-:S07]  /*1150*/  IMAD.WIDE.U32 R14, R15, 0x10, R30 ;  /* 0x000000100f0e7825 */ /* 0x000fce00078e001e */
[----:B------:R-:W-:Y:S01]  /*1160*/  @!P0 IMAD.MOV R28, RZ, RZ, -0x1 ;  /* 0xffffffffff1c8424 */ /* 0x000fe200078e02ff */
[----:B0-----:R-:W-:Y:S01]  /*1170*/  IADD3 R22, P0, PT, R4, UR14, RZ ;  /* 0x0000000e04167c10 */ /* 0x001fe2000ff1e0ff */
[----:B------:R-:W-:Y:S01]  /*1180*/  @P1 IMAD.MOV R28, RZ, RZ, R10 ;  /* 0x000000ffff1c1224 */ /* 0x000fe200078e020a */
[----:B------:R-:W-:Y:S02]  /*1190*/  IADD3 R24, P1, PT, R2, UR14, RZ ;  /* 0x0000000e02187c10 */ /* 0x000fe4000ff3e0ff */
[----:B------:R-:W-:Y:S01]  /*11a0*/  IADD3.X R23, PT, PT, R5, UR15, RZ, P0, !PT ;  /* 0x0000000f05177c10 */ /* 0x000fe200087fe4ff */
[----:B------:R-:W0:Y:S01]  /*11b0*/  I2F.F64 R12, R28 ;  /* 0x0000001c000c7312 */ /* 0x000e220000201c00 */
[----:B------:R-:W-:Y:S01]  /*11c0*/  IADD3.X R25, PT, PT, R3, UR15, RZ, P1, !PT ;  /* 0x0000000f03197c10 */ /* 0x000fe20008ffe4ff */
[----:B0-----:R-:W-:-:S07]  /*11d0*/  DMUL R12, R20, R12 ;  /* 0x0000000c140c7228 */ /* 0x001fce0000000000 */
[----:B------:R0:W-:Y:S01]  /*11e0*/  STG.E.64 desc[UR12][R22.64], R12 ;  /* 0x0000000c16007986 */ /* 0x0001e2000c101b0c */
[----:B------:R-:W-:-:S07]  /*11f0*/  DADD R26, -RZ, -R12 ;  /* 0x00000000ff1a7229 */ /* 0x000fce000000090c */
[----:B------:R1:W-:Y:S04]  /*1200*/  STG.E.64 desc[UR12][R24.64], R26 ;  /* 0x0000001a18007986 */ /* 0x0003e8000c101b0c */
[----:B------:R-:W2:Y:S04]  /*1210*/  LDG.E.64 R14, desc[UR12][R14.64] ;  /* 0x0000000c0e0e7981 */ /* 0x000ea8000c1e1b00 */
[----:B------:R-:W2:Y:S01]  /*1220*/  LDG.E.64 R16, desc[UR12][R16.64] ;  /* 0x0000000c10107981 */ /* 0x000ea2000c1e1b00 */
[----:B------:R-:W-:Y:S01]  /*1230*/  MOV R28, RZ ;  /* 0x000000ff001c7202 */ /* 0x000fe20000000f00 */
[----:B0-----:R-:W-:Y:S01]  /*1240*/  IMAD.U32 R23, RZ, RZ, UR11 ;  /* 0x0000000bff177e24 */ /* 0x001fe2000f8e00ff */
[----:B-1----:R-:W-:Y:S01]  /*1250*/  MOV R25, UR11 ;  /* 0x0000000b00197c02 */ /* 0x002fe20008000f00 */
[----:B------:R-:W-:Y:S01]  /*1260*/  IMAD.U32 R27, RZ, RZ, UR11 ;  /* 0x0000000bff1b7e24 */ /* 0x000fe2000f8e00ff */
[----:B--2---:R-:W-:-:S08]  /*1270*/  DADD R18, R14, -R16 ;  /* 0x000000000e127229 */ /* 0x004fd00000000810 */
[C---:B------:R-:W-:Y:S02]  /*1280*/  DSETP.GT.AND P0, PT, R18.reuse, RZ, PT ;  /* 0x000000ff1200722a */ /* 0x040fe40003f04000 */
[----:B------:R-:W-:Y:S01]  /*1290*/  DSETP.GEU.AND P1, PT, R18, RZ, PT ;  /* 0x000000ff1200722a */ /* 0x000fe20003f2e000 */
[----:B------:R-:W-:-:S03]  /*12a0*/  IMAD.U32 R19, RZ, RZ, UR11 ;  /* 0x0000000bff137e24 */ /* 0x000fc6000f8e00ff */
[----:B------:R-:W-:Y:S01]  /*12b0*/  SEL R10, RZ, 0x1, !P0 ;  /* 0x00000001ff0a7807 */ /* 0x000fe20004000000 */
[----:B------:R-:W-:-:S04]  /*12c0*/  IMAD.WIDE.U32 R16, R19, 0x10, R4 ;  /* 0x0000001013107825 */ /* 0x000fc800078e0004 */
[----:B------:R-:W-:-:S04]  /*12d0*/  IMAD.WIDE.U32 R18, R23, 0x10, R2 ;  /* 0x0000001017127825 */ /* 0x000fc800078e0002 */
[----:B------:R-:W-:Y:S02]  /*12e0*/  @!P0 IMAD.MOV R28, RZ, RZ, -0x1 ;  /* 0xffffffffff1c8424 */ /* 0x000fe400078e02ff */
[----:B------:R-:W-:Y:S02]  /*12f0*/  @P1 IMAD.MOV R28, RZ, RZ, R10 ;  /* 0x000000ffff1c1224 */ /* 0x000fe400078e020a */
[----:B------:R-:W-:Y:S02]  /*1300*/  IMAD.WIDE.U32 R22, R25, 0x18, R30 ;  /* 0x0000001819167825 */ /* 0x000fe400078e001e */
[----:B------:R-:W0:Y:S02]  /*1310*/  I2F.F64 R12, R28 ;  /* 0x0000001c000c7312 */ /* 0x000e240000201c00 */
[----:B------:R-:W-:Y:S01]  /*1320*/  IMAD.WIDE.U32 R24, R27, 0x18, R6 ;  /* 0x000000181b187825 */ /* 0x000fe200078e0006 */
[----:B0-----:R-:W-:-:S07]  /*1330*/  DMUL R12, R20, R12 ;  /* 0x0000000c140c7228 */ /* 0x001fce0000000000 */
[----:B------:R-:W-:Y:S01]  /*1340*/  STG.E.64 desc[UR12][R16.64], R12 ;  /* 0x0000000c10007986 */ /* 0x000fe2000c101b0c */
[----:B------:R-:W-:-:S07]  /*1350*/  DADD R14, -RZ, -R12 ;  /* 0x00000000ff0e7229 */ /* 0x000fce000000090c */
[----:B------:R0:W-:Y:S04]  /*1360*/  STG.E.64 desc[UR12][R18.64], R14 ;  /* 0x0000000e12007986 */ /* 0x0001e8000c101b0c */
[----:B------:R-:W2:Y:S04]  /*1370*/  LDG.E.64 R22, desc[UR12][R22.64] ;  /* 0x0000000c16167981 */ /* 0x000ea8000c1e1b00 */
[----:B------:R-:W2:Y:S01]  /*1380*/  LDG.E.64 R24, desc[UR12][R24.64] ;  /* 0x0000000c18187981 */ /* 0x000ea2000c1e1b00 */
[----:B------:R-:W-:-:S04]  /*1390*/  IMAD.U32 R29, RZ, RZ, UR11 ;  /* 0x0000000bff1d7e24 */ /* 0x000fc8000f8e00ff */
[----:B------:R-:W-:-:S04]  /*13a0*/  IMAD.WIDE.U32 R8, R29, 0x20, R8 ;  /* 0x000000201d087825 */ /* 0x000fc800078e0008 */
[----:B0-----:R-:W-:-:S04]  /*13b0*/  IMAD.U32 R15, RZ, RZ, UR11 ;  /* 0x0000000bff0f7e24 */ /* 0x001fc8000f8e00ff */
[----:B------:R-:W-:Y:S01]  /*13c0*/  IMAD.WIDE.U32 R14, R15, 0x18, R2 ;  /* 0x000000180f0e7825 */ /* 0x000fe200078e0002 */
[----:B--2---:R-:W-:-:S03]  /*13d0*/  DADD R26, R22, -R24 ;  /* 0x00000000161a7229 */ /* 0x004fc60000000818 */
[----:B------:R-:W-:Y:S02]  /*13e0*/  IMAD.U32 R23, RZ, RZ, UR11 ;  /* 0x0000000bff177e24 */ /* 0x000fe4000f8e00ff */
[----:B------:R-:W-:Y:S02]  /*13f0*/  IMAD.U32 R25, RZ, RZ, UR11 ;  /* 0x0000000bff197e24 */ /* 0x000fe4000f8e00ff */
[----:B------:R-:W-:Y:S01]  /*1400*/  IMAD.WIDE.U32 R2, R23, 0x20, R2 ;  /* 0x0000002017027825 */ /* 0x000fe200078e0002 */
[C---:B------:R-:W-:Y:S02]  /*1410*/  DSETP.GT.AND P0, PT, R26.reuse, RZ, PT ;  /* 0x000000ff1a00722a */ /* 0x040fe40003f04000 */
[----:B------:R-:W-:Y:S01]  /*1420*/  DSETP.GEU.AND P1, PT, R26, RZ, PT ;  /* 0x000000ff1a00722a */ /* 0x000fe20003f2e000 */
[----:B------:R-:W-:Y:S01]  /*1430*/  IMAD.MOV.U32 R26, RZ, RZ, RZ ;  /* 0x000000ffff1a7224 */ /* 0x000fe200078e00ff */
[----:B------:R-:W-:Y:S02]  /*1440*/  MOV R27, UR11 ;  /* 0x0000000b001b7c02 */ /* 0x000fe40008000f00 */
[----:B------:R-:W-:-:S03]  /*1450*/  SEL R10, RZ, 0x1, !P0 ;  /* 0x00000001ff0a7807 */ /* 0x000fc60004000000 */
[----:B------:R-:W-:-:S05]  /*1460*/  IMAD.WIDE.U32 R6, R27, 0x20, R6 ;  /* 0x000000201b067825 */ /* 0x000fca00078e0006 */
[----:B------:R-:W-:Y:S01]  /*1470*/  @!P0 IMAD.MOV R26, RZ, RZ, -0x1 ;  /* 0xffffffffff1a8424 */ /* 0x000fe200078e02ff */
[----:B------:R-:W-:Y:S01]  /*1480*/  ISETP.GE.U32.AND P0, PT, R8, R11, PT ;  /* 0x0000000b0800720c */ /* 0x000fe20003f06070 */
[----:B------:R-:W-:-:S03]  /*1490*/  @P1 IMAD.MOV R26, RZ, RZ, R10 ;  /* 0x000000ffff1a1224 */ /* 0x000fc600078e020a */
[----:B------:R-:W-:Y:S01]  /*14a0*/  ISETP.GE.U32.AND.EX P0, PT, R9, R0, PT, P0 ;  /* 0x000000000900720c */ /* 0x000fe20003f06100 */
[----:B------:R-:W0:Y:S02]  /*14b0*/  I2F.F64 R12, R26 ;  /* 0x0000001a000c7312 */ /* 0x000e240000201c00 */
[----:B0-----:R-:W-:Y:S01]  /*14c0*/  DMUL R16, R20, R12 ;  /* 0x0000000c14107228 */ /* 0x001fe20000000000 */
        /* <DEDUP_REMOVED lines=10> */
        .weak           $__internal_30_$__cuda_sm20_div_u64
        .type           $__internal_30_$__cuda_sm20_div_u64,@function
        .size           $__internal_30_$__cuda_sm20_div_u64,($__internal_31_$__cuda_sm20_dsqrt_rn_f64_mediumpath_v1 - $__internal_30_$__cuda_sm20_div_u64)
$__internal_30_$__cuda_sm20_div_u64:
        /* <DEDUP_REMOVED lines=73> */
[----:B------:R-:W-:Y:S06]  /*1a00*/  RET.REL.NODEC R22 `(_ZN2at6native55_GLOBAL__N__6c1c77d0_17_DistanceKernel_cu_928626d3_295131pdist_backward_kernel_cuda_implIdNS1_5distsIdE3oneEEEvPT_PKS6_S9_S9_llllS6_dd) ;  /* 0xffffffe4167c7950 */ /* 0x000fec0003c3ffff */
        .weak           $__internal_31_$__cuda_sm20_dsqrt_rn_f64_mediumpath_v1
        .type           $__internal_31_$__cuda_sm20_dsqrt_rn_f64_mediumpath_v1,@function
        .size           $__internal_31_$__cuda_sm20_dsqrt_rn_f64_mediumpath_v1,(.L_x_808 - $__internal_31_$__cuda_sm20_dsqrt_rn_f64_mediumpath_v1)
$__internal_31_$__cuda_sm20_dsqrt_rn_f64_mediumpath_v1:
        /* <DEDUP_REMOVED lines=12> */
.L_x_293:
        /* <DEDUP_REMOVED lines=24> */
.L_x_295:
[----:B------:R-:W-:-:S11]  /*1c50*/  DADD R6, R2, R2 ;  /* 0x0000000002067229 */ /* 0x000fd60000000002 */
.L_x_294:
[----:B------:R-:W-:Y:S05]  /*1c60*/  BSYNC.RECONVERGENT B1 ;  /* 0x0000000000017941 */ /* 0x000fea0003800200 */
.L_x_292:
[----:B------:R-:W-:Y:S01]  /*1c70*/  IMAD.MOV.U32 R2, RZ, RZ, R0 ;  /* 0x000000ffff027224 */ /* 0x000fe200078e0000 */
[----:B------:R-:W-:Y:S01]  /*1c80*/  MOV R15, R7 ;  /* 0x00000007000f7202 */ /* 0x000fe20000000f00 */
[----:B------:R-:W-:Y:S02]  /*1c90*/  IMAD.MOV.U32 R3, RZ, RZ, 0x0 ;  /* 0x00000000ff037424 */ /* 0x000fe400078e00ff */
[----:B------:R-:W-:Y:S02]  /*1ca0*/  IMAD.MOV.U32 R14, RZ, RZ, R6 ;  /* 0x000000ffff0e7224 */ /* 0x000fe400078e0006 */
[----:B------:R-:W-:Y:S05]  /*1cb0*/  RET.REL.NODEC R2 `(_ZN2at6native55_GLOBAL__N__6c1c77d0_17_DistanceKernel_cu_928626d3_295131pdist_backward_kernel_cuda_implIdNS1_5distsIdE3oneEEEvPT_PKS6_S9_S9_llllS6_dd) ;  /* 0xffffffe002d07950 */ /* 0x000fea0003c3ffff */
.L_x_296:
        /* <DEDUP_REMOVED lines=12> */
.L_x_808:


//--------------------- .text._ZN2at6native55_GLOBAL__N__6c1c77d0_17_DistanceKernel_cu_928626d3_295131pdist_backward_kernel_cuda_implIdNS1_5distsIdE1pEEEvPT_PKS6_S9_S9_llllS6_dd --------------------------
	.section	.text._ZN2at6native55_GLOBAL__N__6c1c77d0_17_DistanceKernel_cu_928626d3_295131pdist_backward_kernel_cuda_implIdNS1_5distsIdE1pEEEvPT_PKS6_S9_S9_llllS6_dd,"ax",@progbits
	.align	128
.text._ZN2at6native55_GLOBAL__N__6c1c77d0_17_DistanceKernel_cu_928626d3_295131pdist_backward_kernel_cuda_implIdNS1_5distsIdE1pEEEvPT_PKS6_S9_S9_llllS6_dd:
        .type           _ZN2at6native55_GLOBAL__N__6c1c77d0_17_DistanceKernel_cu_928626d3_295131pdist_backward_kernel_cuda_implIdNS1_5distsIdE1pEEEvPT_PKS6_S9_S9_llllS6_dd,@function
        .size           _ZN2at6native55_GLOBAL__N__6c1c77d0_17_DistanceKernel_cu_928626d3_295131pdist_backward_kernel_cuda_implIdNS1_5distsIdE1pEEEvPT_PKS6_S9_S9_llllS6_dd,(.L_x_811 - _ZN2at6native55_GLOBAL__N__6c1c77d0_17_DistanceKernel_cu_928626d3_295131pdist_backward_kernel_cuda_implIdNS1_5distsIdE1pEEEvPT_PKS6_S9_S9_llllS6_dd)
        .other          _ZN2at6native55_GLOBAL__N__6c1c77d0_17_DistanceKernel_cu_928626d3_295131pdist_backward_kernel_cuda_implIdNS1_5distsIdE1pEEEvPT_PKS6_S9_S9_llllS6_dd,@"STO_CUDA_ENTRY STV_DEFAULT"
_ZN2at6native55_GLOBAL__N__6c1c77d0_17_DistanceKernel_cu_928626d3_295131pdist_backward_kernel_cuda_implIdNS1_5distsIdE1pEEEvPT_PKS6_S9_S9_llllS6_dd:
        /* <DEDUP_REMOVED lines=37> */
[----:B0-----:R-:W-:Y:S10]  /*0250*/  @!P0 BRA `(.L_x_298) ;  /* 0x0000000000088947 */ /* 0x001ff40003800000 */
[----:B------:R-:W-:-:S07]  /*0260*/  MOV R0, 0x280 ;  /* 0x0000028000007802 */ /* 0x000fce0000000f00 */
[----:B------:R-:W-:Y:S05]  /*0270*/  CALL.REL.NOINC `($__internal_34_$__cuda_sm20_dsqrt_rn_f64_mediumpath_v1) ;  /* 0x0000003400187944 */ /* 0x000fea0003c00000 */
.L_x_298:
[----:B------:R-:W-:Y:S05]  /*0280*/  BSYNC.RECONVERGENT B0 ;  /* 0x0000000000007941 */ /* 0x000fea0003800200 */
.L_x_297:
[----:B------:R-:W0:Y:S01]  /*0290*/  LDCU.64 UR8, c[0x0][0x3c8] ;  /* 0x00007900ff0877ac */ /* 0x000e220008000a00 */
[----:B------:R-:W1:Y:S01]  /*02a0*/  S2R R4, SR_TID.Y ;  /* 0x0000000000047919 */ /* 0x000e620000002200 */
[----:B------:R-:W2:Y:S01]  /*02b0*/  LDCU.64 UR14, c[0x0][0x3b0] ;  /* 0x00007600ff0e77ac */ /* 0x000ea20008000a00 */
[----:B------:R-:W3:Y:S01]  /*02c0*/  LDCU.64 UR12, c[0x0][0x388] ;  /* 0x00007100ff0c77ac */ /* 0x000ee20008000a00 */
[----:B0-----:R-:W-:Y:S01]  /*02d0*/  DADD R6, -R14, UR8 ;  /* 0x000000080e067e29 */ /* 0x001fe20008000100 */
[----:B------:R-:W0:Y:S09]  /*02e0*/  LDCU.128 UR8, c[0x0][0x3a0] ;  /* 0x00007400ff0877ac */ /* 0x000e320008000c00 */
[----:B------:R-:W4:Y:S01]  /*02f0*/  F2I.S64.F64.TRUNC R6, R6 ;  /* 0x0000000600067311 */ /* 0x000f22000030d900 */
[----:B-1----:R-:W-:-:S02]  /*0300*/  VIADD R4, R4, UR5 ;  /* 0x0000000504047c36 */ /* 0x002fc40008000000 */
[----:B0-----:R-:W-:-:S03]  /*0310*/  IMAD R5, R3, UR8, RZ ;  /* 0x0000000803057c24 */ /* 0x001fc6000f8e02ff */
[----:B--2---:R-:W-:Y:S01]  /*0320*/  ISETP.GE.U32.AND P0, PT, R4, UR14, PT ;  /* 0x0000000e04007c0c */ /* 0x004fe2000bf06070 */
[----:B------:R-:W-:-:S03]  /*0330*/  IMAD.WIDE.U32 R8, R2, UR8, RZ ;  /* 0x0000000802087c25 */ /* 0x000fc6000f8e00ff */
[----:B------:R-:W-:Y:S01]  /*0340*/  ISETP.GE.AND.EX P0, PT, RZ, UR15, PT, P0 ;  /* 0x0000000fff007c0c */ /* 0x000fe2000bf06300 */
[----:B------:R-:W-:Y:S01]  /*0350*/  IMAD R11, R2, UR9, R5 ;  /* 0x00000009020b7c24 */ /* 0x000fe2000f8e0205 */
[----:B----4-:R-:W-:-:S03]  /*0360*/  IADD3 R14, P1, PT, RZ, -R6, RZ ;  /* 0x80000006ff0e7210 */ /* 0x010fc60007f3e0ff */
[----:B------:R-:W-:Y:S02]  /*0370*/  IMAD.IADD R9, R9, 0x1, R11 ;  /* 0x0000000109097824 */ /* 0x000fe400078e020b */
[----:B------:R-:W-:Y:S01]  /*0380*/  IMAD.X R13, RZ, RZ, ~R7, P1 ;  /* 0x000000ffff0d7224 */ /* 0x000fe200008e0e07 */
[----:B---3--:R-:W-:-:S03]  /*0390*/  LEA R26, P1, R8, UR12, 0x3 ;  /* 0x0000000c081a7c11 */ /* 0x008fc6000f8218ff */
[----:B------:R-:W-:Y:S01]  /*03a0*/  IMAD R13, R13, UR10, RZ ;  /* 0x0000000a0d0d7c24 */ /* 0x000fe2000f8e02ff */
[----:B------:R-:W-:-:S03]  /*03b0*/  LEA.HI.X R27, R8, UR13, R9, 0x3, P1 ;  /* 0x0000000d081b7c11 */ /* 0x000fc600088f1c09 */
[C---:B------:R-:W-:Y:S02]  /*03c0*/  IMAD R13, R14.reuse, UR11, R13 ;  /* 0x0000000b0e0d7c24 */ /* 0x040fe4000f8e020d */
[----:B------:R-:W-:Y:S01]  /*03d0*/  IMAD.WIDE.U32 R14, R14, UR10, R2 ;  /* 0x0000000a0e0e7c25 */ /* 0x000fe2000f8e0002 */
[----:B------:R-:W-:Y:S06]  /*03e0*/  @P0 EXIT ;  /* 0x000000000000094d */ /* 0x000fec0003800000 */
[----:B------:R-:W0:Y:S01]  /*03f0*/  LDCU.128 UR16, c[0x0][0x390] ;  /* 0x00007200ff1077ac */ /* 0x000e220008000c00 */
[----:B------:R-:W5:Y:S01]  /*0400*/  LDG.E.64 R26, desc[UR6][R26.64] ;  /* 0x000000061a1a7981 */ /* 0x000f62000c1e1b00 */
[----:B------:R-:W1:Y:S01]  /*0410*/  LDC.64 R16, c[0x0][0x3c0] ;  /* 0x0000f000ff107b82 */ /* 0x000e620000000a00 */
[----:B0-----:R-:W-:-:S04]  /*0420*/  LEA R28, P0, R2, UR18, 0x3 ;  /* 0x00000012021c7c11 */ /* 0x001fc8000f8018ff */
[----:B------:R-:W-:-:S06]  /*0430*/  LEA.HI.X R29, R2, UR19, R3, 0x3, P0 ;  /* 0x00000013021d7c11 */ /* 0x000fcc00080f1c03 */
[----:B------:R-:W2:Y:S01]  /*0440*/  LDG.E.64 R28, desc[UR6][R28.64] ;  /* 0x000000061c1c7981 */ /* 0x000ea2000c1e1b00 */
[----:B-1----:R-:W-:Y:S01]  /*0450*/  DADD R2, R16, -2 ;  /* 0xc000000010027429 */ /* 0x002fe20000000000 */
[----:B------:R-:W-:Y:S01]  /*0460*/  IMAD R9, R7, UR14, RZ ;  /* 0x0000000e07097c24 */ /* 0x000fe2000f8e02ff */
[C---:B------:R-:W-:Y:S01]  /*0470*/  IADD3 R0, P0, PT, R6.reuse, 0x1, RZ ;  /* 0x0000000106007810 */ /* 0x040fe20007f1e0ff */
[----:B------:R-:W-:-:S04]  /*0480*/  IMAD.WIDE.U32 R18, R6, UR14, RZ ;  /* 0x0000000e06127c25 */ /* 0x000fc8000f8e00ff */
[----:B------:R-:W-:Y:S01]  /*0490*/  IMAD R9, R6, UR15, R9 ;  /* 0x0000000f06097c24 */ /* 0x000fe2000f8e0209 */
[----:B------:R-:W-:Y:S02]  /*04a0*/  UIMAD.WIDE.U32 UR8, UR4, 0x8, URZ ;  /* 0x00000008040878a5 */ /* 0x000fe4000f8e00ff */
[----:B------:R-:W-:Y:S01]  /*04b0*/  R2UR UR11, R3 ;  /* 0x00000000030b72ca */ /* 0x000fe200000e0000 */
[----:B------:R-:W-:Y:S01]  /*04c0*/  IMAD R3, R7, R6, RZ ;  /* 0x0000000607037224 */ /* 0x000fe200078e02ff */
[----:B------:R-:W-:Y:S01]  /*04d0*/  R2UR UR10, R2 ;  /* 0x00000000020a72ca */ /* 0x000fe200000e0000 */
[----:B------:R-:W-:Y:S02]  /*04e0*/  IMAD.IADD R9, R19, 0x1, R9 ;  /* 0x0000000113097824 */ /* 0x000fe400078e0209 */
[----:B------:R-:W-:Y:S02]  /*04f0*/  IMAD.SHL.U32 R8, R18, 0x8, RZ ;  /* 0x0000000812087824 */ /* 0x000fe400078e00ff */
[----:B------:R-:W-:-:S02]  /*0500*/  IMAD.U32 R19, RZ, RZ, UR16 ;  /* 0x00000010ff137e24 */ /* 0x000fc4000f8e00ff */
[----:B------:R-:W-:Y:S02]  /*0510*/  IMAD.X R2, RZ, RZ, R7, P0 ;  /* 0x000000ffff027224 */ /* 0x000fe400000e0607 */
[----:B------:R-:W-:Y:S01]  /*0520*/  IMAD R25, R6, R7, R3 ;  /* 0x0000000706197224 */ /* 0x000fe200078e0203 */
[----:B------:R-:W-:Y:S01]  /*0530*/  SHF.L.U64.HI R3, R18, 0x3, R9 ;  /* 0x0000000312037819 */ /* 0x000fe20000010209 */
[----:B------:R-:W-:Y:S01]  /*0540*/  IMAD.WIDE.U32 R10, R6, R6, R6 ;  /* 0x00000006060a7225 */ /* 0x000fe200078e0006 */
[----:B------:R-:W-:-:S03]  /*0550*/  IADD3 R18, P1, P2, R19, UR8, R8 ;  /* 0x0000000813127c10 */ /* 0x000fc6000fa3e008 */
[----:B------:R-:W-:Y:S02]  /*0560*/  IMAD.U32 R12, RZ, RZ, UR17 ;  /* 0x00000011ff0c7e24 */ /* 0x000fe4000f8e00ff */
[----:B------:R-:W-:Y:S02]  /*0570*/  IMAD R9, R2, UR14, RZ ;  /* 0x0000000e02097c24 */ /* 0x000fe4000f8e02ff */
[----:B------:R-:W-:Y:S01]  /*0580*/  IMAD.IADD R25, R11, 0x1, R25 ;  /* 0x000000010b197824 */ /* 0x000fe200078e0219 */
[----:B------:R-:W-:Y:S01]  /*0590*/  IADD3.X R19, PT, PT, R12, UR9, R3, P1, P2 ;  /* 0x000000090c137c10 */ /* 0x000fe20008fe4403 */
[----:B------:R-:W-:-:S04]  /*05a0*/  IMAD.WIDE.U32 R20, R0, UR14, RZ ;  /* 0x0000000e00147c25 */ /* 0x000fc8000f8e00ff */
[----:B------:R-:W-:Y:S01]  /*05b0*/  IMAD R11, R0, UR15, R9 ;  /* 0x0000000f000b7c24 */ /* 0x000fe2000f8e0209 */
[----:B------:R-:W-:-:S03]  /*05c0*/  LEA.HI R23, P0, R25, R10, RZ, 0x1 ;  /* 0x0000000a19177211 */ /* 0x000fc600078108ff */
[----:B------:R-:W-:Y:S01]  /*05d0*/  IMAD.IADD R21, R21, 0x1, R11 ;  /* 0x0000000115157824 */ /* 0x000fe200078e020b */
[----:B------:R-:W-:Y:S01]  /*05e0*/  LEA R9, P1, R20, UR16, 0x3 ;  /* 0x0000001014097c11 */ /* 0x000fe2000f8218ff */
[----:B------:R-:W-:Y:S01]  /*05f0*/  IMAD.WIDE.U32 R10, R4, 0x8, R18 ;  /* 0x00000008040a7825 */ /* 0x000fe200078e0012 */
[----:B------:R-:W-:Y:S01]  /*0600*/  USHF.R.U32.HI UR5, URZ, 0x14, UR11 ;  /* 0x00000014ff057899 */ /* 0x000fe2000801160b */
[----:B------:R-:W-:Y:S01]  /*0610*/  DADD R16, R16, -1 ;  /* 0xbff0000010107429 */ /* 0x000fe20000000000 */
[----:B------:R-:W-:Y:S01]  /*0620*/  LEA.HI.X R21, R20, UR17, R21, 0x3, P1 ;  /* 0x0000001114157c11 */ /* 0x000fe200088f1c15 */
[----:B------:R-:W-:Y:S01]  /*0630*/  IMAD.X R22, RZ, RZ, R25, P0 ;  /* 0x000000ffff167224 */ /* 0x000fe200000e0619 */
[CC--:B------:R-:W-:Y:S02]  /*0640*/  ISETP.GT.U32.AND P2, PT, R10.reuse, R9.reuse, PT ;  /* 0x000000090a00720c */ /* 0x0c0fe40003f44070 */
[----:B------:R-:W-:Y:S01]  /*0650*/  ISETP.GE.U32.AND P0, PT, R10, R9, PT ;  /* 0x000000090a00720c */ /* 0x000fe20003f06070 */
[----:B------:R-:W-:Y:S01]  /*0660*/  ULOP3.LUT UR5, UR5, 0x7ff, URZ, 0xc0, !UPT ;  /* 0x000007ff05057892 */ /* 0x000fe2000f8ec0ff */
[----:B------:R-:W-:-:S02]  /*0670*/  ISETP.GT.U32.AND.EX P2, PT, R11, R21, PT, P2 ;  /* 0x000000150b00720c */ /* 0x000fc40003f44120 */
[C---:B------:R-:W-:Y:S01]  /*0680*/  ISETP.GE.U32.AND.EX P0, PT, R11.reuse, R21, PT, P0 ;  /* 0x000000150b00720c */ /* 0x040fe20003f06100 */
[----:B------:R-:W-:Y:S01]  /*0690*/  UIADD3 UR5, UPT, UPT, UR5, -0x3f4, URZ ;  /* 0xfffffc0c05057890 */ /* 0x000fe2000fffe0ff */
[----:B------:R-:W-:Y:S02]  /*06a0*/  SEL R20, R10, R9, P2 ;  /* 0x000000090a147207 */ /* 0x000fe40001000000 */
[----:B------:R-:W-:Y:S02]  /*06b0*/  SEL R9, RZ, 0x1, P0 ;  /* 0x00000001ff097807 */ /* 0x000fe40000000000 */
[----:B------:R-:W-:Y:S01]  /*06c0*/  SHF.R.U32.HI R12, RZ, 0x14, R17 ;  /* 0x00000014ff0c7819 */ /* 0x000fe20000011611 */
[----:B------:R-:W-:Y:S01]  /*06d0*/  USHF.L.U32 UR15, UR10, UR5, URZ ;  /* 0x000000050a0f7299 */ /* 0x000fe200080006ff */
[----:B------:R-:W-:Y:S02]  /*06e0*/  SEL R21, R11, R21, P2 ;  /* 0x000000150b157207 */ /* 0x000fe40001000000 */
[----:B------:R-:W-:-:S02]  /*06f0*/  IADD3 R10, P0, P2, R20, -R10, -R9 ;  /* 0x8000000a140a7210 */ /* 0x000fc40007a1e809 */
[----:B------:R-:W-:Y:S01]  /*0700*/  LOP3.LUT R20, R12, 0x7ff, RZ, 0xc0, !PT ;  /* 0x000007ff0c147812 */ /* 0x000fe200078ec0ff */
[----:B------:R-:W-:Y:S02]  /*0710*/  USHF.L.U64.HI UR5, UR10, UR5, UR11 ;  /* 0x000000050a057299 */ /* 0x000fe4000801020b */
[----:B------:R-:W-:Y:S01]  /*0720*/  UISETP.NE.U32.AND UP0, UPT, UR15, URZ, UPT ;  /* 0x000000ff0f00728c */ /* 0x000fe2000bf05070 */
[----:B------:R-:W0:Y:S01]  /*0730*/  FRND.F64.TRUNC R18, R16 ;  /* 0x0000001000127313 */ /* 0x000e22000030d800 */
[----:B------:R-:W-:Y:S01]  /*0740*/  IADD3.X R12, PT, PT, R21, -0x1, ~R11, P0, P2 ;  /* 0xffffffff150c7810 */ /* 0x000fe200007e4c0b */
[----:B------:R-:W-:Y:S01]  /*0750*/  VIADD R21, R20, 0xfffffc0c ;  /* 0xfffffc0c14157836 */ /* 0x000fe20000000000 */
[----:B------:R-:W-:Y:S01]  /*0760*/  SHF.R.S64 R23, R23, 0x1, R22 ;  /* 0x0000000117177819 */ /* 0x000fe20000001016 */
[----:B------:R-:W-:Y:S01]  /*0770*/  UISETP.NE.AND.EX UP0, UPT, UR5, -0x80000000, UPT, UP0 ;  /* 0x800000000500788c */ /* 0x000fe2000bf05300 */
[----:B------:R-:W-:Y:S02]  /*0780*/  ISETP.GE.AND P4, PT, R17, RZ, PT ;  /* 0x000000ff1100720c */ /* 0x000fe40003f86270 */
[----:B------:R-:W-:-:S02]  /*0790*/  IADD3 R11, P2, PT, R23, R14, RZ ;  /* 0x0000000e170b7210 */ /* 0x000fc40007f5e0ff */
[-C--:B------:R-:W-:Y:S02]  /*07a0*/  SHF.L.U32 R14, R16, R21.reuse, RZ ;  /* 0x00000015100e7219 */ /* 0x080fe400000006ff */
[----:B------:R-:W-:Y:S02]  /*07b0*/  PLOP3.LUT P3, PT, PT, PT, UP0, 0x80, 0x8 ;  /* 0x000000000008781c */ /* 0x000fe40003f6f008 */
[----:B------:R-:W-:Y:S02]  /*07c0*/  ISETP.EQ.U32.AND P5, PT, R14, RZ, PT ;  /* 0x000000ff0e00720c */ /* 0x000fe40003fa2070 */
[----:B------:R-:W-:Y:S01]  /*07d0*/  SHF.L.U64.HI R21, R16, R21, R17 ;  /* 0x0000001510157219 */ /* 0x000fe20000010211 */
[----:B------:R-:W-:Y:S01]  /*07e0*/  IMAD.U32 R23, RZ, RZ, UR11 ;  /* 0x0000000bff177e24 */ /* 0x000fe2000f8e00ff */
[----:B------:R-:W-:Y:S01]  /*07f0*/  SHF.R.S32.HI R20, RZ, 0x1, R22 ;  /* 0x00000001ff147819 */ /* 0x000fe20000011416 */
[----:B------:R-:W-:Y:S01]  /*0800*/  IMAD.U32 R22, RZ, RZ, UR10 ;  /* 0x0000000aff167e24 */ /* 0x000fe2000f8e00ff */
[----:B------:R-:W-:Y:S02]  /*0810*/  BSSY.RECONVERGENT B0, `(.L_x_299) ;  /* 0x0000025000007945 */ /* 0x000fe40003800200 */
[----:B------:R-:W-:-:S02]  /*0820*/  IADD3.X R13, PT, PT, R20, R15, R13, P2, !PT ;  /* 0x0000000f140d7210 */ /* 0x000fc400017fe40d */
[----:B------:R-:W-:Y:S01]  /*0830*/  PLOP3.LUT P2, PT, PT, PT, UP0, 0x80, 0x8 ;  /* 0x000000000008781c */ /* 0x000fe20003f4f008 */
[----:B------:R-:W-:-:S03]  /*0840*/  DSETP.NEU.AND P3, PT, |R22|, 0.5, !P3 ;  /* 0x3fe000001600742a */ /* 0x000fc60005f6d200 */
[----:B------:R-:W-:Y:S01]  /*0850*/  PLOP3.LUT P2, PT, P2, PT, PT, 0x8, 0x80 ;  /* 0x000000000080781c */ /* 0x000fe2000174e170 */
[----:B--2---:R-:W-:Y:S01]  /*0860*/  DSETP.GT.AND P6, PT, |R28|, 1, PT ;  /* 0x3ff000001c00742a */ /* 0x004fe20003fc4200 */
[----:B------:R-:W-:-:S05]  /*0870*/  ISETP.GE.AND P1, PT, R29, RZ, PT ;  /* 0x000000ff1d00720c */ /* 0x000fca0003f26270 */
[----:B------:R-:W-:Y:S02]  /*0880*/  SEL R57, RZ, 0x7ff00000, !P6 ;  /* 0x7ff00000ff397807 */ /* 0x000fe40007000000 */
[----:B------:R-:W-:Y:S02]  /*0890*/  ISETP.NE.U32.AND P6, PT, R12, RZ, PT ;  /* 0x000000ff0c00720c */ /* 0x000fe40003fc5070 */
[----:B------:R-:W-:-:S04]  /*08a0*/  @!P4 LOP3.LUT R57, R57, 0x7ff00000, RZ, 0x3c, !PT ;  /* 0x7ff000003939c812 */ /* 0x000fc800078e3cff */
[----:B0-----:R-:W-:Y:S01]  /*08b0*/  DSETP.NEU.AND P0, PT, R16, R18, !P1 ;  /* 0x000000121000722a */ /* 0x001fe20004f0d000 */
[----:B------:R-:W-:Y:S01]  /*08c0*/  ISETP.EQ.AND.EX P1, PT, R21, -0x80000000, !P1, P5 ;  /* 0x800000001500780c */ /* 0x000fe20004f22350 */
[----:B------:R-:W-:-:S06]  /*08d0*/  DSETP.NEU.AND P5, PT, R28, -1, PT ;  /* 0xbff000001c00742a */ /* 0x000fcc0003fad000 */
[----:B------:R-:W-:Y:S01]  /*08e0*/  SEL R57, R57, 0x3ff00000, P5 ;  /* 0x3ff0000039397807 */ /* 0x000fe20002800000 */
[----:B------:R-:W-:Y:S07]  /*08f0*/  @P6 BRA `(.L_x_300) ;  /* 0x0000000000506947 */ /* 0x000fee0003800000 */
        /* <DEDUP_REMOVED lines=20> */
.L_x_300:
[----:B------:R-:W-:-:S07]  /*0a40*/  MOV R14, 0xa60 ;  /* 0x00000a60000e7802 */ /* 0x000fce0000000f00 */
[----:B-----5:R-:W-:Y:S05]  /*0a50*/  CALL.REL.NOINC `($__internal_33_$__cuda_sm20_div_u64) ;  /* 0x0000002800147944 */ /* 0x020fea0003c00000 */
.L_x_301:
[----:B------:R-:W-:Y:S05]  /*0a60*/  BSYNC.RECONVERGENT B0 ;  /* 0x0000000000007941 */ /* 0x000fea0003800200 */
.L_x_299:
[----:B------:R-:W0:Y:S01]  /*0a70*/  LDC.64 R22, c[0x0][0x3a8] ;  /* 0x0000ea00ff167b82 */ /* 0x000e220000000a00 */
[----:B------:R-:W1:Y:S01]  /*0a80*/  LDCU.64 UR16, c[0x0][0x3b0] ;  /* 0x00007600ff1077ac */ /* 0x000e620008000a00 */
[----:B------:R-:W-:Y:S01]  /*0a90*/  IADD3 R18, P6, PT, R11, R0, RZ ;  /* 0x000000000b127210 */ /* 0x000fe20007fde0ff */
[----:B------:R-:W-:Y:S01]  /*0aa0*/  BSSY.RECONVERGENT B0, `(.L_x_302) ;  /* 0x00000d6000007945 */ /* 0x000fe20003800200 */
[----:B------:R-:W-:Y:S01]  /*0ab0*/  IADD3 R0, P5, PT, R16, R9, RZ ;  /* 0x0000000910007210 */ /* 0x000fe20007fbe0ff */
[----:B------:R-:W2:Y:S02]  /*0ac0*/  LDCU.64 UR12, c[0x0][0x390] ;  /* 0x00007200ff0c77ac */ /* 0x000ea40008000a00 */
[C---:B------:R-:W-:Y:S01]  /*0ad0*/  IMAD.X R19, R13.reuse, 0x1, R2, P6 ;  /* 0x000000010d137824 */ /* 0x040fe200030e0602 */
[----:B------:R-:W3:Y:S01]  /*0ae0*/  LDC.64 R14, c[0x0][0x3c0] ;  /* 0x0000f000ff0e7b82 */ /* 0x000ee20000000a00 */
[----:B------:R-:W4:Y:S01]  /*0af0*/  LDCU.64 UR10, c[0x0][0x380] ;  /* 0x00007000ff0a77ac */ /* 0x000f220008000a00 */
[----:B------:R-:W-:Y:S01]  /*0b00*/  IMAD.X R2, RZ, RZ, R17, P5 ;  /* 0x000000ffff027224 */ /* 0x000fe200028e0611 */
[-C--:B0-----:R-:W-:Y:S01]  /*0b10*/  IADD3 R5, P4, PT, -R6, R22.reuse, RZ ;  /* 0x0000001606057210 */ /* 0x081fe20007f9e1ff */
[----:B------:R-:W-:-:S02]  /*0b20*/  IMAD R10, R13, R22, RZ ;  /* 0x000000160d0a7224 */ /* 0x000fc400078e02ff */
[----:B-1----:R-:W-:Y:S01]  /*0b30*/  IMAD R13, R19, UR16, RZ ;  /* 0x00000010130d7c24 */ /* 0x002fe2000f8e02ff */
[----:B------:R-:W-:Y:S01]  /*0b40*/  IADD3 R9, P6, PT, R5, -0x2, RZ ;  /* 0xfffffffe05097810 */ /* 0x000fe20007fde0ff */
[----:B------:R-:W-:Y:S02]  /*0b50*/  IMAD R21, R11, R23, R10 ;  /* 0x000000170b157224 */ /* 0x000fe400078e020a */
[----:B------:R-:W-:Y:S01]  /*0b60*/  IMAD R17, R18, UR17, R13 ;  /* 0x0000001112117c24 */ /* 0x000fe2000f8e020d */
[----:B------:R-:W-:Y:S01]  /*0b70*/  IADD3.X R5, PT, PT, ~R7, -0x1, R23, P6, P4 ;  /* 0xffffffff07057810 */ /* 0x000fe200037e8517 */
[----:B------:R-:W-:-:S04]  /*0b80*/  IMAD.WIDE.U32 R6, R11, R22, R6 ;  /* 0x000000160b067225 */ /* 0x000fc800078e0006 */
[-C--:B------:R-:W-:Y:S02]  /*0b90*/  IMAD R16, R5, R22.reuse, RZ ;  /* 0x0000001605107224 */ /* 0x080fe400078e02ff */
[----:B------:R-:W-:Y:S02]  /*0ba0*/  IMAD.MOV.U32 R5, RZ, RZ, RZ ;  /* 0x000000ffff057224 */ /* 0x000fe400078e00ff */
[----:B------:R-:W-:-:S04]  /*0bb0*/  IMAD.WIDE.U32 R10, R9, R22, R18 ;  /* 0x00000016090a7225 */ /* 0x000fc800078e0012 */
[----:B------:R-:W-:-:S04]  /*0bc0*/  IMAD.WIDE.U32 R12, R18, UR16, R4 ;  /* 0x00000010120c7c25 */ /* 0x000fc8000f8e0004 */
[----:B------:R-:W-:Y:S01]  /*0bd0*/  IMAD R19, R9, R23, R16 ;  /* 0x0000001709137224 */ /* 0x000fe200078e0210 */
[C---:B---3--:R-:W-:Y:S01]  /*0be0*/  DADD R22, R14.reuse, -1 ;  /* 0xbff000000e167429 */ /* 0x048fe20000000000 */
[----:B------:R-:W-:Y:S01]  /*0bf0*/  IMAD.IADD R9, R7, 0x1, R21 ;  /* 0x0000000107097824 */ /* 0x000fe200078e0215 */
[----:B------:R-:W-:Y:S01]  /*0c00*/  DADD R14, R14, -2 ;  /* 0xc00000000e0e7429 */ /* 0x000fe20000000000 */
[----:B------:R-:W-:Y:S01]  /*0c10*/  IMAD.IADD R13, R13, 0x1, R17 ;  /* 0x000000010d0d7824 */ /* 0x000fe200078e0211 */
[C---:B--2---:R-:W-:Y:S01]  /*0c20*/  LEA R24, P4, R12.reuse, UR12, 0x3 ;  /* 0x0000000c0c187c11 */ /* 0x044fe2000f8818ff */
[----:B------:R-:W-:Y:S02]  /*0c30*/  IMAD.IADD R7, R11, 0x1, R19 ;  /* 0x000000010b077824 */ /* 0x000fe400078e0213 */
[----:B------:R-:W-:Y:S01]  /*0c40*/  IMAD R9, R9, UR16, RZ ;  /* 0x0000001009097c24 */ /* 0x000fe2000f8e02ff */
[----:B------:R-:W-:Y:S01]  /*0c50*/  LEA.HI.X R25, R12, UR13, R13, 0x3, P4 ;  /* 0x0000000d0c197c11 */ /* 0x000fe2000a0f1c0d */
[----:B------:R-:W-:Y:S01]  /*0c60*/  IMAD R17, R7, UR16, RZ ;  /* 0x0000001007117c24 */ /* 0x000fe2000f8e02ff */
[----:B------:R-:W-:Y:S01]  /*0c70*/  IADD3 R8, P4, PT, R8, UR12, RZ ;  /* 0x0000000c08087c10 */ /* 0x000fe2000ff9e0ff */
[----:B------:R-:W-:Y:S01]  /*0c80*/  IMAD R11, R6, UR17, R9 ;  /* 0x00000011060b7c24 */ /* 0x000fe2000f8e0209 */
[----:B------:R-:W-:Y:S01]  /*0c90*/  R2UR UR20, R22 ;  /* 0x00000000161472ca */ /* 0x000fe200000e0000 */
[----:B------:R-:W-:Y:S01]  /*0ca0*/  IMAD.WIDE.U32 R6, R6, UR16, R4 ;  /* 0x0000001006067c25 */ /* 0x000fe2000f8e0004 */
[----:B------:R-:W-:-:S02]  /*0cb0*/  R2UR UR22, R14 ;  /* 0x000000000e1672ca */ /* 0x000fc400000e0000 */
[----:B------:R-:W-:Y:S01]  /*0cc0*/  R2UR UR23, R15 ;  /* 0x000000000f1772ca */ /* 0x000fe200000e0000 */
[----:B------:R-:W-:Y:S01]  /*0cd0*/  IMAD.WIDE.U32 R12, R10, UR16, R4 ;  /* 0x000000100a0c7c25 */ /* 0x000fe2000f8e0004 */
[----:B------:R-:W-:Y:S02]  /*0ce0*/  IADD3.X R9, PT, PT, R3, UR13, RZ, P4, !PT ;  /* 0x0000000d03097c10 */ /* 0x000fe4000a7fe4ff */
[----:B----4-:R-:W-:Y:S01]  /*0cf0*/  LEA R22, P4, R6, UR10, 0x3 ;  /* 0x0000000a06167c11 */ /* 0x010fe2000f8818ff */
[----:B------:R-:W-:Y:S01]  /*0d00*/  IMAD.IADD R5, R7, 0x1, R11 ;  /* 0x0000000107057824 */ /* 0x000fe200078e020b */
[----:B------:R-:W-:Y:S01]  /*0d10*/  R2UR UR21, R23 ;  /* 0x00000000171572ca */ /* 0x000fe200000e0000 */
[----:B------:R-:W-:Y:S01]  /*0d20*/  IMAD R17, R10, UR17, R17 ;  /* 0x000000110a117c24 */ /* 0x000fe2000f8e0211 */
[----:B------:R-:W-:Y:S02]  /*0d30*/  LOP3.LUT R7, R0, 0x1, RZ, 0xc0, !PT ;  /* 0x0000000100077812 */ /* 0x000fe400078ec0ff */
[----:B------:R-:W-:Y:S01]  /*0d40*/  LEA.HI.X R23, R6, UR11, R5, 0x3, P4 ;  /* 0x0000000b06177c11 */ /* 0x000fe2000a0f1c05 */
[----:B------:R-:W-:Y:S01]  /*0d50*/  IMAD.IADD R3, R13, 0x1, R17 ;  /* 0x000000010d037824 */ /* 0x000fe200078e0211 */
[----:B------:R-:W-:Y:S01]  /*0d60*/  ISETP.NE.U32.AND P4, PT, R7, 0x1, PT ;  /* 0x000000010700780c */ /* 0x000fe20003f85070 */
[----:B------:R-:W0:Y:S01]  /*0d70*/  FRND.F64.TRUNC R14, UR22 ;  /* 0x00000016000e7d13 */ /* 0x000e22000830d800 */
[C---:B------:R-:W-:Y:S01]  /*0d80*/  LEA R20, P5, R12.reuse, UR10, 0x3 ;  /* 0x0000000a0c147c11 */ /* 0x040fe2000f8a18ff */
[----:B------:R-:W-:Y:S01]  /*0d90*/  UISETP.GE.AND UP1, UPT, UR23, URZ, UPT ;  /* 0x000000ff1700728c */ /* 0x000fe2000bf26270 */
[----:B------:R-:W-:Y:S01]  /*0da0*/  ISETP.NE.U32.AND.EX P4, PT, RZ, RZ, PT, P4 ;  /* 0x000000ffff00720c */ /* 0x000fe20003f85140 */
[----:B------:R-:W-:Y:S01]  /*0db0*/  ULOP3.LUT UR12, UR23, 0x7fffffff, URZ, 0xc0, !UPT ;  /* 0x7fffffff170c7892 */ /* 0x000fe2000f8ec0ff */
[----:B------:R-:W-:Y:S01]  /*0dc0*/  LEA.HI.X R21, R12, UR11, R3, 0x3, P5 ;  /* 0x0000000b0c157c11 */ /* 0x000fe2000a8f1c03 */
[C---:B------:R-:W-:Y:S01]  /*0dd0*/  DADD R52, R28.reuse, UR20 ;  /* 0x000000141c347e29 */ /* 0x040fe20008000000 */
[----:B------:R-:W-:Y:S01]  /*0de0*/  ISETP.LE.AND P5, PT, RZ, UR21, PT ;  /* 0x00000015ff007c0c */ /* 0x000fe2000bfa3270 */
[----:B------:R-:W-:Y:S01]  /*0df0*/  USEL UR10, URZ, 0x7ff00000, !UP1 ;  /* 0x7ff00000ff0a7887 */ /* 0x000fe2000c800000 */
[C---:B------:R-:W-:Y:S01]  /*0e00*/  LEA R18, P6, R4.reuse, R8, 0x3 ;  /* 0x0000000804127211 */ /* 0x040fe200078c18ff */
[----:B------:R-:W-:Y:S01]  /*0e10*/  ULOP3.LUT UR13, UR21, 0x7fffffff, URZ, 0xc0, !UPT ;  /* 0x7fffffff150d7892 */ /* 0x000fe2000f8ec0ff */
[----:B------:R-:W-:Y:S01]  /*0e20*/  SEL R56, RZ, 0x7ff00000, !P5 ;  /* 0x7ff00000ff387807 */ /* 0x000fe20006800000 */
[----:B------:R-:W-:Y:S01]  /*0e30*/  UIADD3 UR14, UPT, UPT, UR10, -0x80000000, URZ ;  /* 0x800000000a0e7890 */ /* 0x000fe2000fffe0ff */
[----:B------:R-:W-:Y:S01]  /*0e40*/  DADD R12, R28, UR20 ;  /* 0x000000141c0c7e29 */ /* 0x000fe20008000000 */
[C---:B------:R-:W-:Y:S01]  /*0e50*/  IMAD.WIDE.U32 R16, R4.reuse, 0x8, R8 ;  /* 0x0000000804107825 */ /* 0x040fe200078e0008 */
[----:B------:R-:W-:-:S02]  /*0e60*/  LEA.HI.X R19, R4, R9, RZ, 0x3, P6 ;  /* 0x0000000904137211 */ /* 0x000fc400030f1cff */
[----:B------:R-:W-:Y:S01]  /*0e70*/  LOP3.LUT R52, R53, 0x7ff00000, RZ, 0xc0, !PT ;  /* 0x7ff0000035347812 */ /* 0x000fe200078ec0ff */
[----:B------:R-:W-:Y:S01]  /*0e80*/  VIADD R3, R56, 0x80000000 ;  /* 0x8000000038037836 */ /* 0x000fe20000000000 */
[----:B0-----:R-:W-:Y:S06]  /*0e90*/  @!P4 BRA `(.L_x_303) ;  /* 0x000000080058c947 */ /* 0x001fec0003800000 */
        /* <DEDUP_REMOVED lines=10> */
[----:B------:R-:W-:Y:S05]  /*0f40*/  @!P4 BRA `(.L_x_307) ;  /* 0x000000000054c947 */ /* 0x000fea0003800000 */
[----:B------:R-:W-:Y:S01]  /*0f50*/  IMAD.U32 R11, RZ, RZ, UR23 ;  /* 0x00000017ff0b7e24 */ /* 0x000fe2000f8e00ff */
[----:B------:R-:W-:Y:S01]  /*0f60*/  BSSY.RECONVERGENT B3, `(.L_x_308) ;  /* 0x0000009000037945 */ /* 0x000fe20003800200 */
[----:B------:R-:W-:Y:S01]  /*0f70*/  IMAD.U32 R55, RZ, RZ, UR23 ;  /* 0x00000017ff377e24 */ /* 0x000fe2000f8e00ff */
[----:B------:R-:W-:Y:S01]  /*0f80*/  MOV R58, 0xff0 ;  /* 0x00000ff0003a7802 */ /* 0x000fe20000000f00 */
[----:B------:R-:W-:Y:S02]  /*0f90*/  IMAD.U32 R54, RZ, RZ, UR22 ;  /* 0x00000016ff367e24 */ /* 0x000fe4000f8e00ff */
[----:B------:R-:W-:Y:S02]  /*0fa0*/  IMAD.U32 R10, RZ, RZ, UR22 ;  /* 0x00000016ff0a7e24 */ /* 0x000fe4000f8e00ff */
[----:B------:R-:W-:Y:S02]  /*0fb0*/  IMAD.MOV.U32 R34, RZ, RZ, R6 ;  /* 0x000000ffff227224 */ /* 0x000fe400078e0006 */
[----:B------:R-:W-:-:S02]  /*0fc0*/  IMAD.MOV.U32 R55, RZ, RZ, R11 ;  /* 0x000000ffff377224 */ /* 0x000fc400078e000b */
[----:B------:R-:W-:-:S07]  /*0fd0*/  IMAD.MOV.U32 R37, RZ, RZ, R7 ;  /* 0x000000ffff257224 */ /* 0x000fce00078e0007 */
[----:B-----5:R-:W-:Y:S05]  /*0fe0*/  CALL.REL.NOINC `($_ZN2at6native55_GLOBAL__N__6c1c77d0_17_DistanceKernel_cu_928626d3_295131pdist_backward_kernel_cuda_implIdNS1_5distsIdE1pEEEvPT_PKS6_S9_S9_llllS6_dd$__internal_accurate_pow) ;  /* 0x0000002800687944 */ /* 0x020fea0003c00000 */
[----:B------:R-:W-:Y:S05]  /*0ff0*/  BSYNC.RECONVERGENT B3 ;  /* 0x0000000000037941 */ /* 0x000fea0003800200 */
.L_x_308:
        /* <DEDUP_REMOVED lines=8> */
[----:B------:R-:W-:Y:S01]  /*1080*/  @P3 FSEL R11, R11, -QNAN , P4 ;  /* 0xfff800000b0b3808 */ /* 0x000fe20002000000 */
[----:B------:R-:W-:Y:S06]  /*1090*/  BRA `(.L_x_309) ;  /* 0x0000000000147947 */ /* 0x000fec0003800000 */
.L_x_307:
[----:B------:R-:W-:Y:S01]  /*10a0*/  PLOP3.LUT P4, PT, PT, PT, UP1, 0x80, 0x8 ;  /* 0x000000000008781c */ /* 0x000fe20003f8f018 */
[----:B------:R-:W-:Y:S01]  /*10b0*/  IMAD.MOV.U32 R10, RZ, RZ, RZ ;  /* 0x000000ffff0a7224 */ /* 0x000fe200078e00ff */
[----:B------:R-:W-:Y:S02]  /*10c0*/  SEL R11, R7, RZ, P3 ;  /* 0x000000ff070b7207 */ /* 0x000fe40001800000 */
[----:B------:R-:W-:-:S09]  /*10d0*/  PLOP3.LUT P2, PT, P3, PT, PT, 0x80, 0x8 ;  /* 0x000000000008781c */ /* 0x000fd20001f4f070 */
[----:B------:R-:W-:-:S07]  /*10e0*/  @!P4 LOP3.LUT R11, R11, 0x7ff00000, RZ, 0xfc, !PT ;  /* 0x7ff000000b0bc812 */ /* 0x000fce00078efcff */
.L_x_309:
[----:B------:R-:W-:Y:S05]  /*10f0*/  BSYNC.RECONVERGENT B2 ;  /* 0x0000000000027941 */ /* 0x000fea0003800200 */
.L_x_306:
[----:B------:R-:W-:Y:S01]  /*1100*/  DADD R16, |R4|, UR22 ;  /* 0x0000001604107e29 */ /* 0x000fe20008000200 */
[----:B------:R-:W-:Y:S09]  /*1110*/  BSSY.RECONVERGENT B2, `(.L_x_310) ;  /* 0x000001b000027945 */ /* 0x000ff20003800200 */
[----:B------:R-:W-:-:S04]  /*1120*/  LOP3.LUT R16, R17, 0x7ff00000, RZ, 0xc0, !PT ;  /* 0x7ff0000011107812 */ /* 0x000fc800078ec0ff */
[----:B------:R-:W-:-:S13]  /*1130*/  ISETP.NE.AND P3, PT, R16, 0x7ff00000, PT ;  /* 0x7ff000001000780c */ /* 0x000fda0003f65270 */
[----:B------:R-:W-:Y:S05]  /*1140*/  @P3 BRA `(.L_x_311) ;  /* 0x00000000005c3947 */ /* 0x000fea0003800000 */
[----:B------:R-:W-:-:S14]  /*1150*/  DSETP.NAN.AND P3, PT, R4, UR22, PT ;  /* 0x0000001604007e2a */ /* 0x000fdc000bf68000 */
[----:B------:R-:W-:Y:S05]  /*1160*/  @P3 BRA `(.L_x_312) ;  /* 0x0000000000503947 */ /* 0x000fea0003800000 */
[----:B------:R-:W-:Y:S02]  /*1170*/  IMAD.U32 R16, RZ, RZ, UR22 ;  /* 0x00000016ff107e24 */ /* 0x000fe4000f8e00ff */
[----:B------:R-:W-:-:S06]  /*1180*/  IMAD.U32 R17, RZ, RZ, UR23 ;  /* 0x00000017ff117e24 */ /* 0x000fcc000f8e00ff */
[----:B------:R-:W-:-:S14]  /*1190*/  DSETP.NEU.AND P3, PT, |R16|, +INF , PT ;  /* 0x7ff000001000742a */ /* 0x000fdc0003f6d200 */
[----:B------:R-:W-:Y:S05]  /*11a0*/  @!P3 BRA `(.L_x_313) ;  /* 0x000000000028b947 */ /* 0x000fea0003800000 */
[----:B------:R-:W-:-:S14]  /*11b0*/  DSETP.NEU.AND P3, PT, |R4|, +INF , PT ;  /* 0x7ff000000400742a */ /* 0x000fdc0003f6d200 */
[----:B------:R-:W-:Y:S05]  /*11c0*/  @P3 BRA `(.L_x_311) ;  /* 0x00000000003c3947 */ /* 0x000fea0003800000 */
[----:B------:R-:W-:Y:S01]  /*11d0*/  UISETP.NE.AND UP0, UPT, UR12, 0x3fe00000, UPT ;  /* 0x3fe000000c00788c */ /* 0x000fe2000bf05270 */
[----:B------:R-:W-:-:S03]  /*11e0*/  ISETP.GE.AND P3, PT, R7, RZ, PT ;  /* 0x000000ff0700720c */ /* 0x000fc60003f66270 */
[----:B------:R-:W-:-:S06]  /*11f0*/  USEL UR11, UR14, UR10, UP0 ;  /* 0x0000000a0e0b7287 */ /* 0x000fcc0008000000 */
[----:B------:R-:W-:-:S05]  /*1200*/  IMAD.U32 R10, RZ, RZ, UR11 ;  /* 0x0000000bff0a7e24 */ /* 0x000fca000f8e00ff */
[----:B------:R-:W-:-:S04]  /*1210*/  SEL R10, R10, UR10, P2 ;  /* 0x0000000a0a0a7c07 */ /* 0x000fc80009000000 */
[----:B------:R-:W-:Y:S01]  /*1220*/  SEL R11, R10, UR10, !P3 ;  /* 0x0000000a0a0b7c07 */ /* 0x000fe2000d800000 */
[----:B------:R-:W-:Y:S01]  /*1230*/  IMAD.MOV.U32 R10, RZ, RZ, RZ ;  /* 0x000000ffff0a7224 */ /* 0x000fe200078e00ff */
[----:B------:R-:W-:Y:S06]  /*1240*/  BRA `(.L_x_311) ;  /* 0x00000000001c7947 */ /* 0x000fec0003800000 */
.L_x_313:
[----:B------:R-:W-:Y:S01]  /*1250*/  PLOP3.LUT P3, PT, PT, PT, UP1, 0x80, 0x8 ;  /* 0x000000000008781c */ /* 0x000fe20003f6f018 */
[----:B------:R-:W-:Y:S01]  /*1260*/  DSETP.GT.AND P2, PT, |R4|, 1, PT ;  /* 0x3ff000000400742a */ /* 0x000fe20003f44200 */
[----:B------:R-:W-:-:S05]  /*1270*/  IMAD.MOV.U32 R10, RZ, RZ, RZ ;  /* 0x000000ffff0a7224 */ /* 0x000fca00078e00ff */
[----:B------:R-:W-:-:S06]  /*1280*/  SEL R11, RZ, 0x7ff00000, !P2 ;  /* 0x7ff00000ff0b7807 */ /* 0x000fcc0005000000 */
[----:B------:R-:W-:Y:S01]  /*1290*/  @!P3 LOP3.LUT R11, R11, 0x7ff00000, RZ, 0x3c, !PT ;  /* 0x7ff000000b0bb812 */ /* 0x000fe200078e3cff */
[----:B------:R-:W-:Y:S06]  /*12a0*/  BRA `(.L_x_311) ;  /* 0x0000000000047947 */ /* 0x000fec0003800000 */
.L_x_312:
[----:B------:R-:W-:-:S11]  /*12b0*/  DADD R10, |R4|, UR22 ;  /* 0x00000016040a7e29 */ /* 0x000fd60008000200 */
.L_x_311:
[----:B------:R-:W-:Y:S05]  /*12c0*/  BSYNC.RECONVERGENT B2 ;  /* 0x0000000000027941 */ /* 0x000fea0003800200 */
.L_x_310:
[----:B------:R-:W-:Y:S01]  /*12d0*/  DSETP.NEU.AND P3, PT, |R4|, 1, PT ;  /* 0x3ff000000400742a */ /* 0x000fe20003f6d200 */
[----:B------:R-:W-:Y:S01]  /*12e0*/  BSSY.RECONVERGENT B2, `(.L_x_314) ;  /* 0x0000015000027945 */ /* 0x000fe20003800200 */
[----:B------:R-:W-:Y:S01]  /*12f0*/  DSETP.NEU.AND P2, PT, RZ, UR22, PT ;  /* 0x00000016ff007e2a */ /* 0x000fe2000bf4d000 */
[----:B------:R-:W-:Y:S01]  /*1300*/  IMAD.U32 R55, RZ, RZ, UR21 ;  /* 0x00000015ff377e24 */ /* 0x000fe2000f8e00ff */
[----:B------:R-:W-:Y:S01]  /*1310*/  DADD R34, -RZ, |R28| ;  /* 0x00000000ff227229 */ /* 0x000fe2000000051c */
[----:B------:R-:W-:Y:S01]  /*1320*/  IMAD.U32 R54, RZ, RZ, UR20 ;  /* 0x00000014ff367e24 */ /* 0x000fe2000f8e00ff */
[----:B------:R-:W-:Y:S02]  /*1330*/  FSEL R6, R10, RZ, P3 ;  /* 0x000000ff0a067208 */ /* 0x000fe40001800000 */
[----:B------:R-:W-:Y:S01]  /*1340*/  FSEL R10, R11, 1.875, P3 ;  /* 0x3ff000000b0a7808 */ /* 0x000fe20001800000 */
[----:B------:R-:W-:Y:S01]  /*1350*/  DSETP.NEU.AND P3, PT, |R28|, +INF , PT ;  /* 0x7ff000001c00742a */ /* 0x000fe20003f6d200 */
[----:B------:R-:W-:-:S02]  /*1360*/  FSEL R6, R6, RZ, P2 ;  /* 0x000000ff06067208 */ /* 0x000fc40001000000 */
[----:B------:R-:W-:Y:S01]  /*1370*/  FSEL R7, R10, 1.875, P2 ;  /* 0x3ff000000a077808 */ /* 0x000fe20001000000 */
[----:B------:R-:W-:Y:S01]  /*1380*/  IMAD.U32 R10, RZ, RZ, UR13 ;  /* 0x0000000dff0a7e24 */ /* 0x000fe2000f8e00ff */
[----:B------:R-:W-:Y:S01]  /*1390*/  DSETP.NAN.AND P2, PT, R28, UR20, PT ;  /* 0x000000141c007e2a */ /* 0x000fe2000bf48000 */
[----:B------:R-:W-:Y:S01]  /*13a0*/  IMAD.MOV.U32 R37, RZ, RZ, R35 ;  /* 0x000000ffff257224 */ /* 0x000fe200078e0023 */
[----:B------:R-:W-:Y:S02]  /*13b0*/  MOV R58, 0x1430 ;  /* 0x00001430003a7802 */ /* 0x000fe40000000f00 */
[----:B------:R-:W-:Y:S01]  /*13c0*/  DMUL R4, R4, R6 ;  /* 0x0000000604047228 */ /* 0x000fe20000000000 */
[----:B------:R-:W-:Y:S01]  /*13d0*/  ISETP.NE.AND P5, PT, R10, 0x3fe00000, PT ;  /* 0x3fe000000a00780c */ /* 0x000fe20003fa5270 */
[----:B------:R-:W-:Y:S02]  /*13e0*/  IMAD.U32 R7, RZ, RZ, UR21 ;  /* 0x00000015ff077e24 */ /* 0x000fe4000f8e00ff */
[----:B------:R-:W-:-:S02]  /*13f0*/  IMAD.U32 R6, RZ, RZ, UR20 ;  /* 0x00000014ff067e24 */ /* 0x000fc4000f8e00ff */
[----:B------:R-:W-:Y:S02]  /*1400*/  IMAD.MOV.U32 R55, RZ, RZ, R7 ;  /* 0x000000ffff377224 */ /* 0x000fe400078e0007 */
[----:B-----5:R-:W-:-:S11]  /*1410*/  DMUL R4, R26, R4 ;  /* 0x000000041a047228 */ /* 0x020fd60000000000 */
[----:B------:R-:W-:Y:S05]  /*1420*/  CALL.REL.NOINC `($_ZN2at6native55_GLOBAL__N__6c1c77d0_17_DistanceKernel_cu_928626d3_295131pdist_backward_kernel_cuda_implIdNS1_5distsIdE1pEEEvPT_PKS6_S9_S9_llllS6_dd$__internal_accurate_pow) ;  /* 0x0000002400587944 */ /* 0x000fea0003c00000 */
[----:B------:R-:W-:Y:S05]  /*1430*/  BSYNC.RECONVERGENT B2 ;  /* 0x0000000000027941 */ /* 0x000fea0003800200 */
.L_x_314:
[----:B------:R-:W-:Y:S01]  /*1440*/  ISETP.NE.OR P4, PT, R52, 0x7ff00000, P2 ;  /* 0x7ff000003400780c */ /* 0x000fe20001785670 */
[----:B------:R-:W-:Y:S01]  /*1450*/  IMAD.U32 R6, RZ, RZ, UR20 ;  /* 0x00000014ff067e24 */ /* 0x000fe2000f8e00ff */
[----:B------:R-:W-:Y:S01]  /*1460*/  BSSY.RECONVERGENT B2, `(.L_x_305) ;  /* 0x000002b000027945 */ /* 0x000fe20003800200 */
[----:B------:R-:W-:-:S10]  /*1470*/  IMAD.U32 R7, RZ, RZ, UR21 ;  /* 0x00000015ff077e24 */ /* 0x000fd4000f8e00ff */
[----:B------:R-:W-:Y:S02]  /*1480*/  DSETP.EQ.OR P4, PT, |R6|, +INF , P4 ;  /* 0x7ff000000600742a */ /* 0x000fe40002782600 */
[----:B------:R-:W-:-:S04]  /*1490*/  DADD R6, -RZ, -R34 ;  /* 0x00000000ff067229 */ /* 0x000fc80000000922 */
[----:B------:R-:W-:-:S06]  /*14a0*/  ISETP.NE.XOR P6, PT, R52, 0x7ff00000, P4 ;  /* 0x7ff000003400780c */ /* 0x000fcc00027c5a70 */
[----:B------:R-:W-:Y:S02]  /*14b0*/  FSEL R10, R7, R35, P1 ;  /* 0x00000023070a7208 */ /* 0x000fe40000800000 */
[----:B------:R-:W-:Y:S01]  /*14c0*/  SEL R7, R3, R56, P5 ;  /* 0x0000003803077207 */ /* 0x000fe20002800000 */
[----:B------:R-:W-:Y:S01]  /*14d0*/  DSETP.NEU.AND P5, PT, R28, 1, PT ;  /* 0x3ff000001c00742a */ /* 0x000fe20003fad000 */
[----:B------:R-:W-:Y:S02]  /*14e0*/  FSEL R10, R10, -QNAN , !P0 ;  /* 0xfff800000a0a7808 */ /* 0x000fe40004000000 */
[----:B------:R-:W-:Y:S02]  /*14f0*/  FSEL R6, R6, R34, P1 ;  /* 0x0000002206067208 */ /* 0x000fe40000800000 */
[----:B------:R-:W-:Y:S02]  /*1500*/  SEL R7, R7, R56, P1 ;  /* 0x0000003807077207 */ /* 0x000fe40000800000 */
[----:B------:R-:W-:-:S02]  /*1510*/  @P6 FSEL R10, R13, R57, P2 ;  /* 0x000000390d0a6208 */ /* 0x000fc40001000000 */
[----:B------:R-:W-:Y:S02]  /*1520*/  FSEL R6, R6, RZ, !P0 ;  /* 0x000000ff06067208 */ /* 0x000fe40004000000 */
[----:B------:R-:W-:Y:S02]  /*1530*/  @!P4 FSEL R10, R10, R7, P3 ;  /* 0x000000070a0ac208 */ /* 0x000fe40001800000 */
[----:B------:R-:W-:Y:S01]  /*1540*/  @P6 FSEL R6, R12, RZ, P2 ;  /* 0x000000ff0c066208 */ /* 0x000fe20001000000 */
[----:B------:R-:W-:Y:S01]  /*1550*/  DSETP.NEU.AND P2, PT, RZ, UR20, PT ;  /* 0x00000014ff007e2a */ /* 0x000fe2000bf4d000 */
[----:B------:R-:W-:Y:S02]  /*1560*/  FSEL R10, R10, 1.875, P5 ;  /* 0x3ff000000a0a7808 */ /* 0x000fe40002800000 */
[----:B------:R-:W-:Y:S02]  /*1570*/  @!P4 FSEL R6, R6, RZ, P3 ;  /* 0x000000ff0606c208 */ /* 0x000fe40001800000 */
[----:B------:R-:W-:-:S02]  /*1580*/  FSETP.GEU.AND P3, PT, |R5|, 6.5827683646048100446e-37, PT ;  /* 0x036000000500780b */ /* 0x000fc40003f6e200 */
[----:B------:R-:W-:Y:S02]  /*1590*/  FSEL R11, R10, 1.875, P2 ;  /* 0x3ff000000a0b7808 */ /* 0x000fe40001000000 */
[----:B------:R-:W-:Y:S02]  /*15a0*/  FSEL R6, R6, RZ, P5 ;  /* 0x000000ff06067208 */ /* 0x000fe40002800000 */
[----:B------:R-:W0:Y:S02]  /*15b0*/  MUFU.RCP64H R7, R11 ;  /* 0x0000000b00077308 */ /* 0x000e240000001800 */
[----:B------:R-:W-:Y:S01]  /*15c0*/  FSEL R10, R6, RZ, P2 ;  /* 0x000000ff060a7208 */ /* 0x000fe20001000000 */
[----:B------:R-:W-:-:S06]  /*15d0*/  IMAD.MOV.U32 R6, RZ, RZ, 0x1 ;  /* 0x00000001ff067424 */ /* 0x000fcc00078e00ff */
        /* <DEDUP_REMOVED lines=11> */
[----:B------:R-:W-:Y:S01]  /*1690*/  IMAD.MOV.U32 R32, RZ, RZ, R4 ;  /* 0x000000ffff207224 */ /* 0x000fe200078e0004 */
[----:B------:R-:W-:Y:S01]  /*16a0*/  MOV R46, 0x16f0 ;  /* 0x000016f0002e7802 */ /* 0x000fe20000000f00 */
[----:B------:R-:W-:Y:S02]  /*16b0*/  IMAD.MOV.U32 R33, RZ, RZ, R5 ;  /* 0x000000ffff217224 */ /* 0x000fe400078e0005 */
[----:B------:R-:W-:Y:S02]  /*16c0*/  IMAD.MOV.U32 R34, RZ, RZ, R10 ;  /* 0x000000ffff227224 */ /* 0x000fe400078e000a */
[----:B------:R-:W-:-:S07]  /*16d0*/  IMAD.MOV.U32 R31, RZ, RZ, R11 ;  /* 0x000000ffff1f7224 */ /* 0x000fce00078e000b */
[----:B------:R-:W-:Y:S05]  /*16e0*/  CALL.REL.NOINC `($__internal_32_$__cuda_sm20_div_rn_f64_full) ;  /* 0x00000014007c7944 */ /* 0x000fea0003c00000 */
[----:B------:R-:W-:Y:S02]  /*16f0*/  IMAD.MOV.U32 R6, RZ, RZ, R32 ;  /* 0x000000ffff067224 */ /* 0x000fe400078e0020 */
[----:B------:R-:W-:-:S07]  /*1700*/  IMAD.MOV.U32 R7, RZ, RZ, R33 ;  /* 0x000000ffff077224 */ /* 0x000fce00078e0021 */
.L_x_315:
[----:B------:R-:W-:Y:S05]  /*1710*/  BSYNC.RECONVERGENT B2 ;  /* 0x0000000000027941 */ /* 0x000fea0003800200 */
.L_x_305:
[----:B------:R-:W-:Y:S05]  /*1720*/  BSYNC.RECONVERGENT B1 ;  /* 0x0000000000017941 */ /* 0x000fea0003800200 */
.L_x_304:
[----:B------:R-:W-:Y:S01]  /*1730*/  DADD R4, -RZ, -R6 ;  /* 0x00000000ff047229 */ /* 0x000fe20000000906 */
[----:B------:R-:W-:Y:S01]  /*1740*/  IMAD.U32 R11, RZ, RZ, UR4 ;  /* 0x00000004ff0b7e24 */ /* 0x000fe2000f8e00ff */
[----:B------:R0:W-:Y:S01]  /*1750*/  STG.E.64 desc[UR6][R22.64], R6 ;  /* 0x0000000616007986 */ /* 0x0001e2000c101b06 */
[----:B------:R-:W-:Y:S02]  /*1760*/  IMAD.U32 R17, RZ, RZ, UR4 ;  /* 0x00000004ff117e24 */ /* 0x000fe4000f8e00ff */
[----:B------:R-:W-:Y:S02]  /*1770*/  IMAD.U32 R31, RZ, RZ, UR4 ;  /* 0x00000004ff1f7e24 */ /* 0x000fe4000f8e00ff */
[----:B------:R-:W-:Y:S01]  /*1780*/  IMAD.U32 R33, RZ, RZ, UR4 ;  /* 0x00000004ff217e24 */ /* 0x000fe2000f8e00ff */
[----:B------:R1:W-:Y:S01]  /*1790*/  STG.E.64 desc[UR6][R20.64], R4 ;  /* 0x0000000414007986 */ /* 0x0003e2000c101b06 */
[----:B------:R-:W-:-:S04]  /*17a0*/  IMAD.WIDE.U32 R18, R11, 0x8, R18 ;  /* 0x000000080b127825 */ /* 0x000fc800078e0012 */
[----:B------:R-:W-:-:S04]  /*17b0*/  IMAD.WIDE.U32 R24, R17, 0x8, R24 ;  /* 0x0000000811187825 */ /* 0x000fc800078e0018 */
[----:B0-----:R-:W-:-:S04]  /*17c0*/  IMAD.WIDE.U32 R22, R31, 0x8, R22 ;  /* 0x000000081f167825 */ /* 0x001fc800078e0016 */
[----:B------:R-:W-:Y:S02]  /*17d0*/  IMAD.MOV.U32 R16, RZ, RZ, R18 ;  /* 0x000000ffff107224 */ /* 0x000fe400078e0012 */
[----:B-1----:R-:W-:-:S04]  /*17e0*/  IMAD.WIDE.U32 R20, R33, 0x8, R20 ;  /* 0x0000000821147825 */ /* 0x002fc800078e0014 */
[----:B------:R-:W-:-:S07]  /*17f0*/  IMAD.MOV.U32 R17, RZ, RZ, R19 ;  /* 0x000000ffff117224 */ /* 0x000fce00078e0013 */
.L_x_303:
[----:B------:R-:W-:Y:S05]  /*1800*/  BSYNC.RECONVERGENT B0 ;  /* 0x0000000000007941 */ /* 0x000fea0003800200 */
.L_x_302:
[----:B------:R-:W-:-:S04]  /*1810*/  ISETP.NE.U32.AND P2, PT, R0, RZ, PT ;  /* 0x000000ff0000720c */ /* 0x000fc80003f45070 */
[----:B------:R-:W-:-:S13]  /*1820*/  ISETP.NE.AND.EX P2, PT, R2, RZ, PT, P2 ;  /* 0x000000ff0200720c */ /* 0x000fda0003f45320 */
[----:B------:R-:W-:Y:S05]  /*1830*/  @!P2 EXIT ;  /* 0x000000000000a94d */ /* 0x000fea0003800000 */
[----:B------:R-:W0:Y:S01]  /*1840*/  LDC.64 R4, c[0x0][0x3b0] ;  /* 0x0000ec00ff047b82 */ /* 0x000e220000000a00 */
[----:B------:R-:W-:Y:S01]  /*1850*/  UISETP.NE.AND UP0, UPT, UR13, 0x3fe00000, UPT ;  /* 0x3fe000000d00788c */ /* 0x000fe2000bf05270 */
[----:B------:R-:W-:Y:S01]  /*1860*/  IADD3 R53, P2, PT, R20, UR8, RZ ;  /* 0x0000000814357c10 */ /* 0x000fe2000ff5e0ff */
[----:B------:R-:W-:Y:S01]  /*1870*/  IMAD.MOV.U32 R6, RZ, RZ, RZ ;  /* 0x000000ffff067224 */ /* 0x000fe200078e00ff */
[----:B------:R-:W-:-:S03]  /*1880*/  IADD3 R7, P5, PT, R16, UR8, RZ ;  /* 0x0000000810077c10 */ /* 0x000fc6000ffbe0ff */
[----:B------:R-:W-:Y:S02]  /*1890*/  PLOP3.LUT P4, PT, PT, PT, UP0, 0x80, 0x8 ;  /* 0x000000000008781c */ /* 0x000fe40003f8f008 */
[----:B------:R-:W-:Y:S02]  /*18a0*/  IADD3.X R0, PT, PT, R17, UR9, RZ, P5, !PT ;  /* 0x0000000911007c10 */ /* 0x000fe4000affe4ff */
[----:B------:R-:W-:Y:S02]  /*18b0*/  @P1 SEL R56, R3, R56, P4 ;  /* 0x0000003803381207 */ /* 0x000fe40002000000 */
[----:B0-----:R-:W-:-:S04]  /*18c0*/  LEA R10, P3, R4, R8, 0x3 ;  /* 0x00000008040a7211 */ /* 0x001fc800078618ff */
[----:B------:R-:W-:Y:S01]  /*18d0*/  LEA.HI.X R8, R4, R9, R5, 0x3, P3 ;  /* 0x0000000904087211 */ /* 0x000fe200018f1c05 */
[----:B------:R-:W-:Y:S01]  /*18e0*/  IMAD.MOV.U32 R5, RZ, RZ, RZ ;  /* 0x000000ffff057224 */ /* 0x000fe200078e00ff */
[----:B------:R-:W-:Y:S02]  /*18f0*/  IADD3 R11, P3, PT, R22, UR8, RZ ;  /* 0x00000008160b7c10 */ /* 0x000fe4000ff7e0ff */
[----:B------:R-:W-:Y:S02]  /*1900*/  IADD3 R9, P4, PT, R24, UR8, RZ ;  /* 0x0000000818097c10 */ /* 0x000fe4000ff9e0ff */
[----:B------:R-:W-:Y:S02]  /*1910*/  IADD3.X R4, PT, PT, R21, UR9, RZ, P2, !PT ;  /* 0x0000000915047c10 */ /* 0x000fe400097fe4ff */
[----:B------:R-:W-:Y:S02]  /*1920*/  IADD3.X R3, PT, PT, R23, UR9, RZ, P3, !PT ;  /* 0x0000000917037c10 */ /* 0x000fe40009ffe4ff */
[----:B------:R-:W-:-:S07]  /*1930*/  IADD3.X R2, PT, PT, R25, UR9, RZ, P4, !PT ;  /* 0x0000000919027c10 */ /* 0x000fce000a7fe4ff */
.L_x_340:
[-C--:B------:R-:W-:Y:S02]  /*1940*/  IADD3 R32, P2, PT, R24, R6.reuse, RZ ;  /* 0x0000000618207210 */ /* 0x080fe40007f5e0ff */
[----:B------:R-:W-:-:S03]  /*1950*/  IADD3 R34, P3, PT, R16, R6, RZ ;  /* 0x0000000610227210 */ /* 0x000fc60007f7e0ff */
[--C-:B------:R-:W-:Y:S02]  /*1960*/  IMAD.X R33, R25, 0x1, R5.reuse, P2 ;  /* 0x0000000119217824 */ /* 0x100fe400010e0605 */
[----:B------:R-:W-:-:S04]  /*1970*/  IMAD.X R35, R17, 0x1, R5, P3 ;  /* 0x0000000111237824 */ /* 0x000fc800018e0605 */
[----:B------:R-:W2:Y:S04]  /*1980*/  LDG.E.64 R32, desc[UR6][R32.64] ;  /* 0x0000000620207981 */ /* 0x000ea8000c1e1b00 */
[----:B------:R-:W2:Y:S01]  /*1990*/  LDG.E.64 R30, desc[UR6][R34.64] ;  /* 0x00000006221e7981 */ /* 0x000ea2000c1e1b00 */
[----:B------:R-:W-:Y:S01]  /*19a0*/  DSETP.NEU.AND P2, PT, R28, RZ, PT ;  /* 0x000000ff1c00722a */ /* 0x000fe20003f4d000 */
[----:B------:R-:W-:Y:S01]  /*19b0*/  BSSY.RECONVERGENT B0, `(.L_x_316) ;  /* 0x0000089000007945 */ /* 0x000fe20003800200 */
[----:B------:R-:W-:Y:S01]  /*19c0*/  CS2R R36, SRZ ;  /* 0x0000000000247805 */ /* 0x000fe2000001ff00 */
[----:B--2---:R-:W-:-:S11]  /*19d0*/  DADD R30, R30, -R32 ;  /* 0x000000001e1e7229 */ /* 0x004fd60000000820 */
        /* <DEDUP_REMOVED lines=16> */
.L_x_319:
[----:B------:R-:W-:Y:S01]  /*1ae0*/  UISETP.NE.U32.AND UP0, UPT, UR15, URZ, UPT ;  /* 0x000000ff0f00728c */ /* 0x000fe2000bf05070 */
[----:B------:R-:W-:Y:S01]  /*1af0*/  IMAD.U32 R35, RZ, RZ, UR23 ;  /* 0x00000017ff237e24 */ /* 0x000fe2000f8e00ff */
[----:B------:R-:W-:Y:S01]  /*1b00*/  BSSY.RECONVERGENT B2, `(.L_x_321) ;  /* 0x000000c000027945 */ /* 0x000fe20003800200 */
[----:B------:R-:W-:Y:S01]  /*1b10*/  IMAD.U32 R55, RZ, RZ, UR23 ;  /* 0x00000017ff377e24 */ /* 0x000fe2000f8e00ff */
[----:B------:R-:W-:Y:S01]  /*1b20*/  UISETP.NE.AND.EX UP0, UPT, UR5, -0x80000000, UPT, UP0 ;  /* 0x800000000500788c */ /* 0x000fe2000bf05300 */
[----:B------:R-:W-:Y:S01]  /*1b30*/  IMAD.U32 R34, RZ, RZ, UR22 ;  /* 0x00000016ff227e24 */ /* 0x000fe2000f8e00ff */
[----:B------:R-:W-:Y:S01]  /*1b40*/  MOV R58, 0x1bc0 ;  /* 0x00001bc0003a7802 */ /* 0x000fe20000000f00 */
[----:B------:R-:W-:Y:S02]  /*1b50*/  IMAD.U32 R54, RZ, RZ, UR22 ;  /* 0x00000016ff367e24 */ /* 0x000fe4000f8e00ff */
[----:B------:R-:W-:Y:S01]  /*1b60*/  IMAD.MOV.U32 R55, RZ, RZ, R35 ;  /* 0x000000ffff377224 */ /* 0x000fe200078e0023 */
[----:B------:R-:W-:Y:S01]  /*1b70*/  PLOP3.LUT P2, PT, PT, PT, UP0, 0x80, 0x8 ;  /* 0x000000000008781c */ /* 0x000fe20003f4f008 */
[----:B------:R-:W-:-:S02]  /*1b80*/  IMAD.MOV.U32 R34, RZ, RZ, R32 ;  /* 0x000000ffff227224 */ /* 0x000fc400078e0020 */
[----:B------:R-:W-:Y:S01]  /*1b90*/  IMAD.MOV.U32 R37, RZ, RZ, R33 ;  /* 0x000000ffff257224 */ /* 0x000fe200078e0021 */
[----:B------:R-:W-:-:S13]  /*1ba0*/  PLOP3.LUT P2, PT, P2, PT, PT, 0x8, 0x80 ;  /* 0x000000000080781c */ /* 0x000fda000174e170 */
[----:B-----5:R-:W-:Y:S05]  /*1bb0*/  CALL.REL.NOINC `($_ZN2at6native55_GLOBAL__N__6c1c77d0_17_DistanceKernel_cu_928626d3_295131pdist_backward_kernel_cuda_implIdNS1_5distsIdE1pEEEvPT_PKS6_S9_S9_llllS6_dd$__internal_accurate_pow) ;  /* 0x0000001c00747944 */ /* 0x020fea0003c00000 */
[----:B------:R-:W-:Y:S05]  /*1bc0*/  BSYNC.RECONVERGENT B2 ;  /* 0x0000000000027941 */ /* 0x000fea0003800200 */
.L_x_321:
        /* <DEDUP_REMOVED lines=9> */
.L_x_320:
[----:B------:R-:W-:Y:S05]  /*1c60*/  BSYNC.RECONVERGENT B1 ;  /* 0x0000000000017941 */ /* 0x000fea0003800200 */
.L_x_318:
        /* <DEDUP_REMOVED lines=18> */
.L_x_324:
        /* <DEDUP_REMOVED lines=9> */
.L_x_323:
[----:B------:R-:W-:Y:S05]  /*1e20*/  BSYNC.RECONVERGENT B1 ;  /* 0x0000000000017941 */ /* 0x000fea0003800200 */
.L_x_322:
[----:B------:R-:W-:Y:S01]  /*1e30*/  DSETP.NEU.AND P2, PT, |R30|, 1, PT ;  /* 0x3ff000001e00742a */ /* 0x000fe20003f4d200 */
[----:B------:R-:W-:Y:S01]  /*1e40*/  IMAD.U32 R36, RZ, RZ, UR20 ;  /* 0x00000014ff247e24 */ /* 0x000fe2000f8e00ff */
[----:B------:R-:W-:Y:S01]  /*1e50*/  DSETP.NEU.AND P3, PT, RZ, UR22, PT ;  /* 0x00000016ff007e2a */ /* 0x000fe2000bf6d000 */
[----:B------:R-:W-:Y:S01]  /*1e60*/  IMAD.U32 R37, RZ, RZ, UR21 ;  /* 0x00000015ff257e24 */ /* 0x000fe2000f8e00ff */
[----:B------:R-:W-:Y:S01]  /*1e70*/  BSSY.RECONVERGENT B1, `(.L_x_325) ;  /* 0x0000014000017945 */ /* 0x000fe20003800200 */
[----:B------:R-:W-:Y:S01]  /*1e80*/  IMAD.U32 R54, RZ, RZ, UR20 ;  /* 0x00000014ff367e24 */ /* 0x000fe2000f8e00ff */
[----:B------:R-:W-:Y:S01]  /*1e90*/  FSEL R32, R34, RZ, P2 ;  /* 0x000000ff22207208 */ /* 0x000fe20001000000 */
[----:B------:R-:W-:Y:S01]  /*1ea0*/  IMAD.U32 R55, RZ, RZ, UR21 ;  /* 0x00000015ff377e24 */ /* 0x000fe2000f8e00ff */
[----:B------:R-:W-:Y:S01]  /*1eb0*/  FSEL R34, R35, 1.875, P2 ;  /* 0x3ff0000023227808 */ /* 0x000fe20001000000 */
[----:B------:R-:W-:Y:S01]  /*1ec0*/  DSETP.NEU.AND P2, PT, |R28|, +INF , PT ;  /* 0x7ff000001c00742a */ /* 0x000fe20003f4d200 */
[----:B------:R-:W-:Y:S01]  /*1ed0*/  FSEL R32, R32, RZ, P3 ;  /* 0x000000ff20207208 */ /* 0x000fe20001800000 */
[----:B------:R-:W-:Y:S01]  /*1ee0*/  DSETP.NEU.AND P5, PT, |R36|, +INF , PT ;  /* 0x7ff000002400742a */ /* 0x000fe20003fad200 */
[----:B------:R-:W-:Y:S01]  /*1ef0*/  FSEL R33, R34, 1.875, P3 ;  /* 0x3ff0000022217808 */ /* 0x000fe20001800000 */
[----:B------:R-:W-:Y:S01]  /*1f00*/  DADD R34, -RZ, |R28| ;  /* 0x00000000ff227229 */ /* 0x000fe2000000051c */
[----:B------:R-:W-:Y:S01]  /*1f10*/  ISETP.NE.AND P6, PT, R52, 0x7ff00000, PT ;  /* 0x7ff000003400780c */ /* 0x000fe20003fc5270 */
[----:B------:R-:W-:Y:S01]  /*1f20*/  DSETP.NAN.AND P3, PT, R28, UR20, PT ;  /* 0x000000141c007e2a */ /* 0x000fe2000bf68000 */
[----:B------:R-:W-:-:S02]  /*1f30*/  MOV R58, 0x1fb0 ;  /* 0x00001fb0003a7802 */ /* 0x000fc40000000f00 */
[----:B------:R-:W-:Y:S01]  /*1f40*/  DMUL R30, R30, R32 ;  /* 0x000000201e1e7228 */ /* 0x000fe20000000000 */
[----:B------:R-:W-:Y:S02]  /*1f50*/  IMAD.U32 R32, RZ, RZ, UR20 ;  /* 0x00000014ff207e24 */ /* 0x000fe4000f8e00ff */
[----:B------:R-:W-:Y:S02]  /*1f60*/  IMAD.U32 R33, RZ, RZ, UR21 ;  /* 0x00000015ff217e24 */ /* 0x000fe4000f8e00ff */
[----:B------:R-:W-:-:S03]  /*1f70*/  IMAD.MOV.U32 R37, RZ, RZ, R35 ;  /* 0x000000ffff257224 */ /* 0x000fc600078e0023 */
[----:B-----5:R-:W-:Y:S01]  /*1f80*/  DMUL R30, R26, R30 ;  /* 0x0000001e1a1e7228 */ /* 0x020fe20000000000 */
[----:B------:R-:W-:-:S10]  /*1f90*/  IMAD.MOV.U32 R54, RZ, RZ, R32 ;  /* 0x000000ffff367224 */ /* 0x000fd400078e0020 */
[----:B------:R-:W-:Y:S05]  /*1fa0*/  CALL.REL.NOINC `($_ZN2at6native55_GLOBAL__N__6c1c77d0_17_DistanceKernel_cu_928626d3_295131pdist_backward_kernel_cuda_implIdNS1_5distsIdE1pEEEvPT_PKS6_S9_S9_llllS6_dd$__internal_accurate_pow) ;  /* 0x0000001800787944 */ /* 0x000fea0003c00000 */
[----:B------:R-:W-:Y:S05]  /*1fb0*/  BSYNC.RECONVERGENT B1 ;  /* 0x0000000000017941 */ /* 0x000fea0003800200 */
.L_x_325:
[----:B------:R-:W-:Y:S01]  /*1fc0*/  DADD R32, -RZ, -R34 ;  /* 0x00000000ff207229 */ /* 0x000fe20000000922 */
[----:B------:R-:W-:Y:S01]  /*1fd0*/  BSSY.RECONVERGENT B1, `(.L_x_326) ;  /* 0x0000024000017945 */ /* 0x000fe20003800200 */
[----:B------:R-:W-:-:S08]  /*1fe0*/  DSETP.NEU.AND P4, PT, R28, 1, PT ;  /* 0x3ff000001c00742a */ /* 0x000fd00003f8d000 */
        /* <DEDUP_REMOVED lines=32> */
[----:B------:R-:W-:-:S07]  /*21f0*/  IMAD.MOV.U32 R31, RZ, RZ, R35 ;  /* 0x000000ffff1f7224 */ /* 0x000fce00078e0023 */
[----:B------:R-:W-:Y:S05]  /*2200*/  CALL.REL.NOINC `($__internal_32_$__cuda_sm20_div_rn_f64_full) ;  /* 0x0000000800b47944 */ /* 0x000fea0003c00000 */
.L_x_327:
[----:B------:R-:W-:Y:S05]  /*2210*/  BSYNC.RECONVERGENT B1 ;  /* 0x0000000000017941 */ /* 0x000fea0003800200 */
.L_x_326:
[----:B------:R-:W-:Y:S02]  /*2220*/  IMAD.MOV.U32 R36, RZ, RZ, R32 ;  /* 0x000000ffff247224 */ /* 0x000fe400078e0020 */
[----:B------:R-:W-:-:S07]  /*2230*/  IMAD.MOV.U32 R37, RZ, RZ, R33 ;  /* 0x000000ffff257224 */ /* 0x000fce00078e0021 */
.L_x_317:
[----:B------:R-:W-:Y:S05]  /*2240*/  BSYNC.RECONVERGENT B0 ;  /* 0x0000000000007941 */ /* 0x000fea0003800200 */
.L_x_316:
[-C--:B------:R-:W-:Y:S01]  /*2250*/  IADD3 R38, P2, PT, R22, R6.reuse, RZ ;  /* 0x0000000616267210 */ /* 0x080fe20007f5e0ff */
[----:B------:R-:W-:Y:S01]  /*2260*/  DADD R44, -RZ, -R36 ;  /* 0x00000000ff2c7229 */ /* 0x000fe20000000924 */
[----:B------:R-:W-:Y:S02]  /*2270*/  IADD3 R40, P3, PT, R20, R6, RZ ;  /* 0x0000000614287210 */ /* 0x000fe40007f7e0ff */
[C---:B------:R-:W-:Y:S01]  /*2280*/  IADD3 R34, P5, PT, R6.reuse, R9, RZ ;  /* 0x0000000906227210 */ /* 0x040fe20007fbe0ff */
[--C-:B------:R-:W-:Y:S01]  /*2290*/  IMAD.X R39, R23, 0x1, R5.reuse, P2 ;  /* 0x0000000117277824 */ /* 0x100fe200010e0605 */
[----:B------:R-:W-:Y:S01]  /*22a0*/  IADD3 R42, P4, PT, R6, R7, RZ ;  /* 0x00000007062a7210 */ /* 0x000fe20007f9e0ff */
[----:B------:R-:W-:Y:S02]  /*22b0*/  IMAD.X R41, R21, 0x1, R5, P3 ;  /* 0x0000000115297824 */ /* 0x000fe400018e0605 */
[C---:B------:R-:W-:Y:S01]  /*22c0*/  IMAD.X R35, R5.reuse, 0x1, R2, P5 ;  /* 0x0000000105237824 */ /* 0x040fe200028e0602 */
[----:B------:R0:W-:Y:S01]  /*22d0*/  STG.E.64 desc[UR6][R38.64], R36 ;  /* 0x0000002426007986 */ /* 0x0001e2000c101b06 */
[----:B------:R-:W-:-:S03]  /*22e0*/  IMAD.X R43, R5, 0x1, R0, P4 ;  /* 0x00000001052b7824 */ /* 0x000fc600020e0600 */
[----:B------:R0:W-:Y:S04]  /*22f0*/  STG.E.64 desc[UR6][R40.64], R44 ;  /* 0x0000002c28007986 */ /* 0x0001e8000c101b06 */
[----:B------:R-:W2:Y:S04]  /*2300*/  LDG.E.64 R30, desc[UR6][R42.64] ;  /* 0x000000062a1e7981 */ /* 0x000ea8000c1e1b00 */
[----:B------:R-:W2:Y:S01]  /*2310*/  LDG.E.64 R34, desc[UR6][R34.64] ;  /* 0x0000000622227981 */ /* 0x000ea2000c1e1b00 */
[----:B------:R-:W-:Y:S01]  /*2320*/  DSETP.NEU.AND P2, PT, R28, RZ, PT ;  /* 0x000000ff1c00722a */ /* 0x000fe20003f4d000 */
[----:B------:R-:W-:Y:S01]  /*2330*/  BSSY.RECONVERGENT B0, `(.L_x_328) ;  /* 0x0000087000007945 */ /* 0x000fe20003800200 */
[----:B------:R-:W-:Y:S01]  /*2340*/  CS2R R32, SRZ ;  /* 0x0000000000207805 */ /* 0x000fe2000001ff00 */
[----:B--2---:R-:W-:-:S11]  /*2350*/  DADD R30, R30, -R34 ;  /* 0x000000001e1e7229 */ /* 0x004fd60000000822 */
[----:B0-----:R-:W-:Y:S05]  /*2360*/  @!P2 BRA `(.L_x_329) ;  /* 0x00000008000ca947 */ /* 0x001fea0003800000 */
[----:B------:R-:W-:Y:S01]  /*2370*/  DSETP.NEU.AND P2, PT, R30, RZ, PT ;  /* 0x000000ff1e00722a */ /* 0x000fe20003f4d000 */
[----:B------:R-:W-:Y:S01]  /*2380*/  BSSY.RECONVERGENT B1, `(.L_x_330) ;  /* 0x0000026000017945 */ /* 0x000fe20003800200 */
[----:B------:R-:W-:-:S12]  /*2390*/  DADD R32, -RZ, |R30| ;  /* 0x00000000ff207229 */ /* 0x000fd8000000051e */
[----:B------:R-:W-:Y:S05]  /*23a0*/  @!P2 BRA `(.L_x_331) ;  /* 0x000000000064a947 */ /* 0x000fea0003800000 */
        /* <DEDUP_REMOVED lines=15> */
.L_x_332:
        /* <DEDUP_REMOVED lines=10> */
.L_x_331:
        /* <DEDUP_REMOVED lines=9> */
[----:B------:R-:W-:-:S07]  /*25d0*/  @!P3 LOP3.LUT R35, R35, 0x7ff00000, RZ, 0xfc, !PT ;  /* 0x7ff000002323b812 */ /* 0x000fce00078efcff */
.L_x_333:
[----:B------:R-:W-:Y:S05]  /*25e0*/  BSYNC.RECONVERGENT B1 ;  /* 0x0000000000017941 */ /* 0x000fea0003800200 */
.L_x_330:
        /* <DEDUP_REMOVED lines=21> */
.L_x_337:
[----:B------:R-:W-:Y:S01]  /*2740*/  ISETP.LE.AND P3, PT, RZ, UR23, PT ;  /* 0x00000017ff007c0c */ /* 0x000fe2000bf63270 */
[----:B------:R-:W-:Y:S01]  /*2750*/  DSETP.GT.AND P2, PT, |R30|, 1, PT ;  /* 0x3ff000001e00742a */ /* 0x000fe20003f44200 */
[----:B------:R-:W-:-:S05]  /*2760*/  IMAD.MOV.U32 R34, RZ, RZ, RZ ;  /* 0x000000ffff227224 */ /* 0x000fca00078e00ff */
[----:B------:R-:W-:-:S06]  /*2770*/  SEL R35, RZ, 0x7ff00000, !P2 ;  /* 0x7ff00000ff237807 */ /* 0x000fcc0005000000 */
[----:B------:R-:W-:Y:S01]  /*2780*/  @!P3 LOP3.LUT R35, R35, 0x7ff00000, RZ, 0x3c, !PT ;  /* 0x7ff000002323b812 */ /* 0x000fe200078e3cff */
[----:B------:R-:W-:Y:S06]  /*2790*/  BRA `(.L_x_335) ;  /* 0x0000000000047947 */ /* 0x000fec0003800000 */
.L_x_336:
[----:B------:R-:W-:-:S11]  /*27a0*/  DADD R34, |R30|, UR22 ;  /* 0x000000161e227e29 */ /* 0x000fd60008000200 */
.L_x_335:
[----:B------:R-:W-:Y:S05]  /*27b0*/  BSYNC.RECONVERGENT B1 ;  /* 0x0000000000017941 */ /* 0x000fea0003800200 */
.L_x_334:
[----:B------:R-:W-:Y:S01]  /*27c0*/  DSETP.NEU.AND P2, PT, |R30|, 1, PT ;  /* 0x3ff000001e00742a */ /* 0x000fe20003f4d200 */
[----:B------:R-:W-:Y:S01]  /*27d0*/  BSSY.RECONVERGENT B1, `(.L_x_338) ;  /* 0x0000011000017945 */ /* 0x000fe20003800200 */
[----:B------:R-:W-:Y:S01]  /*27e0*/  DSETP.NEU.AND P3, PT, RZ, UR22, PT ;  /* 0x00000016ff007e2a */ /* 0x000fe2000bf6d000 */
[----:B------:R-:W-:Y:S01]  /*27f0*/  IMAD.U32 R54, RZ, RZ, UR20 ;  /* 0x00000014ff367e24 */ /* 0x000fe2000f8e00ff */
[----:B------:R-:W-:Y:S01]  /*2800*/  MOV R58, 0x28e0 ;  /* 0x000028e0003a7802 */ /* 0x000fe20000000f00 */
[----:B------:R-:W-:Y:S01]  /*2810*/  IMAD.U32 R55, RZ, RZ, UR21 ;  /* 0x00000015ff377e24 */ /* 0x000fe2000f8e00ff */
[----:B------:R-:W-:Y:S02]  /*2820*/  FSEL R32, R34, RZ, P2 ;  /* 0x000000ff22207208 */ /* 0x000fe40001000000 */
[----:B------:R-:W-:Y:S02]  /*2830*/  FSEL R34, R35, 1.875, P2 ;  /* 0x3ff0000023227808 */ /* 0x000fe40001000000 */
[----:B------:R-:W-:-:S02]  /*2840*/  FSEL R32, R32, RZ, P3 ;  /* 0x000000ff20207208 */ /* 0x000fc40001800000 */
[----:B------:R-:W-:Y:S01]  /*2850*/  FSEL R33, R34, 1.875, P3 ;  /* 0x3ff0000022217808 */ /* 0x000fe20001800000 */
[----:B------:R-:W-:-:S05]  /*2860*/  DADD R34, -RZ, |R28| ;  /* 0x00000000ff227229 */ /* 0x000fca000000051c */
        /* <DEDUP_REMOVED lines=8> */
.L_x_338:
[C---:B------:R-:W-:Y:S01]  /*28f0*/  DSETP.NAN.AND P3, PT, R28.reuse, UR20, PT ;  /* 0x000000141c007e2a */ /* 0x040fe2000bf68000 */
[----:B------:R-:W-:Y:S01]  /*2900*/  IMAD.U32 R32, RZ, RZ, UR20 ;  /* 0x00000014ff207e24 */ /* 0x000fe2000f8e00ff */
[C---:B------:R-:W-:Y:S01]  /*2910*/  DSETP.NEU.AND P5, PT, |R28|.reuse, +INF , PT ;  /* 0x7ff000001c00742a */ /* 0x040fe20003fad200 */
[----:B------:R-:W-:Y:S01]  /*2920*/  IMAD.U32 R33, RZ, RZ, UR21 ;  /* 0x00000015ff217e24 */ /* 0x000fe2000f8e00ff */
[----:B------:R-:W-:Y:S01]  /*2930*/  DSETP.NEU.AND P4, PT, R28, 1, PT ;  /* 0x3ff000001c00742a */ /* 0x000fe20003f8d000 */
[----:B------:R-:W-:Y:S01]  /*2940*/  BSSY.RECONVERGENT B1, `(.L_x_329) ;  /* 0x0000025000017945 */ /* 0x000fe20003800200 */
[----:B------:R-:W-:-:S13]  /*2950*/  ISETP.NE.OR P2, PT, R52, 0x7ff00000, P3 ;  /* 0x7ff000003400780c */ /* 0x000fda0001f45670 */
[----:B------:R-:W-:Y:S02]  /*2960*/  DSETP.EQ.OR P2, PT, |R32|, +INF , P2 ;  /* 0x7ff000002000742a */ /* 0x000fe40001742600 */
[----:B------:R-:W-:-:S04]  /*2970*/  DADD R32, -RZ, -R34 ;  /* 0x00000000ff207229 */ /* 0x000fc80000000922 */
[----:B------:R-:W-:-:S06]  /*2980*/  ISETP.NE.XOR P6, PT, R52, 0x7ff00000, P2 ;  /* 0x7ff000003400780c */ /* 0x000fcc00017c5a70 */
[----:B------:R-:W-:Y:S02]  /*2990*/  FSEL R35, R33, R35, P1 ;  /* 0x0000002321237208 */ /* 0x000fe40000800000 */
[----:B------:R-:W-:Y:S02]  /*29a0*/  FSEL R32, R32, R34, P1 ;  /* 0x0000002220207208 */ /* 0x000fe40000800000 */
[----:B------:R-:W-:Y:S02]  /*29b0*/  FSEL R35, R35, -QNAN , !P0 ;  /* 0xfff8000023237808 */ /* 0x000fe40004000000 */
[----:B------:R-:W-:Y:S02]  /*29c0*/  FSEL R32, R32, RZ, !P0 ;  /* 0x000000ff20207208 */ /* 0x000fe40004000000 */
[----:B------:R-:W-:Y:S02]  /*29d0*/  @P6 FSEL R35, R13, R57, P3 ;  /* 0x000000390d236208 */ /* 0x000fe40001800000 */
[----:B------:R-:W-:Y:S01]  /*29e0*/  @P6 FSEL R32, R12, RZ, P3 ;  /* 0x000000ff0c206208 */ /* 0x000fe20001800000 */
[----:B------:R-:W-:Y:S01]  /*29f0*/  DSETP.NEU.AND P3, PT, RZ, UR20, PT ;  /* 0x00000014ff007e2a */ /* 0x000fe2000bf6d000 */
[----:B------:R-:W-:-:S02]  /*2a00*/  @!P2 FSEL R35, R35, R56, P5 ;  /* 0x000000382323a208 */ /* 0x000fc40002800000 */
[----:B------:R-:W-:Y:S02]  /*2a10*/  @!P2 FSEL R32, R32, RZ, P5 ;  /* 0x000000ff2020a208 */ /* 0x000fe40002800000 */
[----:B------:R-:W-:Y:S02]  /*2a20*/  FSEL R35, R35, 1.875, P4 ;  /* 0x3ff0000023237808 */ /* 0x000fe40002000000 */
[----:B------:R-:W-:Y:S02]  /*2a30*/  FSEL R32, R32, RZ, P4 ;  /* 0x000000ff20207208 */ /* 0x000fe40002000000 */
[----:B------:R-:W-:Y:S02]  /*2a40*/  FSEL R35, R35, 1.875, P3 ;  /* 0x3ff0000023237808 */ /* 0x000fe40001800000 */
        /* <DEDUP_REMOVED lines=20> */
.L_x_339:
[----:B------:R-:W-:Y:S05]  /*2b90*/  BSYNC.RECONVERGENT B1 ;  /* 0x0000000000017941 */ /* 0x000fea0003800200 */
.L_x_329:
[----:B------:R-:W-:Y:S05]  /*2ba0*/  BSYNC.RECONVERGENT B0 ;  /* 0x0000000000007941 */ /* 0x000fea0003800200 */
.L_x_328:
[----:B------:R-:W-:Y:S01]  /*2bb0*/  IMAD.U32 R41, RZ, RZ, UR4 ;  /* 0x00000004ff297e24 */ /* 0x000fe2000f8e00ff */
[C---:B------:R-:W-:Y:S01]  /*2bc0*/  IADD3 R34, P2, PT, R6.reuse, R11, RZ ;  /* 0x0000000b06227210 */ /* 0x040fe20007f5e0ff */
[----:B------:R-:W-:Y:S01]  /*2bd0*/  IMAD.MOV.U32 R38, RZ, RZ, R6 ;  /* 0x000000ffff267224 */ /* 0x000fe200078e0006 */
[----:B------:R-:W-:Y:S01]  /*2be0*/  IADD3 R30, P3, PT, R6, R53, RZ ;  /* 0x00000035061e7210 */ /* 0x000fe20007f7e0ff */
[----:B------:R-:W-:Y:S01]  /*2bf0*/  IMAD.MOV.U32 R39, RZ, RZ, R5 ;  /* 0x000000ffff277224 */ /* 0x000fe200078e0005 */
[----:B------:R-:W-:Y:S01]  /*2c00*/  DADD R36, -RZ, -R32 ;  /* 0x00000000ff247229 */ /* 0x000fe20000000920 */
[----:B------:R-:W-:Y:S02]  /*2c10*/  IMAD.X R35, R5, 0x1, R3, P2 ;  /* 0x0000000105237824 */ /* 0x000fe400010e0603 */
[----:B------:R-:W-:-:S03]  /*2c20*/  IMAD.WIDE.U32 R38, R41, 0x10, R38 ;  /* 0x0000001029267825 */ /* 0x000fc600078e0026 */
[----:B------:R0:W-:Y:S01]  /*2c30*/  STG.E.64 desc[UR6][R34.64], R32 ;  /* 0x0000002022007986 */ /* 0x0001e2000c101b06 */
[----:B------:R-:W-:Y:S01]  /*2c40*/  IMAD.X R31, R5, 0x1, R4, P3 ;  /* 0x00000001051f7824 */ /* 0x000fe200018e0604 */
[----:B------:R-:W-:Y:S01]  /*2c50*/  IADD3 R5, P3, PT, R38, R18, RZ ;  /* 0x0000001226057210 */ /* 0x000fe20007f7e0ff */
[----:B------:R-:W-:-:S03]  /*2c60*/  IMAD.MOV.U32 R6, RZ, RZ, R38 ;  /* 0x000000ffff067224 */ /* 0x000fc600078e0026 */
[----:B------:R-:W-:Y:S01]  /*2c70*/  ISETP.GE.U32.AND P2, PT, R5, R10, PT ;  /* 0x0000000a0500720c */ /* 0x000fe20003f46070 */
[----:B------:R0:W-:Y:S01]  /*2c80*/  STG.E.64 desc[UR6][R30.64], R36 ;  /* 0x000000241e007986 */ /* 0x0001e2000c101b06 */
[----:B------:R-:W-:-:S05]  /*2c90*/  IMAD.X R5, R39, 0x1, R19, P3 ;  /* 0x0000000127057824 */ /* 0x000fca00018e0613 */
[----:B------:R-:W-:Y:S01]  /*2ca0*/  ISETP.GE.U32.AND.EX P2, PT, R5, R8, PT, P2 ;  /* 0x000000080500720c */ /* 0x000fe20003f46120 */
[----:B------:R-:W-:-:S12]  /*2cb0*/  IMAD.MOV.U32 R5, RZ, RZ, R39 ;  /* 0x000000ffff057224 */ /* 0x000fd800078e0027 */
[----:B0-----:R-:W-:Y:S05]  /*2cc0*/  @!P2 BRA `(.L_x_340) ;  /* 0xffffffec001ca947 */ /* 0x001fea000383ffff */
[----:B------:R-:W-:Y:S05]  /*2cd0*/  EXIT ;  /* 0x000000000000794d */ /* 0x000fea0003800000 */
        .weak           $__internal_32_$__cuda_sm20_div_rn_f64_full
        .type           $__internal_32_$__cuda_sm20_div_rn_f64_full,@function
        .size           $__internal_32_$__cuda_sm20_div_rn_f64_full,($__internal_33_$__cuda_sm20_div_u64 - $__internal_32_$__cuda_sm20_div_rn_f64_full)
$__internal_32_$__cuda_sm20_div_rn_f64_full:
[C---:B------:R-:W-:Y:S01]  /*2ce0*/  FSETP.GEU.AND P2, PT, |R31|.reuse, 1.469367938527859385e-39, PT ;  /* 0x001000001f00780b */ /* 0x040fe20003f4e200 */
[--C-:B------:R-:W-:Y:S01]  /*2cf0*/  IMAD.MOV.U32 R30, RZ, RZ, R34.reuse ;  /* 0x000000ffff1e7224 */ /* 0x100fe200078e0022 */
[----:B------:R-:W-:Y:S01]  /*2d00*/  LOP3.LUT R42, R31, 0x800fffff, RZ, 0xc0, !PT ;  /* 0x800fffff1f2a7812 */ /* 0x000fe200078ec0ff */
[----:B------:R-:W-:Y:S01]  /*2d10*/  IMAD.MOV.U32 R36, RZ, RZ, 0x1 ;  /* 0x00000001ff247424 */ /* 0x000fe200078e00ff */
[C---:B------:R-:W-:Y:S01]  /*2d20*/  FSETP.GEU.AND P4, PT, |R33|.reuse, 1.469367938527859385e-39, PT ;  /* 0x001000002100780b */ /* 0x040fe20003f8e200 */
[----:B------:R-:W-:Y:S01]  /*2d30*/  IMAD.MOV.U32 R44, RZ, RZ, 0x1ca00000 ;  /* 0x1ca00000ff2c7424 */ /* 0x000fe200078e00ff */
[----:B------:R-:W-:Y:S01]  /*2d40*/  LOP3.LUT R43, R42, 0x3ff00000, RZ, 0xfc, !PT ;  /* 0x3ff000002a2b7812 */ /* 0x000fe200078efcff */
[----:B------:R-:W-:Y:S01]  /*2d50*/  IMAD.MOV.U32 R42, RZ, RZ, R34 ;  /* 0x000000ffff2a7224 */ /* 0x000fe200078e0022 */
[----:B------:R-:W-:Y:S01]  /*2d60*/  LOP3.LUT R45, R33, 0x7ff00000, RZ, 0xc0, !PT ;  /* 0x7ff00000212d7812 */ /* 0x000fe200078ec0ff */
[----:B------:R-:W-:Y:S01]  /*2d70*/  IMAD.MOV.U32 R40, RZ, RZ, R32 ;  /* 0x000000ffff287224 */ /* 0x000fe200078e0020 */
[----:B------:R-:W-:Y:S01]  /*2d80*/  LOP3.LUT R48, R31, 0x7ff00000, RZ, 0xc0, !PT ;  /* 0x7ff000001f307812 */ /* 0x000fe200078ec0ff */
[----:B------:R-:W-:Y:S02]  /*2d90*/  BSSY.RECONVERGENT B3, `(.L_x_341) ;  /* 0x000004d000037945 */ /* 0x000fe40003800200 */
[----:B------:R-:W-:Y:S01]  /*2da0*/  @!P2 DMUL R42, R30, 8.98846567431157953865e+307 ;  /* 0x7fe000001e2aa828 */ /* 0x000fe20000000000 */
[----:B------:R-:W-:Y:S01]  /*2db0*/  ISETP.GE.U32.AND P3, PT, R45, R48, PT ;  /* 0x000000302d00720c */ /* 0x000fe20003f66070 */
[----:B------:R-:W-:-:S02]  /*2dc0*/  IMAD.MOV.U32 R47, RZ, RZ, R45 ;  /* 0x000000ffff2f7224 */ /* 0x000fc400078e002d */
[----:B------:R-:W-:Y:S02]  /*2dd0*/  @!P4 LOP3.LUT R38, R31, 0x7ff00000, RZ, 0xc0, !PT ;  /* 0x7ff000001f26c812 */ /* 0x000fe400078ec0ff */
[----:B------:R-:W0:Y:S01]  /*2de0*/  MUFU.RCP64H R37, R43 ;  /* 0x0000002b00257308 */ /* 0x000e220000001800 */
[----:B------:R-:W-:Y:S02]  /*2df0*/  SEL R41, R44, 0x63400000, !P3 ;  /* 0x634000002c297807 */ /* 0x000fe40005800000 */
[----:B------:R-:W-:Y:S02]  /*2e00*/  @!P4 ISETP.GE.U32.AND P5, PT, R45, R38, PT ;  /* 0x000000262d00c20c */ /* 0x000fe40003fa6070 */
[----:B------:R-:W-:Y:S02]  /*2e10*/  LOP3.LUT R41, R41, 0x800fffff, R33, 0xf8, !PT ;  /* 0x800fffff29297812 */ /* 0x000fe400078ef821 */
[----:B------:R-:W-:-:S05]  /*2e20*/  @!P2 LOP3.LUT R48, R43, 0x7ff00000, RZ, 0xc0, !PT ;  /* 0x7ff000002b30a812 */ /* 0x000fca00078ec0ff */
[----:B------:R-:W-:Y:S01]  /*2e30*/  VIADD R50, R48, 0xffffffff ;  /* 0xffffffff30327836 */ /* 0x000fe20000000000 */
[----:B0-----:R-:W-:-:S08]  /*2e40*/  DFMA R34, R36, -R42, 1 ;  /* 0x3ff000002422742b */ /* 0x001fd0000000082a */
[----:B------:R-:W-:-:S08]  /*2e50*/  DFMA R34, R34, R34, R34 ;  /* 0x000000222222722b */ /* 0x000fd00000000022 */
[----:B------:R-:W-:Y:S01]  /*2e60*/  DFMA R34, R36, R34, R36 ;  /* 0x000000222422722b */ /* 0x000fe20000000024 */
[----:B------:R-:W-:Y:S01]  /*2e70*/  @!P4 SEL R37, R44, 0x63400000, !P5 ;  /* 0x634000002c25c807 */ /* 0x000fe20006800000 */
[----:B------:R-:W-:-:S03]  /*2e80*/  @!P4 IMAD.MOV.U32 R36, RZ, RZ, RZ ;  /* 0x000000ffff24c224 */ /* 0x000fc600078e00ff */
[----:B------:R-:W-:-:S03]  /*2e90*/  @!P4 LOP3.LUT R37, R37, 0x80000000, R33, 0xf8, !PT ;  /* 0x800000002525c812 */ /* 0x000fc600078ef821 */
[----:B------:R-:W-:Y:S01]  /*2ea0*/  DFMA R38, R34, -R42, 1 ;  /* 0x3ff000002226742b */ /* 0x000fe2000000082a */
[----:B------:R-:W-:-:S06]  /*2eb0*/  @!P4 LOP3.LUT R37, R37, 0x100000, RZ, 0xfc, !PT ;  /* 0x001000002525c812 */ /* 0x000fcc00078efcff */
[----:B------:R-:W-:Y:S02]  /*2ec0*/  @!P4 DFMA R40, R40, 2, -R36 ;  /* 0x400000002828c82b */ /* 0x000fe40000000824 */
[----:B------:R-:W-:-:S08]  /*2ed0*/  DFMA R38, R34, R38, R34 ;  /* 0x000000262226722b */ /* 0x000fd00000000022 */
[----:B------:R-:W-:Y:S01]  /*2ee0*/  @!P4 LOP3.LUT R47, R41, 0x7ff00000, RZ, 0xc0, !PT ;  /* 0x7ff00000292fc812 */ /* 0x000fe200078ec0ff */
[----:B------:R-:W-:-:S04]  /*2ef0*/  DMUL R36, R38, R40 ;  /* 0x0000002826247228 */ /* 0x000fc80000000000 */
[----:B------:R-:W-:-:S04]  /*2f00*/  VIADD R49, R47, 0xffffffff ;  /* 0xffffffff2f317836 */ /* 0x000fc80000000000 */
[----:B------:R-:W-:Y:S01]  /*2f10*/  DFMA R34, R36, -R42, R40 ;  /* 0x8000002a2422722b */ /* 0x000fe20000000028 */
[----:B------:R-:W-:-:S04]  /*2f20*/  ISETP.GT.U32.AND P2, PT, R49, 0x7feffffe, PT ;  /* 0x7feffffe3100780c */ /* 0x000fc80003f44070 */
[----:B------:R-:W-:-:S03]  /*2f30*/  ISETP.GT.U32.OR P2, PT, R50, 0x7feffffe, P2 ;  /* 0x7feffffe3200780c */ /* 0x000fc60001744470 */
[----:B------:R-:W-:-:S10]  /*2f40*/  DFMA R34, R38, R34, R36 ;  /* 0x000000222622722b */ /* 0x000fd40000000024 */
        /* <DEDUP_REMOVED lines=28> */
.L_x_342:
        /* <DEDUP_REMOVED lines=16> */
.L_x_345:
[----:B------:R-:W-:Y:S01]  /*3210*/  LOP3.LUT R37, R31, 0x80000, RZ, 0xfc, !PT ;  /* 0x000800001f257812 */ /* 0x000fe200078efcff */
[----:B------:R-:W-:Y:S01]  /*3220*/  IMAD.MOV.U32 R36, RZ, RZ, R30 ;  /* 0x000000ffff247224 */ /* 0x000fe200078e001e */
[----:B------:R-:W-:Y:S06]  /*3230*/  BRA `(.L_x_343) ;  /* 0x0000000000087947 */ /* 0x000fec0003800000 */
.L_x_344:
[----:B------:R-:W-:Y:S01]  /*3240*/  LOP3.LUT R37, R33, 0x80000, RZ, 0xfc, !PT ;  /* 0x0008000021257812 */ /* 0x000fe200078efcff */
[----:B------:R-:W-:-:S07]  /*3250*/  IMAD.MOV.U32 R36, RZ, RZ, R32 ;  /* 0x000000ffff247224 */ /* 0x000fce00078e0020 */
.L_x_343:
[----:B------:R-:W-:Y:S05]  /*3260*/  BSYNC.RECONVERGENT B3 ;  /* 0x0000000000037941 */ /* 0x000fea0003800200 */
.L_x_341:
[----:B------:R-:W-:Y:S02]  /*3270*/  IMAD.MOV.U32 R47, RZ, RZ, 0x0 ;  /* 0x00000000ff2f7424 */ /* 0x000fe400078e00ff */
[----:B------:R-:W-:Y:S02]  /*3280*/  IMAD.MOV.U32 R32, RZ, RZ, R36 ;  /* 0x000000ffff207224 */ /* 0x000fe400078e0024 */
[----:B------:R-:W-:Y:S01]  /*3290*/  IMAD.MOV.U32 R33, RZ, RZ, R37 ;  /* 0x000000ffff217224 */ /* 0x000fe200078e0025 */
[----:B------:R-:W-:Y:S06]  /*32a0*/  RET.REL.NODEC R46 `(_ZN2at6native55_GLOBAL__N__6c1c77d0_17_DistanceKernel_cu_928626d3_295131pdist_backward_kernel_cuda_implIdNS1_5distsIdE1pEEEvPT_PKS6_S9_S9_llllS6_dd) ;  /* 0xffffffcc2e547950 */ /* 0x000fec0003c3ffff */
        .weak           $__internal_33_$__cuda_sm20_div_u64
        .type           $__internal_33_$__cuda_sm20_div_u64,@function
        .size           $__internal_33_$__cuda_sm20_div_u64,($__internal_34_$__cuda_sm20_dsqrt_rn_f64_mediumpath_v1 - $__internal_33_$__cuda_sm20_div_u64)
$__internal_33_$__cuda_sm20_div_u64:
[----:B------:R-:W0:Y:S08]  /*32b0*/  I2F.U64.RP R15, UR8 ;  /* 0x00000008000f7d12 */ /* 0x000e300008309000 */
[----:B0-----:R-:W0:Y:S02]  /*32c0*/  MUFU.RCP R15, R15 ;  /* 0x0000000f000f7308 */ /* 0x001e240000001000 */
[----:B0-----:R-:W-:-:S06]  /*32d0*/  VIADD R16, R15, 0x1ffffffe ;  /* 0x1ffffffe0f107836 */ /* 0x001fcc0000000000 */
[----:B------:R-:W0:Y:S02]  /*32e0*/  F2I.U64.TRUNC R16, R16 ;  /* 0x0000001000107311 */ /* 0x000e24000020d800 */
[----:B0-----:R-:W-:-:S04]  /*32f0*/  IMAD.WIDE.U32 R18, R16, UR8, RZ ;  /* 0x0000000810127c25 */ /* 0x001fc8000f8e00ff */
[----:B------:R-:W-:Y:S01]  /*3300*/  IMAD R19, R16, UR9, R19 ;  /* 0x0000000910137c24 */ /* 0x000fe2000f8e0213 */
[----:B------:R-:W-:-:S03]  /*3310*/  IADD3 R21, P4, PT, RZ, -R18, RZ ;  /* 0x80000012ff157210 */ /* 0x000fc60007f9e0ff */
[----:B------:R-:W-:Y:S02]  /*3320*/  IMAD R19, R17, UR8, R19 ;  /* 0x0000000811137c24 */ /* 0x000fe4000f8e0213 */
        /* <DEDUP_REMOVED lines=10> */
[----:B------:R-:W-:-:S04]  /*33d0*/  IMAD.WIDE.U32 R16, R19, UR8, RZ ;  /* 0x0000000813107c25 */ /* 0x000fc8000f8e00ff */
[----:B------:R-:W-:Y:S01]  /*33e0*/  IMAD R18, R19, UR9, R17 ;  /* 0x0000000913127c24 */ /* 0x000fe2000f8e0211 */
[----:B------:R-:W-:-:S03]  /*33f0*/  IADD3 R17, P4, PT, RZ, -R16, RZ ;  /* 0x80000010ff117210 */ /* 0x000fc60007f9e0ff */
[----:B------:R-:W-:Y:S02]  /*3400*/  IMAD R16, R15, UR8, R18 ;  /* 0x000000080f107c24 */ /* 0x000fe4000f8e0212 */
[----:B------:R-:W-:-:S04]  /*3410*/  IMAD.HI.U32 R18, R19, R17, RZ ;  /* 0x0000001113127227 */ /* 0x000fc800078e00ff */
[----:B------:R-:W-:-:S04]  /*3420*/  IMAD.X R16, RZ, RZ, ~R16, P4 ;  /* 0x000000ffff107224 */ /* 0x000fc800020e0e10 */
        /* <DEDUP_REMOVED lines=8> */
[----:B------:R-:W-:Y:S02]  /*34b0*/  IMAD.MOV.U32 R17, RZ, RZ, RZ ;  /* 0x000000ffff117224 */ /* 0x000fe400078e00ff */
[----:B------:R-:W-:-:S04]  /*34c0*/  IMAD.WIDE.U32 R16, R19, R12, R16 ;  /* 0x0000000c13107225 */ /* 0x000fc800078e0010 */
[C---:B------:R-:W-:Y:S02]  /*34d0*/  IMAD R19, R15.reuse, R12, RZ ;  /* 0x0000000c0f137224 */ /* 0x040fe400078e02ff */
[----:B------:R-:W-:-:S04]  /*34e0*/  IMAD.HI.U32 R16, P4, R15, R10, R16 ;  /* 0x0000000a0f107227 */ /* 0x000fc80007880010 */
[----:B------:R-:W-:Y:S01]  /*34f0*/  IMAD.HI.U32 R15, R15, R12, RZ ;  /* 0x0000000c0f0f7227 */ /* 0x000fe200078e00ff */
[----:B------:R-:W-:-:S03]  /*3500*/  IADD3 R19, P5, PT, R19, R16, RZ ;  /* 0x0000001013137210 */ /* 0x000fc60007fbe0ff */
[----:B------:R-:W-:Y:S02]  /*3510*/  IMAD.X R15, RZ, RZ, R15, P4 ;  /* 0x000000ffff0f7224 */ /* 0x000fe400020e060f */
[----:B------:R-:W-:-:S04]  /*3520*/  IMAD.WIDE.U32 R16, R19, UR8, RZ ;  /* 0x0000000813107c25 */ /* 0x000fc8000f8e00ff */
[----:B------:R-:W-:Y:S01]  /*3530*/  IMAD.X R15, RZ, RZ, R15, P5 ;  /* 0x000000ffff0f7224 */ /* 0x000fe200028e060f */
[----:B------:R-:W-:Y:S01]  /*3540*/  IADD3 R21, P5, PT, -R16, R10, RZ ;  /* 0x0000000a10157210 */ /* 0x000fe20007fbe1ff */
[----:B------:R-:W-:-:S03]  /*3550*/  IMAD R18, R19, UR9, R17 ;  /* 0x0000000913127c24 */ /* 0x000fc6000f8e0211 */
[----:B------:R-:W-:Y:S01]  /*3560*/  ISETP.GE.U32.AND P4, PT, R21, UR8, PT ;  /* 0x0000000815007c0c */ /* 0x000fe2000bf86070 */
[----:B------:R-:W-:Y:S01]  /*3570*/  IMAD R17, R15, UR8, R18 ;  /* 0x000000080f117c24 */ /* 0x000fe2000f8e0212 */
[----:B------:R-:W-:-:S03]  /*3580*/  IADD3 R16, P6, PT, R21, -UR8, RZ ;  /* 0x8000000815107c10 */ /* 0x000fc6000ffde0ff */
[----:B------:R-:W-:Y:S01]  /*3590*/  IMAD.X R18, R12, 0x1, ~R17, P5 ;  /* 0x000000010c127824 */ /* 0x000fe200028e0e11 */
[----:B------:R-:W-:-:S04]  /*35a0*/  IADD3 R10, P5, PT, R19, 0x1, RZ ;  /* 0x00000001130a7810 */ /* 0x000fc80007fbe0ff */
[C---:B------:R-:W-:Y:S01]  /*35b0*/  ISETP.GE.U32.AND.EX P4, PT, R18.reuse, UR9, PT, P4 ;  /* 0x0000000912007c0c */ /* 0x040fe2000bf86140 */
[----:B------:R-:W-:Y:S01]  /*35c0*/  IMAD.X R12, RZ, RZ, R15, P5 ;  /* 0x000000ffff0c7224 */ /* 0x000fe200028e060f */
[----:B------:R-:W-:Y:S02]  /*35d0*/  IADD3.X R17, PT, PT, R18, ~UR9, RZ, P6, !PT ;  /* 0x8000000912117c10 */ /* 0x000fe4000b7fe4ff */
[----:B------:R-:W-:Y:S02]  /*35e0*/  SEL R16, R16, R21, P4 ;  /* 0x0000001510107207 */ /* 0x000fe40002000000 */
[----:B------:R-:W-:Y:S02]  /*35f0*/  SEL R19, R10, R19, P4 ;  /* 0x000000130a137207 */ /* 0x000fe40002000000 */
[----:B------:R-:W-:Y:S02]  /*3600*/  SEL R17, R17, R18, P4 ;  /* 0x0000001211117207 */ /* 0x000fe40002000000 */
[----:B------:R-:W-:Y:S01]  /*3610*/  SEL R10, R12, R15, P4 ;  /* 0x0000000f0c0a7207 */ /* 0x000fe20002000000 */
[----:B------:R-:W-:Y:S01]  /*3620*/  IMAD.MOV.U32 R15, RZ, RZ, 0x0 ;  /* 0x00000000ff0f7424 */ /* 0x000fe200078e00ff */
[----:B------:R-:W-:-:S02]  /*3630*/  ISETP.GE.U32.AND P4, PT, R16, UR8, PT ;  /* 0x0000000810007c0c */ /* 0x000fc4000bf86070 */
[----:B------:R-:W-:Y:S02]  /*3640*/  IADD3 R16, P6, PT, R19, 0x1, RZ ;  /* 0x0000000113107810 */ /* 0x000fe40007fde0ff */
[----:B------:R-:W-:Y:S02]  /*3650*/  ISETP.GE.U32.AND.EX P4, PT, R17, UR9, PT, P4 ;  /* 0x0000000911007c0c */ /* 0x000fe4000bf86140 */
[----:B------:R-:W-:Y:S01]  /*3660*/  ISETP.NE.U32.AND P5, PT, RZ, UR8, PT ;  /* 0x00000008ff007c0c */ /* 0x000fe2000bfa5070 */
[----:B------:R-:W-:Y:S01]  /*3670*/  IMAD.X R17, RZ, RZ, R10, P6 ;  /* 0x000000ffff117224 */ /* 0x000fe200030e060a */
[----:B------:R-:W-:Y:S02]  /*3680*/  SEL R16, R16, R19, P4 ;  /* 0x0000001310107207 */ /* 0x000fe40002000000 */
[----:B------:R-:W-:Y:S02]  /*3690*/  ISETP.NE.AND.EX P5, PT, RZ, UR9, PT, P5 ;  /* 0x00000009ff007c0c */ /* 0x000fe4000bfa5350 */
[----:B------:R-:W-:-:S02]  /*36a0*/  SEL R17, R17, R10, P4 ;  /* 0x0000000a11117207 */ /* 0x000fc40002000000 */
[----:B------:R-:W-:Y:S02]  /*36b0*/  SEL R16, R16, 0xffffffff, P5 ;  /* 0xffffffff10107807 */ /* 0x000fe40002800000 */
[----:B------:R-:W-:Y:S01]  /*36c0*/  SEL R17, R17, 0xffffffff, P5 ;  /* 0xffffffff11117807 */ /* 0x000fe20002800000 */
[----:B------:R-:W-:Y:S06]  /*36d0*/  RET.REL.NODEC R14 `(_ZN2at6native55_GLOBAL__N__6c1c77d0_17_DistanceKernel_cu_928626d3_295131pdist_backward_kernel_cuda_implIdNS1_5distsIdE1pEEEvPT_PKS6_S9_S9_llllS6_dd) ;  /* 0xffffffc80e487950 */ /* 0x000fec0003c3ffff */
        .weak           $__internal_34_$__cuda_sm20_dsqrt_rn_f64_mediumpath_v1
        .type           $__internal_34_$__cuda_sm20_dsqrt_rn_f64_mediumpath_v1,@function
        .size           $__internal_34_$__cuda_sm20_dsqrt_rn_f64_mediumpath_v1,($_ZN2at6native55_GLOBAL__N__6c1c77d0_17_DistanceKernel_cu_928626d3_295131pdist_backward_kernel_cuda_implIdNS1_5distsIdE1pEEEvPT_PKS6_S9_S9_llllS6_dd$__internal_accurate_pow - $__internal_34_$__cuda_sm20_dsqrt_rn_f64_mediumpath_v1)
$__internal_34_$__cuda_sm20_dsqrt_rn_f64_mediumpath_v1:
        /* <DEDUP_REMOVED lines=12> */
.L_x_347:
        /* <DEDUP_REMOVED lines=24> */
.L_x_349:
[----:B------:R-:W-:-:S11]  /*3920*/  DADD R6, R4, R4 ;  /* 0x0000000004067229 */ /* 0x000fd60000000004 */
.L_x_348:
[----:B------:R-:W-:Y:S05]  /*3930*/  BSYNC.RECONVERGENT B1 ;  /* 0x0000000000017941 */ /* 0x000fea0003800200 */
.L_x_346:
[----:B------:R-:W-:Y:S02]  /*3940*/  IMAD.MOV.U32 R4, RZ, RZ, R0 ;  /* 0x000000ffff047224 */ /* 0x000fe400078e0000 */
[----:B------:R-:W-:Y:S02]  /*3950*/  IMAD.MOV.U32 R5, RZ, RZ, 0x0 ;  /* 0x00000000ff057424 */ /* 0x000fe400078e00ff */
[----:B------:R-:W-:Y:S02]  /*3960*/  IMAD.MOV.U32 R14, RZ, RZ, R6 ;  /* 0x000000ffff0e7224 */ /* 0x000fe400078e0006 */
[----:B------:R-:W-:Y:S01]  /*3970*/  IMAD.MOV.U32 R15, RZ, RZ, R7 ;  /* 0x000000ffff0f7224 */ /* 0x000fe200078e0007 */
[----:B------:R-:W-:Y:S06]  /*3980*/  RET.REL.NODEC R4 `(_ZN2at6native55_GLOBAL__N__6c1c77d0_17_DistanceKernel_cu_928626d3_295131pdist_backward_kernel_cuda_implIdNS1_5distsIdE1pEEEvPT_PKS6_S9_S9_llllS6_dd) ;  /* 0xffffffc4049c7950 */ /* 0x000fec0003c3ffff */
        .type           $_ZN2at6native55_GLOBAL__N__6c1c77d0_17_DistanceKernel_cu_928626d3_295131pdist_backward_kernel_cuda_implIdNS1_5distsIdE1pEEEvPT_PKS6_S9_S9_llllS6_dd$__internal_accurate_pow,@function
        .size           $_ZN2at6native55_GLOBAL__N__6c1c77d0_17_DistanceKernel_cu_928626d3_295131pdist_backward_kernel_cuda_implIdNS1_5distsIdE1pEEEvPT_PKS6_S9_S9_llllS6_dd$__internal_accurate_pow,(.L_x_811 - $_ZN2at6native55_GLOBAL__N__6c1c77d0_17_DistanceKernel_cu_928626d3_295131pdist_backward_kernel_cuda_implIdNS1_5distsIdE1pEEEvPT_PKS6_S9_S9_llllS6_dd$__internal_accurate_pow)
$_ZN2at6native55_GLOBAL__N__6c1c77d0_17_DistanceKernel_cu_928626d3_295131pdist_backward_kernel_cuda_implIdNS1_5distsIdE1pEEEvPT_PKS6_S9_S9_llllS6_dd$__internal_accurate_pow:
[----:B------:R-:W-:Y:S01]  /*3990*/  ISETP.GT.U32.AND P4, PT, R37, 0xfffff, PT ;  /* 0x000fffff2500780c */ /* 0x000fe20003f84070 */
[--C-:B------:R-:W-:Y:S01]  /*39a0*/  IMAD.MOV.U32 R35, RZ, RZ, R37.reuse ;  /* 0x000000ffff237224 */ /* 0x100fe200078e0025 */
[----:B------:R-:W-:Y:S01]  /*39b0*/  SHF.R.U32.HI R59, RZ, 0x14, R37 ;  /* 0x00000014ff3b7819 */ /* 0x000fe20000011625 */
[----:B------:R-:W-:Y:S01]  /*39c0*/  IMAD.MOV.U32 R36, RZ, RZ, 0x41ad3b5a ;  /* 0x41ad3b5aff247424 */ /* 0x000fe200078e00ff */
[----:B------:R-:W-:Y:S01]  /*39d0*/  UMOV UR16, 0x7d2cafe2 ;  /* 0x7d2cafe200107882 */ /* 0x000fe20000000000 */
[----:B------:R-:W-:Y:S01]  /*39e0*/  IMAD.MOV.U32 R37, RZ, RZ, 0x3ed0f5d2 ;  /* 0x3ed0f5d2ff257424 */ /* 0x000fe200078e00ff */
[----:B------:R-:W-:Y:S01]  /*39f0*/  UMOV UR17, 0x3eb0f5ff ;  /* 0x3eb0f5ff00117882 */ /* 0x000fe20000000000 */
[----:B------:R-:W-:Y:S01]  /*3a00*/  UMOV UR18, 0x3b39803f ;  /* 0x3b39803f00127882 */ /* 0x000fe20000000000 */
[----:B------:R-:W-:-:S05]  /*3a10*/  UMOV UR19, 0x3c7abc9e ;  /* 0x3c7abc9e00137882 */ /* 0x000fca0000000000 */
[----:B------:R-:W-:-:S10]  /*3a20*/  @!P4 DMUL R38, R34, 1.80143985094819840000e+16 ;  /* 0x435000002226c828 */ /* 0x000fd40000000000 */
[----:B------:R-:W-:Y:S01]  /*3a30*/  @!P4 IMAD.MOV.U32 R35, RZ, RZ, R39 ;  /* 0x000000ffff23c224 */ /* 0x000fe200078e0027 */
[----:B------:R-:W-:Y:S01]  /*3a40*/  @!P4 LEA.HI R59, R39, 0xffffffca, RZ, 0xc ;  /* 0xffffffca273bc811 */ /* 0x000fe200078f60ff */
[----:B------:R-:W-:-:S03]  /*3a50*/  @!P4 IMAD.MOV.U32 R34, RZ, RZ, R38 ;  /* 0x000000ffff22c224 */ /* 0x000fc600078e0026 */
[----:B------:R-:W-:Y:S01]  /*3a60*/  LOP3.LUT R35, R35, 0x800fffff, RZ, 0xc0, !PT ;  /* 0x800fffff23237812 */ /* 0x000fe200078ec0ff */
[----:B------:R-:W-:-:S03]  /*3a70*/  IMAD.MOV.U32 R42, RZ, RZ, R34 ;  /* 0x000000ffff2a7224 */ /* 0x000fc600078e0022 */
[----:B------:R-:W-:-:S04]  /*3a80*/  LOP3.LUT R35, R35, 0x3ff00000, RZ, 0xfc, !PT ;  /* 0x3ff0000023237812 */ /* 0x000fc800078efcff */
[----:B------:R-:W-:Y:S01]  /*3a90*/  ISETP.GE.U32.AND P4, PT, R35, 0x3ff6a09f, PT ;  /* 0x3ff6a09f2300780c */ /* 0x000fe20003f86070 */
[----:B------:R-:W-:-:S12]  /*3aa0*/  IMAD.MOV.U32 R43, RZ, RZ, R35 ;  /* 0x000000ffff2b7224 */ /* 0x000fd800078e0023 */
[----:B------:R-:W-:-:S04]  /*3ab0*/  @P4 VIADD R34, R43, 0xfff00000 ;  /* 0xfff000002b224836 */ /* 0x000fc80000000000 */
[----:B------:R-:W-:Y:S02]  /*3ac0*/  @P4 IMAD.MOV.U32 R43, RZ, RZ, R34 ;  /* 0x000000ffff2b4224 */ /* 0x000fe400078e0022 */
[----:B------:R-:W-:-:S04]  /*3ad0*/  IMAD.MOV.U32 R34, RZ, RZ, RZ ;  /* 0x000000ffff227224 */ /* 0x000fc800078e00ff */
        /* <DEDUP_REMOVED lines=8> */
[----:B------:R-:W-:-:S08]  /*3b60*/  DMUL R44, R34, R34 ;  /* 0x00000022222c7228 */ /* 0x000fd00000000000 */
[----:B------:R-:W-:Y:S01]  /*3b70*/  DFMA R36, R44, UR16, R36 ;  /* 0x000000102c247c2b */ /* 0x000fe20008000024 */
        /* <DEDUP_REMOVED lines=24> */
[----:B------:R-:W-:-:S08]  /*3d00*/  DFMA R48, R44, R38, UR16 ;  /* 0x000000102c307e2b */ /* 0x000fd00008000026 */
[----:B------:R-:W-:Y:S01]  /*3d10*/  DADD R40, -R48, UR16 ;  /* 0x0000001030287e29 */ /* 0x000fe20008000100 */
[----:B------:R-:W-:Y:S01]  /*3d20*/  UMOV UR16, 0xb9e7b0 ;  /* 0x00b9e7b000107882 */ /* 0x000fe20000000000 */
[----:B------:R-:W-:-:S06]  /*3d30*/  UMOV UR17, 0x3c46a4cb ;  /* 0x3c46a4cb00117882 */ /* 0x000fcc0000000000 */
[----:B------:R-:W-:Y:S02]  /*3d40*/  DFMA R40, R44, R38, R40 ;  /* 0x000000262c28722b */ /* 0x000fe40000000028 */
[C---:B------:R-:W-:Y:S02]  /*3d50*/  DFMA R44, R34.reuse, R34, -R42 ;  /* 0x00000022222c722b */ /* 0x040fe4000000082a */
[----:B------:R-:W-:-:S04]  /*3d60*/  DMUL R38, R34, R42 ;  /* 0x0000002a22267228 */ /* 0x000fc80000000000 */
[----:B------:R-:W-:Y:S01]  /*3d70*/  DADD R40, R40, -UR16 ;  /* 0x8000001028287e29 */ /* 0x000fe20008000000 */
[----:B------:R-:W-:Y:S01]  /*3d80*/  UMOV UR16, 0x80000000 ;  /* 0x8000000000107882 */ /* 0x000fe20000000000 */
[C---:B------:R-:W-:Y:S01]  /*3d90*/  DFMA R46, R34.reuse, R46, R44 ;  /* 0x0000002e222e722b */ /* 0x040fe2000000002c */
[----:B------:R-:W-:Y:S01]  /*3da0*/  UMOV UR17, 0x43300000 ;  /* 0x4330000000117882 */ /* 0x000fe20000000000 */
        /* <DEDUP_REMOVED lines=15> */
[----:B------:R-:W-:-:S08]  /*3ea0*/  DADD R34, R40, R34 ;  /* 0x0000000028227229 */ /* 0x000fd00000000022 */
[----:B------:R-:W-:Y:S01]  /*3eb0*/  DADD R46, R46, R34 ;  /* 0x000000002e2e7229 */ /* 0x000fe20000000022 */
[C---:B------:R-:W-:Y:S02]  /*3ec0*/  VIADD R34, R59.reuse, 0xfffffc01 ;  /* 0xfffffc013b227836 */ /* 0x040fe40000000000 */
[----:B------:R-:W-:Y:S02]  /*3ed0*/  @P4 VIADD R34, R59, 0xfffffc02 ;  /* 0xfffffc023b224836 */ /* 0x000fe40000000000 */
[----:B------:R-:W-:-:S03]  /*3ee0*/  IMAD.MOV.U32 R35, RZ, RZ, 0x43300000 ;  /* 0x43300000ff237424 */ /* 0x000fc600078e00ff */
[----:B------:R-:W-:Y:S01]  /*3ef0*/  DADD R36, R36, R46 ;  /* 0x0000000024247229 */ /* 0x000fe2000000002e */
[----:B------:R-:W-:-:S06]  /*3f00*/  LOP3.LUT R34, R34, 0x80000000, RZ, 0x3c, !PT ;  /* 0x8000000022227812 */ /* 0x000fcc00078e3cff */
[----:B------:R-:W-:Y:S01]  /*3f10*/  DADD R40, R34, -UR16 ;  /* 0x8000001022287e29 */ /* 0x000fe20008000000 */
[----:B------:R-:W-:Y:S01]  /*3f20*/  UMOV UR16, 0xfefa39ef ;  /* 0xfefa39ef00107882 */ /* 0x000fe20000000000 */
[----:B------:R-:W-:Y:S01]  /*3f30*/  DADD R42, R38, R36 ;  /* 0x00000000262a7229 */ /* 0x000fe20000000024 */
[----:B------:R-:W-:-:S07]  /*3f40*/  UMOV UR17, 0x3fe62e42 ;  /* 0x3fe62e4200117882 */ /* 0x000fce0000000000 */
[--C-:B------:R-:W-:Y:S02]  /*3f50*/  DFMA R34, R40, UR16, R42.reuse ;  /* 0x0000001028227c2b */ /* 0x100fe4000800002a */
[----:B------:R-:W-:-:S06]  /*3f60*/  DADD R44, R38, -R42 ;  /* 0x00000000262c7229 */ /* 0x000fcc000000082a */
[----:B------:R-:W-:Y:S02]  /*3f70*/  DFMA R38, R40, -UR16, R34 ;  /* 0x8000001028267c2b */ /* 0x000fe40008000022 */
[----:B------:R-:W-:Y:S01]  /*3f80*/  DADD R44, R36, R44 ;  /* 0x00000000242c7229 */ /* 0x000fe2000000002c */
[C---:B------:R-:W-:Y:S01]  /*3f90*/  IMAD.SHL.U32 R36, R55.reuse, 0x2, RZ ;  /* 0x0000000237247824 */ /* 0x040fe200078e00ff */
[----:B------:R-:W-:-:S04]  /*3fa0*/  LOP3.LUT R37, R55, 0xff0fffff, RZ, 0xc0, !PT ;  /* 0xff0fffff37257812 */ /* 0x000fc800078ec0ff */
[----:B------:R-:W-:Y:S01]  /*3fb0*/  DADD R38, -R42, R38 ;  /* 0x000000002a267229 */ /* 0x000fe20000000126 */
[----:B------:R-:W-:Y:S01]  /*3fc0*/  ISETP.GT.U32.AND P4, PT, R36, -0x2000001, PT ;  /* 0xfdffffff2400780c */ /* 0x000fe20003f84070 */
[----:B------:R-:W-:-:S03]  /*3fd0*/  IMAD.MOV.U32 R36, RZ, RZ, 0x652b82fe ;  /* 0x652b82feff247424 */ /* 0x000fc600078e00ff */
[----:B------:R-:W-:Y:S01]  /*3fe0*/  SEL R55, R37, R55, P4 ;  /* 0x0000003725377207 */ /* 0x000fe20002000000 */
[----:B------:R-:W-:Y:S02]  /*3ff0*/  IMAD.MOV.U32 R37, RZ, RZ, 0x3ff71547 ;  /* 0x3ff71547ff257424 */ /* 0x000fe400078e00ff */
[----:B------:R-:W-:-:S08]  /*4000*/  DADD R38, R44, -R38 ;  /* 0x000000002c267229 */ /* 0x000fd00000000826 */
[----:B------:R-:W-:-:S08]  /*4010*/  DFMA R40, R40, UR18, R38 ;  /* 0x0000001228287c2b */ /* 0x000fd00008000026 */
[----:B------:R-:W-:-:S08]  /*4020*/  DADD R42, R34, R40 ;  /* 0x00000000222a7229 */ /* 0x000fd00000000028 */
[----:B------:R-:W-:Y:S02]  /*4030*/  DADD R34, R34, -R42 ;  /* 0x0000000022227229 */ /* 0x000fe4000000082a */
[----:B------:R-:W-:-:S06]  /*4040*/  DMUL R38, R42, R54 ;  /* 0x000000362a267228 */ /* 0x000fcc0000000000 */
[----:B------:R-:W-:Y:S02]  /*4050*/  DADD R40, R40, R34 ;  /* 0x0000000028287229 */ /* 0x000fe40000000022 */
[----:B------:R-:W-:-:S08]  /*4060*/  DFMA R42, R42, R54, -R38 ;  /* 0x000000362a2a722b */ /* 0x000fd00000000826 */
[----:B------:R-:W-:-:S08]  /*4070*/  DFMA R40, R40, R54, R42 ;  /* 0x000000362828722b */ /* 0x000fd0000000002a */
        /* <DEDUP_REMOVED lines=56> */
.L_x_350:
[----:B------:R-:W-:Y:S01]  /*4400*/  DFMA R38, R38, R40, R40 ;  /* 0x000000282626722b */ /* 0x000fe20000000028 */
[----:B------:R-:W-:Y:S01]  /*4410*/  IMAD.MOV.U32 R59, RZ, RZ, 0x0 ;  /* 0x00000000ff3b7424 */ /* 0x000fe200078e00ff */
[----:B------:R-:W-:-:S08]  /*4420*/  DSETP.NEU.AND P4, PT, |R40|, +INF , PT ;  /* 0x7ff000002800742a */ /* 0x000fd00003f8d200 */
[----:B------:R-:W-:Y:S02]  /*4430*/  FSEL R34, R40, R38, !P4 ;  /* 0x0000002628227208 */ /* 0x000fe40006000000 */
[----:B------:R-:W-:Y:S01]  /*4440*/  FSEL R35, R41, R39, !P4 ;  /* 0x0000002729237208 */ /* 0x000fe20006000000 */
[----:B------:R-:W-:Y:S06]  /*4450*/  RET.REL.NODEC R58 `(_ZN2at6native55_GLOBAL__N__6c1c77d0_17_DistanceKernel_cu_928626d3_295131pdist_backward_kernel_cuda_implIdNS1_5distsIdE1pEEEvPT_PKS6_S9_S9_llllS6_dd) ;  /* 0xffffffb83ae87950 */ /* 0x000fec0003c3ffff */
.L_x_351:
        /* <DEDUP_REMOVED lines=10> */
.L_x_811:


//--------------------- .text._ZN2at6native55_GLOBAL__N__6c1c77d0_17_DistanceKernel_cu_928626d3_295122pdist_kernel_cuda_implIfNS1_5distsIfE3infEEEvPT_PKS6_llS6_dd --------------------------
	.section	.text._ZN2at6native55_GLOBAL__N__6c1c77d0_17_DistanceKernel_cu_928626d3_295122pdist_kernel_cuda_implIfNS1_5distsIfE3infEEEvPT_PKS6_llS6_dd,"ax",@progbits
	.align	128
.text._ZN2at6native55_GLOBAL__N__6c1c77d0_17_DistanceKernel_cu_928626d3_295122pdist_kernel_cuda_implIfNS1_5distsIfE3infEEEvPT_PKS6_llS6_dd:
        .type           _ZN2at6native55_GLOBAL__N__6c1c77d0_17_DistanceKernel_cu_928626d3_295122pdist_kernel_cuda_implIfNS1_5distsIfE3infEEEvPT_PKS6_llS6_dd,@function
        .size           _ZN2at6native55_GLOBAL__N__6c1c77d0_17_DistanceKernel_cu_928626d3_295122pdist_kernel_cuda_implIfNS1_5distsIfE3infEEEvPT_PKS6_llS6_dd,(.L_x_816 - _ZN2at6native55_GLOBAL__N__6c1c77d0_17_DistanceKernel_cu_928626d3_295122pdist_kernel_cuda_implIfNS1_5distsIfE3infEEEvPT_PKS6_llS6_dd)
        .other          _ZN2at6native55_GLOBAL__N__6c1c77d0_17_DistanceKernel_cu_928626d3_295122pdist_kernel_cuda_implIfNS1_5distsIfE3infEEEvPT_PKS6_llS6_dd,@"STO_CUDA_ENTRY STV_DEFAULT"
_ZN2at6native55_GLOBAL__N__6c1c77d0_17_DistanceKernel_cu_928626d3_295122pdist_kernel_cuda_implIfNS1_5distsIfE3infEEEvPT_PKS6_llS6_dd:
[----:B------:R-:W-:Y:S08]  /*0000*/  LDC R1, c[0x0][0x37c] ;  /* 0x0000df00ff017b82 */ /* 0x000ff00000000800 */
[----:B------:R-:W0:Y:S01]  /*0010*/  S2UR UR6, SR_CTAID.X ;  /* 0x00000000000679c3 */ /* 0x000e220000002500 */
[----:B------:R-:W1:Y:S01]  /*0020*/  LDCU.64 UR8, c[0x0][0x3b0] ;  /* 0x00007600ff0877ac */ /* 0x000e620008000a00 */
[----:B------:R-:W-:-:S02]  /*0030*/  IMAD.MOV.U32 R8, RZ, RZ, 0x0 ;  /* 0x00000000ff087424 */ /* 0x000fc400078e00ff */
[----:B------:R-:W-:-:S04]  /*0040*/  IMAD.MOV.U32 R9, RZ, RZ, 0x3fd80000 ;  /* 0x3fd80000ff097424 */ /* 0x000fc800078e00ff */
[----:B------:R-:W2:Y:S01]  /*0050*/  LDC R0, c[0x0][0x360] ;  /* 0x0000d800ff007b82 */ /* 0x000ea20000000800 */
[----:B0-----:R-:W-:-:S09]  /*0060*/  UIMAD.WIDE.U32 UR4, UR6, 0x2, URZ ;  /* 0x00000002060478a5 */ /* 0x001fd2000f8e00ff */
[----:B------:R-:W1:Y:S02]  /*0070*/  I2F.F64.U64 R4, UR4 ;  /* 0x0000000400047d12 */ /* 0x000e640008301800 */
[----:B-1----:R-:W-:-:S06]  /*0080*/  DADD R4, -R4, UR8 ;  /* 0x0000000804047e29 */ /* 0x002fcc0008000100 */
        /* <DEDUP_REMOVED lines=13> */
[----:B--2---:R-:W-:Y:S10]  /*0160*/  @!P0 BRA `(.L_x_352) ;  /* 0x0000000000108947 */ /* 0x004ff40003800000 */
[----:B------:R-:W-:-:S07]  /*0170*/  MOV R2, 0x190 ;  /* 0x0000019000027802 */ /* 0x000fce0000000f00 */
[----:B------:R-:W-:Y:S05]  /*0180*/  CALL.REL.NOINC `($__internal_36_$__cuda_sm20_dsqrt_rn_f64_mediumpath_v1) ;  /* 0x0000001400087944 */ /* 0x000fea0003c00000 */
[----:B------:R-:W-:Y:S02]  /*0190*/  IMAD.MOV.U32 R2, RZ, RZ, R6 ;  /* 0x000000ffff027224 */ /* 0x000fe400078e0006 */
[----:B------:R-:W-:-:S07]  /*01a0*/  IMAD.MOV.U32 R3, RZ, RZ, R7 ;  /* 0x000000ffff037224 */ /* 0x000fce00078e0007 */
.L_x_352:
[----:B------:R-:W0:Y:S01]  /*01b0*/  LDCU.64 UR4, c[0x0][0x3a8] ;  /* 0x00007500ff0477ac */ /* 0x000e220008000a00 */
[----:B------:R-:W-:Y:S01]  /*01c0*/  BSSY.RECONVERGENT B0, `(.L_x_353) ;  /* 0x00000c1000007945 */ /* 0x000fe20003800200 */
[----:B------:R-:W1:Y:S01]  /*01d0*/  LDCU.128 UR8, c[0x0][0x390] ;  /* 0x00007200ff0877ac */ /* 0x000e620008000c00 */
[----:B0-----:R-:W-:Y:S01]  /*01e0*/  DADD R4, -R2, UR4 ;  /* 0x0000000402047e29 */ /* 0x001fe20008000100 */
[----:B------:R-:W0:Y:S01]  /*01f0*/  LDCU.64 UR4, c[0x0][0x388] ;  /* 0x00007100ff0477ac */ /* 0x000e220008000a00 */
[----:B------:R-:W2:Y:S08]  /*0200*/  S2R R2, SR_TID.X ;  /* 0x0000000000027919 */ /* 0x000eb00000002100 */
[----:B------:R-:W3:Y:S02]  /*0210*/  F2I.S64.F64.TRUNC R4, R4 ;  /* 0x0000000400047311 */ /* 0x000ee4000030d900 */
[-C--:B---3--:R-:W-:Y:S01]  /*0220*/  IMAD R3, R5, R4.reuse, RZ ;  /* 0x0000000405037224 */ /* 0x088fe200078e02ff */
[C---:B------:R-:W-:Y:S01]  /*0230*/  IADD3 R11, P0, PT, R4.reuse, 0x1, RZ ;  /* 0x00000001040b7810 */ /* 0x040fe20007f1e0ff */
[-C--:B------:R-:W-:Y:S01]  /*0240*/  IMAD.WIDE.U32 R8, R4, R4.reuse, R4 ;  /* 0x0000000404087225 */ /* 0x080fe200078e0004 */
[----:B------:R-:W-:-:S02]  /*0250*/  IADD3 R14, P2, PT, RZ, -R4, RZ ;  /* 0x80000004ff0e7210 */ /* 0x000fc40007f5e0ff */
[----:B------:R-:W-:Y:S01]  /*0260*/  IADD3 R12, P1, PT, R11, UR6, RZ ;  /* 0x000000060b0c7c10 */ /* 0x000fe2000ff3e0ff */
[----:B------:R-:W-:Y:S02]  /*0270*/  IMAD R3, R4, R5, R3 ;  /* 0x0000000504037224 */ /* 0x000fe400078e0203 */
[----:B------:R-:W-:Y:S02]  /*0280*/  IMAD.X R6, RZ, RZ, R5, P0 ;  /* 0x000000ffff067224 */ /* 0x000fe400000e0605 */
[----:B------:R-:W-:Y:S02]  /*0290*/  IMAD.IADD R7, R9, 0x1, R3 ;  /* 0x0000000109077824 */ /* 0x000fe400078e0203 */
[----:B------:R-:W-:-:S03]  /*02a0*/  IMAD.X R13, RZ, RZ, R6, P1 ;  /* 0x000000ffff0d7224 */ /* 0x000fc600008e0606 */
[----:B------:R-:W-:Y:S01]  /*02b0*/  LEA.HI R3, P0, R7, R8, RZ, 0x1 ;  /* 0x0000000807037211 */ /* 0x000fe200078108ff */
[----:B------:R-:W-:-:S04]  /*02c0*/  IMAD.X R8, RZ, RZ, ~R5, P2 ;  /* 0x000000ffff087224 */ /* 0x000fc800010e0e05 */
[----:B------:R-:W-:Y:S02]  /*02d0*/  IMAD.X R10, RZ, RZ, R7, P0 ;  /* 0x000000ffff0a7224 */ /* 0x000fe400000e0607 */
[----:B-1----:R-:W-:Y:S02]  /*02e0*/  IMAD R7, R8, UR8, RZ ;  /* 0x0000000808077c24 */ /* 0x002fe4000f8e02ff */
[----:B------:R-:W-:Y:S01]  /*02f0*/  IMAD.WIDE.U32 R8, R14, UR8, R12 ;  /* 0x000000080e087c25 */ /* 0x000fe2000f8e000c */
[----:B------:R-:W-:-:S03]  /*0300*/  SHF.R.S64 R3, R3, 0x1, R10 ;  /* 0x0000000103037819 */ /* 0x000fc6000000100a */
[----:B------:R-:W-:Y:S01]  /*0310*/  IMAD R12, R14, UR9, R7 ;  /* 0x000000090e0c7c24 */ /* 0x000fe2000f8e0207 */
[----:B------:R-:W-:Y:S01]  /*0320*/  SHF.R.S32.HI R7, RZ, 0x1, R10 ;  /* 0x00000001ff077819 */ /* 0x000fe2000001140a */
[----:B------:R-:W-:Y:S01]  /*0330*/  IMAD R13, R5, UR10, RZ ;  /* 0x0000000a050d7c24 */ /* 0x000fe2000f8e02ff */
[----:B------:R-:W-:Y:S01]  /*0340*/  IADD3 R3, P0, PT, R3, R8, RZ ;  /* 0x0000000803037210 */ /* 0x000fe20007f1e0ff */
[----:B------:R-:W1:Y:S02]  /*0350*/  LDCU.64 UR8, c[0x0][0x358] ;  /* 0x00006b00ff0877ac */ /* 0x000e640008000a00 */
[----:B------:R-:W-:Y:S01]  /*0360*/  IMAD R13, R4, UR11, R13 ;  /* 0x0000000b040d7c24 */ /* 0x000fe2000f8e020d */
[----:B------:R-:W-:Y:S01]  /*0370*/  IADD3.X R8, PT, PT, R7, R9, R12, P0, !PT ;  /* 0x0000000907087210 */ /* 0x000fe200007fe40c */
[----:B------:R-:W-:Y:S01]  /*0380*/  IMAD.WIDE.U32 R20, R3, UR10, RZ ;  /* 0x0000000a03147c25 */ /* 0x000fe2000f8e00ff */
[----:B--2---:R-:W-:-:S03]  /*0390*/  ISETP.GE.U32.AND P0, PT, R2, UR10, PT ;  /* 0x0000000a02007c0c */ /* 0x004fc6000bf06070 */
[----:B------:R-:W-:Y:S01]  /*03a0*/  IMAD R8, R8, UR10, RZ ;  /* 0x0000000a08087c24 */ /* 0x000fe2000f8e02ff */
[----:B------:R-:W-:Y:S01]  /*03b0*/  ISETP.GE.AND.EX P0, PT, RZ, UR11, PT, P0 ;  /* 0x0000000bff007c0c */ /* 0x000fe2000bf06300 */
[----:B------:R-:W-:Y:S02]  /*03c0*/  IMAD.MOV.U32 R9, RZ, RZ, RZ ;  /* 0x000000ffff097224 */ /* 0x000fe400078e00ff */
[----:B------:R-:W-:Y:S01]  /*03d0*/  IMAD R3, R3, UR11, R8 ;  /* 0x0000000b03037c24 */ /* 0x000fe2000f8e0208 */
[----:B------:R-:W-:-:S03]  /*03e0*/  IADD3 R8, P1, PT, R2, R20, RZ ;  /* 0x0000001402087210 */ /* 0x000fc60007f3e0ff */
[----:B------:R-:W-:Y:S01]  /*03f0*/  IMAD.IADD R3, R21, 0x1, R3 ;  /* 0x0000000115037824 */ /* 0x000fe200078e0203 */
[----:B0-----:R-:W-:-:S03]  /*0400*/  LEA R10, P2, R8, UR4, 0x2 ;  /* 0x00000004080a7c11 */ /* 0x001fc6000f8410ff */
[----:B------:R-:W-:-:S05]  /*0410*/  IMAD.X R7, RZ, RZ, R3, P1 ;  /* 0x000000ffff077224 */ /* 0x000fca00008e0603 */
[----:B------:R-:W-:Y:S01]  /*0420*/  LEA.HI.X R8, R8, UR5, R7, 0x2, P2 ;  /* 0x0000000508087c11 */ /* 0x000fe200090f1407 */
[----:B-1----:R-:W-:Y:S06]  /*0430*/  @P0 BRA `(.L_x_354) ;  /* 0x0000000800640947 */ /* 0x002fec0003800000 */
[----:B------:R-:W-:Y:S01]  /*0440*/  IMAD.WIDE.U32 R4, R4, UR10, RZ ;  /* 0x0000000a04047c25 */ /* 0x000fe2000f8e00ff */
[----:B------:R-:W-:Y:S03]  /*0450*/  BSSY.RECONVERGENT B1, `(.L_x_355) ;  /* 0x0000039000017945 */ /* 0x000fe60003800200 */
[----:B------:R-:W-:Y:S01]  /*0460*/  IMAD.IADD R19, R5, 0x1, R13 ;  /* 0x0000000105137824 */ /* 0x000fe200078e020d */
[----:B------:R-:W-:Y:S01]  /*0470*/  IADD3 R5, P0, PT, R2, R4, RZ ;  /* 0x0000000402057210 */ /* 0x000fe20007f1e0ff */
[----:B------:R-:W-:Y:S02]  /*0480*/  IMAD R12, R6, UR10, RZ ;  /* 0x0000000a060c7c24 */ /* 0x000fe4000f8e02ff */
[----:B------:R-:W-:-:S04]  /*0490*/  IMAD.WIDE.U32 R6, R11, UR10, RZ ;  /* 0x0000000a0b067c25 */ /* 0x000fc8000f8e00ff */
[--C-:B------:R-:W-:Y:S01]  /*04a0*/  IMAD.X R14, RZ, RZ, R19.reuse, P0 ;  /* 0x000000ffff0e7224 */ /* 0x100fe200000e0613 */
[----:B------:R-:W-:Y:S01]  /*04b0*/  LEA R9, P0, R5, UR4, 0x2 ;  /* 0x0000000405097c11 */ /* 0x000fe2000f8010ff */
[----:B------:R-:W-:Y:S01]  /*04c0*/  IMAD R15, R11, UR11, R12 ;  /* 0x0000000b0b0f7c24 */ /* 0x000fe2000f8e020c */
[----:B------:R-:W-:Y:S01]  /*04d0*/  SHF.L.U64.HI R19, R4, 0x2, R19 ;  /* 0x0000000204137819 */ /* 0x000fe20000010213 */
[----:B------:R-:W-:Y:S01]  /*04e0*/  IMAD.WIDE.U32 R12, R0, 0x4, RZ ;  /* 0x00000004000c7825 */ /* 0x000fe200078e00ff */
[----:B------:R-:W-:Y:S02]  /*04f0*/  LEA.HI.X R11, R5, UR5, R14, 0x2, P0 ;  /* 0x00000005050b7c11 */ /* 0x000fe400080f140e */
[----:B------:R-:W-:Y:S02]  /*0500*/  LEA R5, P1, R6, UR4, 0x2 ;  /* 0x0000000406057c11 */ /* 0x000fe4000f8210ff */
[----:B------:R-:W-:Y:S02]  /*0510*/  IADD3 R14, P0, PT, R12, R9, RZ ;  /* 0x000000090c0e7210 */ /* 0x000fe40007f1e0ff */
[----:B------:R-:W-:-:S03]  /*0520*/  IADD3 R7, PT, PT, R7, R15, RZ ;  /* 0x0000000f07077210 */ /* 0x000fc60007ffe0ff */
[----:B------:R-:W-:Y:S01]  /*0530*/  IMAD.X R9, R13, 0x1, R11, P0 ;  /* 0x000000010d097824 */ /* 0x000fe200000e060b */
[----:B------:R-:W-:Y:S01]  /*0540*/  LEA.HI.X R18, R6, UR5, R7, 0x2, P1 ;  /* 0x0000000506127c11 */ /* 0x000fe200088f1407 */
[----:B------:R-:W-:Y:S01]  /*0550*/  IMAD.SHL.U32 R11, R4, 0x4, RZ ;  /* 0x00000004040b7824 */ /* 0x000fe200078e00ff */
[CC--:B------:R-:W-:Y:S01]  /*0560*/  ISETP.GT.U32.AND P1, PT, R14.reuse, R5.reuse, PT ;  /* 0x000000050e00720c */ /* 0x0c0fe20003f24070 */
[----:B------:R-:W-:Y:S01]  /*0570*/  IMAD.MOV.U32 R4, RZ, RZ, R10 ;  /* 0x000000ffff047224 */ /* 0x000fe200078e000a */
[CC--:B------:R-:W-:Y:S02]  /*0580*/  ISETP.GE.U32.AND P0, PT, R14.reuse, R5.reuse, PT ;  /* 0x000000050e00720c */ /* 0x0c0fe40003f06070 */
[CC--:B------:R-:W-:Y:S02]  /*0590*/  ISETP.GT.U32.AND.EX P1, PT, R9.reuse, R18.reuse, PT, P1 ;  /* 0x000000120900720c */ /* 0x0c0fe40003f24110 */
[----:B------:R-:W-:Y:S02]  /*05a0*/  ISETP.GE.U32.AND.EX P0, PT, R9, R18, PT, P0 ;  /* 0x000000120900720c */ /* 0x000fe40003f06100 */
[----:B------:R-:W-:Y:S01]  /*05b0*/  SEL R7, R14, R5, P1 ;  /* 0x000000050e077207 */ /* 0x000fe20000800000 */
[----:B------:R-:W-:Y:S01]  /*05c0*/  IMAD.MOV.U32 R5, RZ, RZ, R8 ;  /* 0x000000ffff057224 */ /* 0x000fe200078e0008 */
[----:B------:R-:W-:-:S02]  /*05d0*/  SEL R6, RZ, 0x1, P0 ;  /* 0x00000001ff067807 */ /* 0x000fc40000000000 */
[----:B------:R-:W-:Y:S02]  /*05e0*/  SEL R18, R9, R18, P1 ;  /* 0x0000001209127207 */ /* 0x000fe40000800000 */
[----:B------:R-:W-:Y:S02]  /*05f0*/  IADD3 R7, P1, P2, R7, -R14, -R6 ;  /* 0x8000000e07077210 */ /* 0x000fe40007a3e806 */
[----:B------:R-:W-:Y:S02]  /*0600*/  IADD3 R16, P0, PT, R11, UR4, RZ ;  /* 0x000000040b107c10 */ /* 0x000fe4000ff1e0ff */
[----:B------:R-:W-:Y:S02]  /*0610*/  IADD3.X R18, PT, PT, R18, -0x1, ~R9, P1, P2 ;  /* 0xffffffff12127810 */ /* 0x000fe40000fe4c09 */
[----:B------:R-:W-:Y:S02]  /*0620*/  IADD3.X R17, PT, PT, R19, UR5, RZ, P0, !PT ;  /* 0x0000000513117c10 */ /* 0x000fe400087fe4ff */
[----:B------:R-:W-:Y:S01]  /*0630*/  ISETP.NE.U32.AND P0, PT, R18, RZ, PT ;  /* 0x000000ff1200720c */ /* 0x000fe20003f05070 */
[----:B------:R-:W-:-:S12]  /*0640*/  IMAD.WIDE.U32 R14, R2, 0x4, R16 ;  /* 0x00000004020e7825 */ /* 0x000fd800078e0010 */
        /* <DEDUP_REMOVED lines=15> */
[----:B------:R-:W-:Y:S02]  /*0740*/  @P0 IMAD.IADD R7, R7, 0x1, -R12 ;  /* 0x0000000107070824 */ /* 0x000fe400078e0a0c */
[----:B------:R-:W-:-:S03]  /*0750*/  @P0 VIADD R8, R8, 0x1 ;  /* 0x0000000108080836 */ /* 0x000fc60000000000 */
[----:B------:R-:W-:-:S13]  /*0760*/  ISETP.GE.U32.AND P1, PT, R7, R12, PT ;  /* 0x0000000c0700720c */ /* 0x000fda0003f26070 */
[----:B------:R-:W-:Y:S01]  /*0770*/  @P1 VIADD R8, R8, 0x1 ;  /* 0x0000000108081836 */ /* 0x000fe20000000000 */
[----:B------:R-:W-:Y:S01]  /*0780*/  @!P2 LOP3.LUT R8, RZ, R12, RZ, 0x33, !PT ;  /* 0x0000000cff08a212 */ /* 0x000fe200078e33ff */
[----:B------:R-:W-:Y:S06]  /*0790*/  BRA `(.L_x_357) ;  /* 0x0000000000107947 */ /* 0x000fec0003800000 */
.L_x_356:
[----:B------:R-:W-:-:S07]  /*07a0*/  MOV R10, 0x7c0 ;  /* 0x000007c0000a7802 */ /* 0x000fce0000000f00 */
[----:B------:R-:W-:Y:S05]  /*07b0*/  CALL.REL.NOINC `($__internal_35_$__cuda_sm20_div_u64) ;  /* 0x00000008006c7944 */ /* 0x000fea0003c00000 */
[----:B------:R-:W-:Y:S01]  /*07c0*/  IMAD.MOV.U32 R8, RZ, RZ, R7 ;  /* 0x000000ffff087224 */ /* 0x000fe200078e0007 */
[----:B------:R-:W-:-:S07]  /*07d0*/  MOV R9, R18 ;  /* 0x0000001200097202 */ /* 0x000fce0000000f00 */
.L_x_357:
[----:B------:R-:W-:Y:S05]  /*07e0*/  BSYNC.RECONVERGENT B1 ;  /* 0x0000000000017941 */ /* 0x000fea0003800200 */
.L_x_355:
[----:B------:R-:W-:Y:S01]  /*07f0*/  IADD3 R8, P1, PT, R8, R6, RZ ;  /* 0x0000000608087210 */ /* 0x000fe20007f3e0ff */
[----:B------:R-:W-:Y:S01]  /*0800*/  IMAD.MOV.U32 R7, RZ, RZ, R17 ;  /* 0x000000ffff077224 */ /* 0x000fe200078e0011 */
[----:B------:R-:W-:Y:S02]  /*0810*/  BSSY.RECONVERGENT B1, `(.L_x_358) ;  /* 0x000002a000017945 */ /* 0x000fe40003800200 */
[----:B------:R-:W-:Y:S01]  /*0820*/  LOP3.LUT R6, R8, 0x3, RZ, 0xc0, !PT ;  /* 0x0000000308067812 */ /* 0x000fe200078ec0ff */
[----:B------:R-:W-:Y:S02]  /*0830*/  IMAD.X R10, RZ, RZ, R9, P1 ;  /* 0x000000ffff0a7224 */ /* 0x000fe400008e0609 */
[----:B------:R-:W-:Y:S01]  /*0840*/  IMAD.MOV.U32 R9, RZ, RZ, RZ ;  /* 0x000000ffff097224 */ /* 0x000fe200078e00ff */
[----:B------:R-:W-:Y:S01]  /*0850*/  ISETP.NE.U32.AND P0, PT, R6, 0x3, PT ;  /* 0x000000030600780c */ /* 0x000fe20003f05070 */
[----:B------:R-:W-:-:S03]  /*0860*/  IMAD.MOV.U32 R6, RZ, RZ, R16 ;  /* 0x000000ffff067224 */ /* 0x000fc600078e0010 */
[----:B------:R-:W-:Y:S01]  /*0870*/  ISETP.NE.AND.EX P0, PT, RZ, RZ, PT, P0 ;  /* 0x000000ffff00720c */ /* 0x000fe20003f05300 */
[----:B------:R-:W-:-:S12]  /*0880*/  IMAD.WIDE.U32 R6, R2, 0x4, R6 ;  /* 0x0000000402067825 */ /* 0x000fd800078e0006 */
[----:B------:R-:W-:Y:S05]  /*0890*/  @!P0 BRA `(.L_x_359) ;  /* 0x0000000000848947 */ /* 0x000fea0003800000 */
[----:B------:R-:W0:Y:S01]  /*08a0*/  LDC.64 R4, c[0x0][0x388] ;  /* 0x0000e200ff047b82 */ /* 0x000e220000000a00 */
[----:B------:R-:W-:Y:S01]  /*08b0*/  VIADD R14, R8, 0x1 ;  /* 0x00000001080e7836 */ /* 0x000fe20000000000 */
[----:B------:R-:W-:Y:S01]  /*08c0*/  BSSY.RECONVERGENT B2, `(.L_x_360) ;  /* 0x000001a000027945 */ /* 0x000fe20003800200 */
[C---:B------:R-:W-:Y:S01]  /*08d0*/  SHF.L.U64.HI R3, R20.reuse, 0x2, R3 ;  /* 0x0000000214037819 */ /* 0x040fe20000010203 */
[----:B------:R-:W-:Y:S02]  /*08e0*/  IMAD.SHL.U32 R22, R20, 0x4, RZ ;  /* 0x0000000414167824 */ /* 0x000fe400078e00ff */
[----:B------:R-:W-:Y:S01]  /*08f0*/  LOP3.LUT R14, R14, 0x3, RZ, 0xc0, !PT ;  /* 0x000000030e0e7812 */ /* 0x000fe200078ec0ff */
[----:B------:R-:W-:-:S03]  /*0900*/  IMAD.MOV.U32 R9, RZ, RZ, RZ ;  /* 0x000000ffff097224 */ /* 0x000fc600078e00ff */
[----:B------:R-:W-:-:S05]  /*0910*/  IADD3 R14, P0, PT, RZ, -R14, RZ ;  /* 0x8000000eff0e7210 */ /* 0x000fca0007f1e0ff */
[----:B------:R-:W-:Y:S02]  /*0920*/  IMAD.X R15, RZ, RZ, -0x1, P0 ;  /* 0xffffffffff0f7424 */ /* 0x000fe400000e06ff */
[----:B0-----:R-:W-:-:S04]  /*0930*/  IMAD.WIDE.U32 R4, R2, 0x4, R4 ;  /* 0x0000000402047825 */ /* 0x001fc800078e0004 */
[----:B------:R-:W-:Y:S02]  /*0940*/  IMAD.MOV.U32 R21, RZ, RZ, R4 ;  /* 0x000000ffff157224 */ /* 0x000fe400078e0004 */
[----:B------:R-:W-:-:S07]  /*0950*/  IMAD.MOV.U32 R20, RZ, RZ, R5 ;  /* 0x000000ffff147224 */ /* 0x000fce00078e0005 */
.L_x_361:
[----:B------:R-:W-:Y:S01]  /*0960*/  IADD3 R4, P0, PT, R21, R22, RZ ;  /* 0x0000001615047210 */ /* 0x000fe20007f1e0ff */
[----:B------:R-:W2:Y:S04]  /*0970*/  LDG.E R6, desc[UR8][R6.64] ;  /* 0x0000000806067981 */ /* 0x000ea8000c1e1900 */
[----:B------:R-:W-:-:S06]  /*0980*/  IMAD.X R5, R20, 0x1, R3, P0 ;  /* 0x0000000114057824 */ /* 0x000fcc00000e0603 */
[----:B------:R-:W2:Y:S01]  /*0990*/  LDG.E R5, desc[UR8][R4.64] ;  /* 0x0000000804057981 */ /* 0x000ea2000c1e1900 */
[----:B------:R-:W-:-:S05]  /*09a0*/  IADD3 R14, P0, PT, R14, 0x1, RZ ;  /* 0x000000010e0e7810 */ /* 0x000fca0007f1e0ff */
[----:B------:R-:W-:Y:S01]  /*09b0*/  IMAD.X R15, RZ, RZ, R15, P0 ;  /* 0x000000ffff0f7224 */ /* 0x000fe200000e060f */
[----:B------:R-:W-:-:S04]  /*09c0*/  ISETP.NE.U32.AND P0, PT, R14, RZ, PT ;  /* 0x000000ff0e00720c */ /* 0x000fc80003f05070 */
[----:B------:R-:W-:Y:S01]  /*09d0*/  ISETP.NE.AND.EX P0, PT, R15, RZ, PT, P0 ;  /* 0x000000ff0f00720c */ /* 0x000fe20003f05300 */
[----:B--2---:R-:W-:-:S05]  /*09e0*/  FADD.FTZ R18, R6, -R5 ;  /* 0x8000000506127221 */ /* 0x004fca0000010000 */
[----:B------:R-:W-:Y:S02]  /*09f0*/  FSETP.GT.FTZ.AND P1, PT, |R18|, R9, PT ;  /* 0x000000091200720b */ /* 0x000fe40003f34200 */
[CC--:B------:R-:W-:Y:S02]  /*0a00*/  IADD3 R6, P2, P3, R12.reuse, R21.reuse, R11 ;  /* 0x000000150c067210 */ /* 0x0c0fe40007b5e00b */
[----:B------:R-:W-:Y:S02]  /*0a10*/  IADD3 R21, P4, PT, R12, R21, RZ ;  /* 0x000000150c157210 */ /* 0x000fe40007f9e0ff */
[----:B------:R-:W-:-:S03]  /*0a20*/  IADD3.X R7, PT, PT, R13, R20, R19, P2, P3 ;  /* 0x000000140d077210 */ /* 0x000fc600017e6413 */
[----:B------:R-:W-:-:S04]  /*0a30*/  IMAD.X R20, R13, 0x1, R20, P4 ;  /* 0x000000010d147824 */ /* 0x000fc800020e0614 */
[----:B------:R-:W-:Y:S01]  /*0a40*/  @P1 FADD.FTZ R9, |R18|, -RZ ;  /* 0x800000ff12091221 */ /* 0x000fe20000010200 */
[----:B------:R-:W-:Y:S06]  /*0a50*/  @P0 BRA `(.L_x_361) ;  /* 0xfffffffc00c00947 */ /* 0x000fec000383ffff */
[----:B------:R-:W-:Y:S05]  /*0a60*/  BSYNC.RECONVERGENT B2 ;  /* 0x0000000000027941 */ /* 0x000fea0003800200 */
.L_x_360:
[----:B------:R-:W-:Y:S01]  /*0a70*/  IADD3 R4, P0, PT, R21, R22, RZ ;  /* 0x0000001615047210 */ /* 0x000fe20007f1e0ff */
[----:B------:R-:W-:Y:S02]  /*0a80*/  IMAD.MOV.U32 R14, RZ, RZ, R6 ;  /* 0x000000ffff0e7224 */ /* 0x000fe400078e0006 */
[----:B------:R-:W-:Y:S01]  /*0a90*/  IMAD.MOV.U32 R15, RZ, RZ, R7 ;  /* 0x000000ffff0f7224 */ /* 0x000fe200078e0007 */
[----:B------:R-:W-:-:S09]  /*0aa0*/  IADD3.X R5, PT, PT, R20, R3, RZ, P0, !PT ;  /* 0x0000000314057210 */ /* 0x000fd200007fe4ff */
.L_x_359:
[----:B------:R-:W-:Y:S05]  /*0ab0*/  BSYNC.RECONVERGENT B1 ;  /* 0x0000000000017941 */ /* 0x000fea0003800200 */
.L_x_358:
[----:B------:R-:W-:-:S04]  /*0ac0*/  ISETP.GE.U32.AND P0, PT, R8, 0x3, PT ;  /* 0x000000030800780c */ /* 0x000fc80003f06070 */
[----:B------:R-:W-:-:S13]  /*0ad0*/  ISETP.GE.U32.AND.EX P0, PT, R10, RZ, PT, P0 ;  /* 0x000000ff0a00720c */ /* 0x000fda0003f06100 */
[----:B------:R-:W-:Y:S05]  /*0ae0*/  @!P0 BRA `(.L_x_354) ;  /* 0x0000000000b88947 */ /* 0x000fea0003800000 */
[----:B------:R-:W0:Y:S01]  /*0af0*/  LDC.64 R18, c[0x0][0x398] ;  /* 0x0000e600ff127b82 */ /* 0x000e220000000a00 */
[----:B------:R-:W-:Y:S02]  /*0b00*/  CS2R R10, SRZ ;  /* 0x00000000000a7805 */ /* 0x000fe4000001ff00 */
[----:B0-----:R-:W-:-:S04]  /*0b10*/  LEA R8, P0, R18, R16, 0x2 ;  /* 0x0000001012087211 */ /* 0x001fc800078010ff */
[----:B------:R-:W-:-:S09]  /*0b20*/  LEA.HI.X R3, R18, R17, R19, 0x2, P0 ;  /* 0x0000001112037211 */ /* 0x000fd200000f1413 */
.L_x_362:
[-C--:B------:R-:W-:Y:S02]  /*0b30*/  IADD3 R16, P0, PT, R4, R10.reuse, RZ ;  /* 0x0000000a04107210 */ /* 0x080fe40007f1e0ff */
[----:B------:R-:W-:-:S03]  /*0b40*/  IADD3 R20, P1, PT, R6, R10, RZ ;  /* 0x0000000a06147210 */ /* 0x000fc60007f3e0ff */
[--C-:B------:R-:W-:Y:S02]  /*0b50*/  IMAD.X R17, R5, 0x1, R11.reuse, P0 ;  /* 0x0000000105117824 */ /* 0x100fe400000e060b */
[----:B------:R-:W-:-:S03]  /*0b60*/  IMAD.X R21, R7, 0x1, R11, P1 ;  /* 0x0000000107157824 */ /* 0x000fc600008e060b */
[----:B------:R0:W2:Y:S04]  /*0b70*/  LDG.E R26, desc[UR8][R16.64] ;  /* 0x00000008101a7981 */ /* 0x0000a8000c1e1900 */
[----:B------:R1:W2:Y:S01]  /*0b80*/  LDG.E R27, desc[UR8][R20.64] ;  /* 0x00000008141b7981 */ /* 0x0002a2000c1e1900 */
[C---:B------:R-:W-:Y:S02]  /*0b90*/  IADD3 R24, P1, PT, R12.reuse, R16, RZ ;  /* 0x000000100c187210 */ /* 0x040fe40007f3e0ff */
[----:B------:R-:W-:-:S03]  /*0ba0*/  IADD3 R22, P0, PT, R12, R20, RZ ;  /* 0x000000140c167210 */ /* 0x000fc60007f1e0ff */
[C---:B------:R-:W-:Y:S02]  /*0bb0*/  IMAD.X R25, R13.reuse, 0x1, R17, P1 ;  /* 0x000000010d197824 */ /* 0x040fe400008e0611 */
[----:B------:R-:W-:-:S03]  /*0bc0*/  IMAD.X R23, R13, 0x1, R21, P0 ;  /* 0x000000010d177824 */ /* 0x000fc600000e0615 */
[----:B------:R3:W4:Y:S04]  /*0bd0*/  LDG.E R28, desc[UR8][R24.64] ;  /* 0x00000008181c7981 */ /* 0x000728000c1e1900 */
[----:B------:R-:W4:Y:S01]  /*0be0*/  LDG.E R29, desc[UR8][R22.64] ;  /* 0x00000008161d7981 */ /* 0x000f22000c1e1900 */
[C---:B------:R-:W-:Y:S02]  /*0bf0*/  IADD3 R18, P1, PT, R12.reuse, R24, RZ ;  /* 0x000000180c127210 */ /* 0x040fe40007f3e0ff */
[----:B0-----:R-:W-:-:S03]  /*0c00*/  IADD3 R16, P0, PT, R12, R22, RZ ;  /* 0x000000160c107210 */ /* 0x001fc60007f1e0ff */
[C---:B------:R-:W-:Y:S02]  /*0c10*/  IMAD.X R19, R13.reuse, 0x1, R25, P1 ;  /* 0x000000010d137824 */ /* 0x040fe400008e0619 */
[----:B------:R-:W-:-:S03]  /*0c20*/  IMAD.X R17, R13, 0x1, R23, P0 ;  /* 0x000000010d117824 */ /* 0x000fc600000e0617 */
[----:B------:R-:W5:Y:S04]  /*0c30*/  LDG.E R22, desc[UR8][R18.64] ;  /* 0x0000000812167981 */ /* 0x000f68000c1e1900 */
[----:B------:R0:W5:Y:S01]  /*0c40*/  LDG.E R23, desc[UR8][R16.64] ;  /* 0x0000000810177981 */ /* 0x000162000c1e1900 */
[C---:B-1----:R-:W-:Y:S02]  /*0c50*/  IADD3 R20, P1, PT, R12.reuse, R18, RZ ;  /* 0x000000120c147210 */ /* 0x042fe40007f3e0ff */
[----:B---3--:R-:W-:-:S03]  /*0c60*/  IADD3 R24, P0, PT, R12, R16, RZ ;  /* 0x000000100c187210 */ /* 0x008fc60007f1e0ff */
[C---:B------:R-:W-:Y:S02]  /*0c70*/  IMAD.X R21, R13.reuse, 0x1, R19, P1 ;  /* 0x000000010d157824 */ /* 0x040fe400008e0613 */
[----:B------:R-:W-:-:S04]  /*0c80*/  IMAD.X R25, R13, 0x1, R17, P0 ;  /* 0x000000010d197824 */ /* 0x000fc800000e0611 */
[----:B------:R-:W3:Y:S04]  /*0c90*/  LDG.E R21, desc[UR8][R20.64] ;  /* 0x0000000814157981 */ /* 0x000ee8000c1e1900 */
[----:B------:R-:W3:Y:S01]  /*0ca0*/  LDG.E R24, desc[UR8][R24.64] ;  /* 0x0000000818187981 */ /* 0x000ee2000c1e1900 */
[----:B------:R-:W-:-:S03]  /*0cb0*/  IMAD.WIDE.U32 R10, R0, 0x10, R10 ;  /* 0x00000010000a7825 */ /* 0x000fc600078e000a */
[----:B0-----:R-:W-:-:S05]  /*0cc0*/  IADD3 R17, P2, PT, R10, R14, RZ ;  /* 0x0000000e0a117210 */ /* 0x001fca0007f5e0ff */
[----:B------:R-:W-:Y:S02]  /*0cd0*/  IMAD.X R18, R11, 0x1, R15, P2 ;  /* 0x000000010b127824 */ /* 0x000fe400010e060f */
[----:B--2---:R-:W-:-:S05]  /*0ce0*/  FADD.FTZ R26, R27, -R26 ;  /* 0x8000001a1b1a7221 */ /* 0x004fca0000010000 */
[----:B------:R-:W-:Y:S01]  /*0cf0*/  FSETP.GT.FTZ.AND P0, PT, |R26|, R9, PT ;  /* 0x000000091a00720b */ /* 0x000fe20003f14200 */
[----:B----4-:R-:W-:-:S12]  /*0d00*/  FADD.FTZ R28, R29, -R28 ;  /* 0x8000001c1d1c7221 */ /* 0x010fd80000010000 */
[----:B------:R-:W-:-:S05]  /*0d10*/  @P0 FADD.FTZ R9, |R26|, -RZ ;  /* 0x800000ff1a090221 */ /* 0x000fca0000010200 */
[----:B------:R-:W-:Y:S01]  /*0d20*/  FSETP.GT.FTZ.AND P0, PT, |R28|, R9, PT ;  /* 0x000000091c00720b */ /* 0x000fe20003f14200 */
[----:B-----5:R-:W-:-:S12]  /*0d30*/  FADD.FTZ R22, R23, -R22 ;  /* 0x8000001617167221 */ /* 0x020fd80000010000 */
[----:B------:R-:W-:-:S05]  /*0d40*/  @P0 FADD.FTZ R9, |R28|, -RZ ;  /* 0x800000ff1c090221 */ /* 0x000fca0000010200 */
[----:B------:R-:W-:Y:S01]  /*0d50*/  FSETP.GT.FTZ.AND P0, PT, |R22|, R9, PT ;  /* 0x000000091600720b */ /* 0x000fe20003f14200 */
[----:B---3--:R-:W-:-:S12]  /*0d60*/  FADD.FTZ R16, R24, -R21 ;  /* 0x8000001518107221 */ /* 0x008fd80000010000 */
[----:B------:R-:W-:Y:S01]  /*0d70*/  @P0 FADD.FTZ R9, |R22|, -RZ ;  /* 0x800000ff16090221 */ /* 0x000fe20000010200 */
[----:B------:R-:W-:-:S04]  /*0d80*/  ISETP.GE.U32.AND P0, PT, R17, R8, PT ;  /* 0x000000081100720c */ /* 0x000fc80003f06070 */
[----:B------:R-:W-:Y:S02]  /*0d90*/  ISETP.GE.U32.AND.EX P0, PT, R18, R3, PT, P0 ;  /* 0x000000031200720c */ /* 0x000fe40003f06100 */
[----:B------:R-:W-:-:S13]  /*0da0*/  FSETP.GT.FTZ.AND P1, PT, |R16|, R9, PT ;  /* 0x000000091000720b */ /* 0x000fda0003f34200 */
[----:B------:R-:W-:Y:S01]  /*0db0*/  @P1 FADD.FTZ R9, |R16|, -RZ ;  /* 0x800000ff10091221 */ /* 0x000fe20000010200 */
[----:B------:R-:W-:Y:S06]  /*0dc0*/  @!P0 BRA `(.L_x_362) ;  /* 0xfffffffc00588947 */ /* 0x000fec000383ffff */
.L_x_354:
[----:B------:R-:W-:Y:S05]  /*0dd0*/  BSYNC.RECONVERGENT B0 ;  /* 0x0000000000007941 */ /* 0x000fea0003800200 */
.L_x_353:
[----:B------:R-:W0:Y:S01]  /*0de0*/  SHFL.DOWN PT, R4, R9, 0x10, 0x1f ;  /* 0x0a001f0009047f89 */ /* 0x000e2200000e0000 */
[----:B------:R-:W-:Y:S01]  /*0df0*/  SHF.R.U32.HI R7, RZ, 0x5, R0 ;  /* 0x00000005ff077819 */ /* 0x000fe20000011600 */
[----:B------:R-:W-:Y:S03]  /*0e00*/  BAR.SYNC.DEFER_BLOCKING 0x0 ;  /* 0x0000000000007b1d */ /* 0x000fe60000010000 */
[----:B------:R-:W-:-:S13]  /*0e10*/  ISETP.GE.U32.AND P2, PT, R2, R7, PT ;  /* 0x000000070200720c */ /* 0x000fda0003f46070 */
[----:B------:R-:W1:Y:S01]  /*0e20*/  @!P2 S2R R10, SR_CgaCtaId ;  /* 0x00000000000aa919 */ /* 0x000e620000008800 */
[----:B------:R-:W-:Y:S02]  /*0e30*/  @!P2 MOV R7, 0x400 ;  /* 0x000004000007a802 */ /* 0x000fe40000000f00 */
[----:B0-----:R-:W-:-:S04]  /*0e40*/  FSETP.GEU.FTZ.AND P0, PT, R9, R4, PT ;  /* 0x000000040900720b */ /* 0x001fc80003f1e000 */
[----:B------:R-:W-:-:S05]  /*0e50*/  FSEL R4, R4, R9, !P0 ;  /* 0x0000000904047208 */ /* 0x000fca0004000000 */
[----:B------:R-:W0:Y:S01]  /*0e60*/  SHFL.DOWN PT, R3, R4, 0x8, 0x1f ;  /* 0x09001f0004037f89 */ /* 0x000e2200000e0000 */
[----:B-1----:R-:W-:Y:S02]  /*0e70*/  @!P2 LEA R7, R10, R7, 0x18 ;  /* 0x000000070a07a211 */ /* 0x002fe400078ec0ff */
[----:B0-----:R-:W-:-:S04]  /*0e80*/  FSETP.GEU.FTZ.AND P0, PT, R4, R3, PT ;  /* 0x000000030400720b */ /* 0x001fc80003f1e000 */
[----:B------:R-:W-:-:S05]  /*0e90*/  FSEL R3, R3, R4, !P0 ;  /* 0x0000000403037208 */ /* 0x000fca0004000000 */
[----:B------:R-:W0:Y:S02]  /*0ea0*/  SHFL.DOWN PT, R6, R3, 0x4, 0x1f ;  /* 0x08801f0003067f89 */ /* 0x000e2400000e0000 */
[----:B0-----:R-:W-:-:S04]  /*0eb0*/  FSETP.GEU.FTZ.AND P0, PT, R3, R6, PT ;  /* 0x000000060300720b */ /* 0x001fc80003f1e000 */
[----:B------:R-:W-:Y:S02]  /*0ec0*/  FSEL R6, R6, R3, !P0 ;  /* 0x0000000306067208 */ /* 0x000fe40004000000 */
[----:B------:R-:W-:-:S03]  /*0ed0*/  LOP3.LUT P0, R0, R2, 0x1f, RZ, 0xc0, !PT ;  /* 0x0000001f02007812 */ /* 0x000fc6000780c0ff */
[----:B------:R-:W0:Y:S10]  /*0ee0*/  SHFL.DOWN PT, R5, R6, 0x2, 0x1f ;  /* 0x08401f0006057f89 */ /* 0x000e3400000e0000 */
[----:B------:R-:W1:Y:S01]  /*0ef0*/  @!P0 S2R R8, SR_CgaCtaId ;  /* 0x0000000000088919 */ /* 0x000e620000008800 */
[----:B------:R-:W-:-:S02]  /*0f00*/  @!P0 MOV R3, 0x400 ;  /* 0x0000040000038802 */ /* 0x000fc40000000f00 */
[----:B0-----:R-:W-:-:S04]  /*0f10*/  FSETP.GEU.FTZ.AND P1, PT, R6, R5, PT ;  /* 0x000000050600720b */ /* 0x001fc80003f3e000 */
[----:B------:R-:W-:-:S05]  /*0f20*/  FSEL R5, R5, R6, !P1 ;  /* 0x0000000605057208 */ /* 0x000fca0004800000 */
[----:B------:R-:W0:Y:S01]  /*0f30*/  SHFL.DOWN PT, R4, R5, 0x1, 0x1f ;  /* 0x08201f0005047f89 */ /* 0x000e2200000e0000 */
[----:B-1----:R-:W-:-:S04]  /*0f40*/  @!P0 LEA R3, R8, R3, 0x18 ;  /* 0x0000000308038211 */ /* 0x002fc800078ec0ff */
[----:B------:R-:W-:Y:S02]  /*0f50*/  @!P0 LEA.HI R3, R2, R3, RZ, 0x1d ;  /* 0x0000000302038211 */ /* 0x000fe400078fe8ff */
[----:B0-----:R-:W-:-:S04]  /*0f60*/  FSETP.GEU.FTZ.AND P1, PT, R5, R4, PT ;  /* 0x000000040500720b */ /* 0x001fc80003f3e000 */
[----:B------:R-:W-:Y:S01]  /*0f70*/  FSEL R6, R4, R5, !P1 ;  /* 0x0000000504067208 */ /* 0x000fe20004800000 */
[----:B------:R-:W-:Y:S02]  /*0f80*/  @!P2 IMAD R4, R0, 0x4, R7 ;  /* 0x000000040004a824 */ /* 0x000fe400078e0207 */
[----:B------:R-:W-:Y:S02]  /*0f90*/  IMAD.MOV.U32 R0, RZ, RZ, RZ ;  /* 0x000000ffff007224 */ /* 0x000fe400078e00ff */
[----:B------:R0:W-:Y:S01]  /*0fa0*/  @!P0 STS [R3], R6 ;  /* 0x0000000603008388 */ /* 0x0001e20000000800 */
[----:B------:R-:W-:Y:S01]  /*0fb0*/  BAR.SYNC.DEFER_BLOCKING 0x0 ;  /* 0x0000000000007b1d */ /* 0x000fe20000010000 */
[----:B------:R-:W-:-:S05]  /*0fc0*/  ISETP.GT.U32.AND P0, PT, R2, 0x1f, PT ;  /* 0x0000001f0200780c */ /* 0x000fca0003f04070 */
[----:B------:R0:W1:Y:S08]  /*0fd0*/  @!P2 LDS R0, [R4] ;  /* 0x000000000400a984 */ /* 0x0000700000000800 */
[----:B0-----:R-:W-:Y:S05]  /*0fe0*/  @P0 EXIT ;  /* 0x000000000000094d */ /* 0x001fea0003800000 */
[----:B-1----:R-:W0:Y:S01]  /*0ff0*/  SHFL.DOWN PT, R3, R0, 0x10, 0x1f ;  /* 0x0a001f0000037f89 */ /* 0x002e2200000e0000 */
[----:B------:R-:W-:Y:S02]  /*1000*/  ISETP.NE.AND P1, PT, R2, RZ, PT ;  /* 0x000000ff0200720c */ /* 0x000fe40003f25270 */
[----:B0-----:R-:W-:-:S04]  /*1010*/  FSETP.GEU.FTZ.AND P0, PT, R0, R3, PT ;  /* 0x000000030000720b */ /* 0x001fc80003f1e000 */
[----:B------:R-:W-:-:S05]  /*1020*/  FSEL R3, R3, R0, !P0 ;  /* 0x0000000003037208 */ /* 0x000fca0004000000 */
[----:B------:R-:W0:Y:S02]  /*1030*/  SHFL.DOWN PT, R4, R3, 0x8, 0x1f ;  /* 0x09001f0003047f89 */ /* 0x000e2400000e0000 */
        /* <DEDUP_REMOVED lines=8> */
[----:B------:R0:W1:Y:S01]  /*10c0*/  SHFL.DOWN PT, R7, R6, 0x1, 0x1f ;  /* 0x08201f0006077f89 */ /* 0x00006200000e0000 */
[----:B------:R-:W-:Y:S05]  /*10d0*/  @P1 EXIT ;  /* 0x000000000000194d */ /* 0x000fea0003800000 */
[----:B------:R-:W2:Y:S01]  /*10e0*/  LDCU.64 UR4, c[0x0][0x380] ;  /* 0x00007000ff0477ac */ /* 0x000ea20008000a00 */
[----:B-1----:R-:W-:-:S04]  /*10f0*/  FSETP.GEU.FTZ.AND P0, PT, R6, R7, PT ;  /* 0x000000070600720b */ /* 0x002fc80003f1e000 */
[----:B------:R-:W-:Y:S01]  /*1100*/  FSEL R7, R7, R6, !P0 ;  /* 0x0000000607077208 */ /* 0x000fe20004000000 */
[----:B--2---:R-:W-:-:S04]  /*1110*/  ULEA UR4, UP0, UR6, UR4, 0x2 ;  /* 0x0000000406047291 */ /* 0x004fc8000f8010ff */
[----:B------:R-:W-:Y:S02]  /*1120*/  ULEA.HI.X UR5, UR6, UR5, URZ, 0x2, UP0 ;  /* 0x0000000506057291 */ /* 0x000fe400080f14ff */
[----:B------:R-:W-:-:S04]  /*1130*/  MOV R2, UR4 ;  /* 0x0000000400027c02 */ /* 0x000fc80008000f00 */
[----:B------:R-:W-:-:S05]  /*1140*/  IMAD.U32 R3, RZ, RZ, UR5 ;  /* 0x00000005ff037e24 */ /* 0x000fca000f8e00ff */
[----:B------:R-:W-:Y:S01]  /*1150*/  STG.E desc[UR8][R2.64], R7 ;  /* 0x0000000702007986 */ /* 0x000fe2000c101908 */
[----:B------:R-:W-:Y:S05]  /*1160*/  EXIT ;  /* 0x000000000000794d */ /* 0x000fea0003800000 */
        .weak           $__internal_35_$__cuda_sm20_div_u64
        .type           $__internal_35_$__cuda_sm20_div_u64,@function
        .size           $__internal_35_$__cuda_sm20_div_u64,($__internal_36_$__cuda_sm20_dsqrt_rn_f64_mediumpath_v1 - $__internal_35_$__cuda_sm20_div_u64)
$__internal_35_$__cuda_sm20_div_u64:
        /* <DEDUP_REMOVED lines=11> */
[----:B------:R-:W-:-:S04]  /*1220*/  IMAD.WIDE.U32 R22, P0, R8, R27, R22 ;  /* 0x0000001b08167225 */ /* 0x000fc80007800016 */
[----:B------:R-:W-:-:S04]  /*1230*/  IMAD.HI.U32 R22, P1, R9, R25, R22 ;  /* 0x0000001909167227 */ /* 0x000fc80007820016 */
[CC--:B------:R-:W-:Y:S02]  /*1240*/  IMAD R23, R9.reuse, R27.reuse, RZ ;  /* 0x0000001b09177224 */ /* 0x0c0fe400078e02ff */
[----:B------:R-:W-:-:S03]  /*1250*/  IMAD.HI.U32 R25, R9, R27, RZ ;  /* 0x0000001b09197227 */ /* 0x000fc600078e00ff */
[----:B------:R-:W-:Y:S01]  /*1260*/  IADD3 R23, P2, PT, R23, R22, RZ ;  /* 0x0000001617177210 */ /* 0x000fe20007f5e0ff */
[----:B------:R-:W-:-:S04]  /*1270*/  IMAD.X R25, R25, 0x1, R9, P0 ;  /* 0x0000000119197824 */ /* 0x000fc800000e0609 */
[----:B------:R-:W-:Y:S01]  /*1280*/  IMAD.WIDE.U32 R8, R23, R12, RZ ;  /* 0x0000000c17087225 */ /* 0x000fe200078e00ff */
[----:B------:R-:W-:-:S03]  /*1290*/  IADD3.X R25, PT, PT, RZ, RZ, R25, P2, P1 ;  /* 0x000000ffff197210 */ /* 0x000fc600017e2419 */
[----:B------:R-:W-:Y:S01]  /*12a0*/  IMAD R9, R23, R13, R9 ;  /* 0x0000000d17097224 */ /* 0x000fe200078e0209 */
[----:B------:R-:W-:-:S03]  /*12b0*/  IADD3 R27, P0, PT, RZ, -R8, RZ ;  /* 0x80000008ff1b7210 */ /* 0x000fc60007f1e0ff */
[----:B------:R-:W-:Y:S02]  /*12c0*/  IMAD R9, R25, R12, R9 ;  /* 0x0000000c19097224 */ /* 0x000fe400078e0209 */
[----:B------:R-:W-:-:S04]  /*12d0*/  IMAD.HI.U32 R22, R23, R27, RZ ;  /* 0x0000001b17167227 */ /* 0x000fc800078e00ff */
[----:B------:R-:W-:Y:S02]  /*12e0*/  IMAD.X R8, RZ, RZ, ~R9, P0 ;  /* 0x000000ffff087224 */ /* 0x000fe400000e0e09 */
[----:B------:R-:W-:Y:S02]  /*12f0*/  IMAD.MOV.U32 R9, RZ, RZ, RZ ;  /* 0x000000ffff097224 */ /* 0x000fe400078e00ff */
        /* <DEDUP_REMOVED lines=22> */
[----:B------:R-:W-:Y:S01]  /*1460*/  IADD3 R7, P1, PT, -R12, R27, RZ ;  /* 0x0000001b0c077210 */ /* 0x000fe20007f3e1ff */
[----:B------:R-:W-:-:S03]  /*1470*/  IMAD.X R18, RZ, RZ, R23, P2 ;  /* 0x000000ffff127224 */ /* 0x000fc600010e0617 */
[C---:B------:R-:W-:Y:S01]  /*1480*/  ISETP.GE.U32.AND.EX P0, PT, R29.reuse, R13, PT, P0 ;  /* 0x0000000d1d00720c */ /* 0x040fe20003f06100 */
[----:B------:R-:W-:Y:S01]  /*1490*/  IMAD.X R9, R29, 0x1, ~R13, P1 ;  /* 0x000000011d097824 */ /* 0x000fe200008e0e0d */
[----:B------:R-:W-:Y:S02]  /*14a0*/  ISETP.NE.U32.AND P1, PT, R12, RZ, PT ;  /* 0x000000ff0c00720c */ /* 0x000fe40003f25070 */
[----:B------:R-:W-:Y:S02]  /*14b0*/  SEL R7, R7, R27, P0 ;  /* 0x0000001b07077207 */ /* 0x000fe40000000000 */
[----:B------:R-:W-:Y:S02]  /*14c0*/  SEL R8, R8, R25, P0 ;  /* 0x0000001908087207 */ /* 0x000fe40000000000 */
[----:B------:R-:W-:Y:S02]  /*14d0*/  SEL R9, R9, R29, P0 ;  /* 0x0000001d09097207 */ /* 0x000fe40000000000 */
[----:B------:R-:W-:-:S02]  /*14e0*/  SEL R23, R18, R23, P0 ;  /* 0x0000001712177207 */ /* 0x000fc40000000000 */
[----:B------:R-:W-:Y:S02]  /*14f0*/  ISETP.GE.U32.AND P0, PT, R7, R12, PT ;  /* 0x0000000c0700720c */ /* 0x000fe40003f06070 */
[----:B------:R-:W-:Y:S02]  /*1500*/  IADD3 R7, P2, PT, R8, 0x1, RZ ;  /* 0x0000000108077810 */ /* 0x000fe40007f5e0ff */
[----:B------:R-:W-:Y:S01]  /*1510*/  ISETP.GE.U32.AND.EX P0, PT, R9, R13, PT, P0 ;  /* 0x0000000d0900720c */ /* 0x000fe20003f06100 */
[----:B------:R-:W-:Y:S01]  /*1520*/  IMAD.MOV.U32 R9, RZ, RZ, 0x0 ;  /* 0x00000000ff097424 */ /* 0x000fe200078e00ff */
[----:B------:R-:W-:Y:S02]  /*1530*/  IADD3.X R18, PT, PT, RZ, R23, RZ, P2, !PT ;  /* 0x00000017ff127210 */ /* 0x000fe400017fe4ff */
[----:B------:R-:W-:Y:S01]  /*1540*/  SEL R7, R7, R8, P0 ;  /* 0x0000000807077207 */ /* 0x000fe20000000000 */
[----:B------:R-:W-:Y:S01]  /*1550*/  IMAD.MOV.U32 R8, RZ, RZ, R10 ;  /* 0x000000ffff087224 */ /* 0x000fe200078e000a */
[----:B------:R-:W-:-:S02]  /*1560*/  ISETP.NE.AND.EX P1, PT, R13, RZ, PT, P1 ;  /* 0x000000ff0d00720c */ /* 0x000fc40003f25310 */
[----:B------:R-:W-:Y:S02]  /*1570*/  SEL R18, R18, R23, P0 ;  /* 0x0000001712127207 */ /* 0x000fe40000000000 */
[----:B------:R-:W-:Y:S02]  /*1580*/  SEL R7, R7, 0xffffffff, P1 ;  /* 0xffffffff07077807 */ /* 0x000fe40000800000 */
[----:B------:R-:W-:Y:S01]  /*1590*/  SEL R18, R18, 0xffffffff, P1 ;  /* 0xffffffff12127807 */ /* 0x000fe20000800000 */
[----:B------:R-:W-:Y:S06]  /*15a0*/  RET.REL.NODEC R8 `(_ZN2at6native55_GLOBAL__N__6c1c77d0_17_DistanceKernel_cu_928626d3_295122pdist_kernel_cuda_implIfNS1_5distsIfE3infEEEvPT_PKS6_llS6_dd) ;  /* 0xffffffe808947950 */ /* 0x000fec0003c3ffff */
        .weak           $__internal_36_$__cuda_sm20_dsqrt_rn_f64_mediumpath_v1
        .type           $__internal_36_$__cuda_sm20_dsqrt_rn_f64_mediumpath_v1,@function
        .size           $__internal_36_$__cuda_sm20_dsqrt_rn_f64_mediumpath_v1,(.L_x_816 - $__internal_36_$__cuda_sm20_dsqrt_rn_f64_mediumpath_v1)
$__internal_36_$__cuda_sm20_dsqrt_rn_f64_mediumpath_v1:
[----:B------:R-:W-:Y:S01]  /*15b0*/  ISETP.GE.U32.AND P0, PT, R6, -0x3400000, PT ;  /* 0xfcc000000600780c */ /* 0x000fe20003f06070 */
[----:B------:R-:W-:-:S12]  /*15c0*/  IMAD.MOV.U32 R9, RZ, RZ, R15 ;  /* 0x000000ffff097224 */ /* 0x000fd800078e000f */
        /* <DEDUP_REMOVED lines=9> */
.L_x_363:
        /* <DEDUP_REMOVED lines=24> */
.L_x_365:
[----:B------:R-:W-:-:S11]  /*17e0*/  DADD R6, R4, R4 ;  /* 0x0000000004067229 */ /* 0x000fd60000000004 */
.L_x_364:
[----:B------:R-:W-:-:S04]  /*17f0*/  IMAD.MOV.U32 R3, RZ, RZ, 0x0 ;  /* 0x00000000ff037424 */ /* 0x000fc800078e00ff */
[----:B------:R-:W-:Y:S05]  /*1800*/  RET.REL.NODEC R2 `(_ZN2at6native55_GLOBAL__N__6c1c77d0_17_DistanceKernel_cu_928626d3_295122pdist_kernel_cuda_implIfNS1_5distsIfE3infEEEvPT_PKS6_llS6_dd) ;  /* 0xffffffe402fc7950 */ /* 0x000fea0003c3ffff */
.L_x_366:
        /* <DEDUP_REMOVED lines=15> */
.L_x_816:


//--------------------- .text._ZN2at6native55_GLOBAL__N__6c1c77d0_17_DistanceKernel_cu_928626d3_295122pdist_kernel_cuda_implIfNS1_5distsIfE3twoEEEvPT_PKS6_llS6_dd --------------------------
	.section	.text._ZN2at6native55_GLOBAL__N__6c1c77d0_17_DistanceKernel_cu_928626d3_295122pdist_kernel_cuda_implIfNS1_5distsIfE3twoEEEvPT_PKS6_llS6_dd,"ax",@progbits
	.align	128
.text._ZN2at6native55_GLOBAL__N__6c1c77d0_17_DistanceKernel_cu_928626d3_295122pdist_kernel_cuda_implIfNS1_5distsIfE3twoEEEvPT_PKS6_llS6_dd:
        .type           _ZN2at6native55_GLOBAL__N__6c1c77d0_17_DistanceKernel_cu_928626d3_295122pdist_kernel_cuda_implIfNS1_5distsIfE3twoEEEvPT_PKS6_llS6_dd,@function
        .size           _ZN2at6native55_GLOBAL__N__6c1c77d0_17_DistanceKernel_cu_928626d3_295122pdist_kernel_cuda_implIfNS1_5distsIfE3twoEEEvPT_PKS6_llS6_dd,(.L_x_819 - _ZN2at6native55_GLOBAL__N__6c1c77d0_17_DistanceKernel_cu_928626d3_295122pdist_kernel_cuda_implIfNS1_5distsIfE3twoEEEvPT_PKS6_llS6_dd)
        .other          _ZN2at6native55_GLOBAL__N__6c1c77d0_17_DistanceKernel_cu_928626d3_295122pdist_kernel_cuda_implIfNS1_5distsIfE3twoEEEvPT_PKS6_llS6_dd,@"STO_CUDA_ENTRY STV_DEFAULT"
_ZN2at6native55_GLOBAL__N__6c1c77d0_17_DistanceKernel_cu_928626d3_295122pdist_kernel_cuda_implIfNS1_5distsIfE3twoEEEvPT_PKS6_llS6_dd:
        /* <DEDUP_REMOVED lines=22> */
[----:B--2---:R-:W-:Y:S10]  /*0160*/  @!P0 BRA `(.L_x_367) ;  /* 0x0000000000108947 */ /* 0x004ff40003800000 */
[----:B------:R-:W-:-:S07]  /*0170*/  MOV R2, 0x190 ;  /* 0x0000019000027802 */ /* 0x000fce0000000f00 */
[----:B------:R-:W-:Y:S05]  /*0180*/  CALL.REL.NOINC `($__internal_38_$__cuda_sm20_dsqrt_rn_f64_mediumpath_v1) ;  /* 0x0000001000dc7944 */ /* 0x000fea0003c00000 */
[----:B------:R-:W-:Y:S02]  /*0190*/  IMAD.MOV.U32 R2, RZ, RZ, R6 ;  /* 0x000000ffff027224 */ /* 0x000fe400078e0006 */
[----:B------:R-:W-:-:S07]  /*01a0*/  IMAD.MOV.U32 R3, RZ, RZ, R7 ;  /* 0x000000ffff037224 */ /* 0x000fce00078e0007 */
.L_x_367:
        /* <DEDUP_REMOVED lines=13> */
[----:B------:R-:W-:-:S03]  /*0280*/  IMAD.X R6, RZ, RZ, R5, P0 ;  /* 0x000000ffff067224 */ /* 0x000fc600000e0605 */
[----:B------:R-:W-:Y:S01]  /*0290*/  IADD3 R7, PT, PT, R9, R3, RZ ;  /* 0x0000000309077210 */ /* 0x000fe20007ffe0ff */
[----:B------:R-:W-:-:S03]  /*02a0*/  IMAD.X R13, RZ, RZ, R6, P1 ;  /* 0x000000ffff0d7224 */ /* 0x000fc600008e0606 */
[----:B------:R-:W-:Y:S01]  /*02b0*/  LEA.HI R3, P0, R7, R8, RZ, 0x1 ;  /* 0x0000000807037211 */ /* 0x000fe200078108ff */
[----:B------:R-:W-:-:S03]  /*02c0*/  IMAD.X R8, RZ, RZ, ~R5, P2 ;  /* 0x000000ffff087224 */ /* 0x000fc600010e0e05 */
[----:B------:R-:W-:Y:S01]  /*02d0*/  IADD3.X R14, PT, PT, RZ, R7, RZ, P0, !PT ;  /* 0x00000007ff0e7210 */ /* 0x000fe200007fe4ff */
[----:B-1----:R-:W-:Y:S02]  /*02e0*/  IMAD R7, R8, UR8, RZ ;  /* 0x0000000808077c24 */ /* 0x002fe4000f8e02ff */
[----:B------:R-:W-:Y:S01]  /*02f0*/  IMAD.WIDE.U32 R8, R11, UR8, R12 ;  /* 0x000000080b087c25 */ /* 0x000fe2000f8e000c */
[----:B------:R-:W-:-:S03]  /*0300*/  SHF.R.S64 R3, R3, 0x1, R14 ;  /* 0x0000000103037819 */ /* 0x000fc6000000100e */
[----:B------:R-:W-:Y:S01]  /*0310*/  IMAD R11, R11, UR9, R7 ;  /* 0x000000090b0b7c24 */ /* 0x000fe2000f8e0207 */
[----:B------:R-:W-:Y:S01]  /*0320*/  SHF.R.S32.HI R7, RZ, 0x1, R14 ;  /* 0x00000001ff077819 */ /* 0x000fe2000001140e */
[----:B------:R-:W1:Y:S01]  /*0330*/  LDCU.64 UR8, c[0x0][0x358] ;  /* 0x00006b00ff0877ac */ /* 0x000e620008000a00 */
[----:B------:R-:W-:-:S04]  /*0340*/  IADD3 R3, P0, PT, R3, R8, RZ ;  /* 0x0000000803037210 */ /* 0x000fc80007f1e0ff */
[----:B------:R-:W-:Y:S01]  /*0350*/  IADD3.X R8, PT, PT, R7, R9, R11, P0, !PT ;  /* 0x0000000907087210 */ /* 0x000fe200007fe40b */
[----:B------:R-:W-:Y:S01]  /*0360*/  IMAD.WIDE.U32 R20, R3, UR10, RZ ;  /* 0x0000000a03147c25 */ /* 0x000fe2000f8e00ff */
[----:B--2---:R-:W-:-:S03]  /*0370*/  ISETP.GE.U32.AND P0, PT, R2, UR10, PT ;  /* 0x0000000a02007c0c */ /* 0x004fc6000bf06070 */
[----:B------:R-:W-:Y:S01]  /*0380*/  IMAD R8, R8, UR10, RZ ;  /* 0x0000000a08087c24 */ /* 0x000fe2000f8e02ff */
[----:B------:R-:W-:Y:S01]  /*0390*/  ISETP.GE.AND.EX P0, PT, RZ, UR11, PT, P0 ;  /* 0x0000000bff007c0c */ /* 0x000fe2000bf06300 */
[----:B------:R-:W-:Y:S02]  /*03a0*/  IMAD R11, R5, UR10, RZ ;  /* 0x0000000a050b7c24 */ /* 0x000fe4000f8e02ff */
[----:B------:R-:W-:Y:S01]  /*03b0*/  IMAD R3, R3, UR11, R8 ;  /* 0x0000000b03037c24 */ /* 0x000fe2000f8e0208 */
[----:B------:R-:W-:Y:S01]  /*03c0*/  IADD3 R8, P1, PT, R2, R20, RZ ;  /* 0x0000001402087210 */ /* 0x000fe20007f3e0ff */
[----:B------:R-:W-:Y:S02]  /*03d0*/  IMAD.MOV.U32 R9, RZ, RZ, RZ ;  /* 0x000000ffff097224 */ /* 0x000fe400078e00ff */
[----:B------:R-:W-:Y:S01]  /*03e0*/  IMAD.IADD R3, R21, 0x1, R3 ;  /* 0x0000000115037824 */ /* 0x000fe200078e0203 */
[----:B0-----:R-:W-:Y:S01]  /*03f0*/  LEA R12, P2, R8, UR4, 0x2 ;  /* 0x00000004080c7c11 */ /* 0x001fe2000f8410ff */
[----:B------:R-:W-:-:S02]  /*0400*/  IMAD R11, R4, UR11, R11 ;  /* 0x0000000b040b7c24 */ /* 0x000fc4000f8e020b */
[----:B------:R-:W-:-:S05]  /*0410*/  IMAD.X R7, RZ, RZ, R3, P1 ;  /* 0x000000ffff077224 */ /* 0x000fca00008e0603 */
[----:B------:R-:W-:Y:S01]  /*0420*/  LEA.HI.X R8, R8, UR5, R7, 0x2, P2 ;  /* 0x0000000508087c11 */ /* 0x000fe200090f1407 */
[----:B-1----:R-:W-:Y:S06]  /*0430*/  @P0 BRA `(.L_x_369) ;  /* 0x00000008005c0947 */ /* 0x002fec0003800000 */
[----:B------:R-:W-:Y:S01]  /*0440*/  IMAD.WIDE.U32 R4, R4, UR10, RZ ;  /* 0x0000000a04047c25 */ /* 0x000fe2000f8e00ff */
[----:B------:R-:W-:Y:S04]  /*0450*/  BSSY.RECONVERGENT B1, `(.L_x_370) ;  /* 0x0000039000017945 */ /* 0x000fe80003800200 */
[----:B------:R-:W-:Y:S01]  /*0460*/  IADD3 R19, PT, PT, R5, R11, RZ ;  /* 0x0000000b05137210 */ /* 0x000fe20007ffe0ff */
[----:B------:R-:W-:Y:S01]  /*0470*/  IMAD R5, R6, UR10, RZ ;  /* 0x0000000a06057c24 */ /* 0x000fe2000f8e02ff */
[----:B------:R-:W-:Y:S01]  /*0480*/  IADD3 R13, P0, PT, R2, R4, RZ ;  /* 0x00000004020d7210 */ /* 0x000fe20007f1e0ff */
[----:B------:R-:W-:Y:S01]  /*0490*/  IMAD.WIDE.U32 R6, R10, UR10, RZ ;  /* 0x0000000a0a067c25 */ /* 0x000fe2000f8e00ff */
[----:B------:R-:W-:-:S03]  /*04a0*/  SHF.L.U32 R17, R4, 0x2, RZ ;  /* 0x0000000204117819 */ /* 0x000fc600000006ff */
[----:B------:R-:W-:Y:S01]  /*04b0*/  IMAD.X R14, RZ, RZ, R19, P0 ;  /* 0x000000ffff0e7224 */ /* 0x000fe200000e0613 */
[C---:B------:R-:W-:Y:S01]  /*04c0*/  LEA R9, P0, R13.reuse, UR4, 0x2 ;  /* 0x000000040d097c11 */ /* 0x040fe2000f8010ff */
[----:B------:R-:W-:Y:S01]  /*04d0*/  IMAD R15, R10, UR11, R5 ;  /* 0x0000000b0a0f7c24 */ /* 0x000fe2000f8e0205 */
[----:B------:R-:W-:Y:S01]  /*04e0*/  LEA R5, P1, R6, UR4, 0x2 ;  /* 0x0000000406057c11 */ /* 0x000fe2000f8210ff */
[----:B------:R-:W-:Y:S01]  /*04f0*/  IMAD.WIDE.U32 R10, R0, 0x4, RZ ;  /* 0x00000004000a7825 */ /* 0x000fe200078e00ff */
[----:B------:R-:W-:Y:S02]  /*0500*/  LEA.HI.X R13, R13, UR5, R14, 0x2, P0 ;  /* 0x000000050d0d7c11 */ /* 0x000fe400080f140e */
[----:B------:R-:W-:Y:S01]  /*0510*/  SHF.L.U64.HI R19, R4, 0x2, R19 ;  /* 0x0000000204137819 */ /* 0x000fe20000010213 */
[----:B------:R-:W-:Y:S01]  /*0520*/  IMAD.IADD R7, R7, 0x1, R15 ;  /* 0x0000000107077824 */ /* 0x000fe200078e020f */
[----:B------:R-:W-:Y:S01]  /*0530*/  IADD3 R14, P0, PT, R10, R9, RZ ;  /* 0x000000090a0e7210 */ /* 0x000fe20007f1e0ff */
[----:B------:R-:W-:-:S03]  /*0540*/  IMAD.MOV.U32 R4, RZ, RZ, R12 ;  /* 0x000000ffff047224 */ /* 0x000fc600078e000c */
[----:B------:R-:W-:Y:S01]  /*0550*/  LEA.HI.X R18, R6, UR5, R7, 0x2, P1 ;  /* 0x0000000506127c11 */ /* 0x000fe200088f1407 */
[----:B------:R-:W-:Y:S01]  /*0560*/  IMAD.X R9, R11, 0x1, R13, P0 ;  /* 0x000000010b097824 */ /* 0x000fe200000e060d */
[CC--:B------:R-:W-:Y:S02]  /*0570*/  ISETP.GT.U32.AND P1, PT, R14.reuse, R5.reuse, PT ;  /* 0x000000050e00720c */ /* 0x0c0fe40003f24070 */
        /* <DEDUP_REMOVED lines=15> */
[----:B------:R-:W-:Y:S02]  /*0670*/  IADD3 R23, PT, PT, RZ, -R10, RZ ;  /* 0x8000000aff177210 */ /* 0x000fe40007ffe0ff */
[----:B------:R-:W-:-:S05]  /*0680*/  ISETP.NE.U32.AND P2, PT, R10, RZ, PT ;  /* 0x000000ff0a00720c */ /* 0x000fca0003f45070 */
        /* <DEDUP_REMOVED lines=17> */
.L_x_371:
[----:B------:R-:W-:-:S07]  /*07a0*/  MOV R16, 0x7c0 ;  /* 0x000007c000107802 */ /* 0x000fce0000000f00 */
[----:B------:R-:W-:Y:S05]  /*07b0*/  CALL.REL.NOINC `($__internal_37_$__cuda_sm20_div_u64) ;  /* 0x0000000800407944 */ /* 0x000fea0003c00000 */
[----:B------:R-:W-:Y:S01]  /*07c0*/  IMAD.MOV.U32 R8, RZ, RZ, R7 ;  /* 0x000000ffff087224 */ /* 0x000fe200078e0007 */
[----:B------:R-:W-:-:S07]  /*07d0*/  MOV R9, R18 ;  /* 0x0000001200097202 */ /* 0x000fce0000000f00 */
.L_x_372:
[----:B------:R-:W-:Y:S05]  /*07e0*/  BSYNC.RECONVERGENT B1 ;  /* 0x0000000000017941 */ /* 0x000fea0003800200 */
.L_x_370:
[----:B------:R-:W-:Y:S01]  /*07f0*/  IADD3 R8, P1, PT, R8, R6, RZ ;  /* 0x0000000608087210 */ /* 0x000fe20007f3e0ff */
[----:B------:R-:W-:Y:S01]  /*0800*/  IMAD.MOV.U32 R7, RZ, RZ, R15 ;  /* 0x000000ffff077224 */ /* 0x000fe200078e000f */
[----:B------:R-:W-:Y:S02]  /*0810*/  BSSY.RECONVERGENT B1, `(.L_x_373) ;  /* 0x0000029000017945 */ /* 0x000fe40003800200 */
[----:B------:R-:W-:Y:S01]  /*0820*/  LOP3.LUT R6, R8, 0x3, RZ, 0xc0, !PT ;  /* 0x0000000308067812 */ /* 0x000fe200078ec0ff */
[----:B------:R-:W-:Y:S02]  /*0830*/  IMAD.X R16, RZ, RZ, R9, P1 ;  /* 0x000000ffff107224 */ /* 0x000fe400008e0609 */
[----:B------:R-:W-:Y:S01]  /*0840*/  HFMA2 R9, -RZ, RZ, 0, 0 ;  /* 0x00000000ff097431 */ /* 0x000fe200000001ff */
        /* <DEDUP_REMOVED lines=15> */
[----:B------:R-:W-:Y:S01]  /*0940*/  IMAD.MOV.U32 R21, RZ, RZ, R4 ;  /* 0x000000ffff157224 */ /* 0x000fe200078e0004 */
[----:B------:R-:W-:-:S07]  /*0950*/  MOV R20, R5 ;  /* 0x0000000500147202 */ /* 0x000fce0000000f00 */
.L_x_376:
[----:B------:R-:W-:Y:S01]  /*0960*/  IADD3 R4, P0, PT, R21, R22, RZ ;  /* 0x0000001615047210 */ /* 0x000fe20007f1e0ff */
[----:B------:R0:W2:Y:S04]  /*0970*/  LDG.E R7, desc[UR8][R6.64] ;  /* 0x0000000806077981 */ /* 0x0000a8000c1e1900 */
[----:B------:R-:W-:-:S05]  /*0980*/  IMAD.X R5, R20, 0x1, R3, P0 ;  /* 0x0000000114057824 */ /* 0x000fca00000e0603 */
[----:B------:R-:W2:Y:S01]  /*0990*/  LDG.E R4, desc[UR8][R4.64] ;  /* 0x0000000804047981 */ /* 0x000ea2000c1e1900 */
[----:B------:R-:W-:-:S04]  /*09a0*/  IADD3 R12, P0, PT, R12, 0x1, RZ ;  /* 0x000000010c0c7810 */ /* 0x000fc80007f1e0ff */
[----:B------:R-:W-:Y:S02]  /*09b0*/  IADD3.X R13, PT, PT, RZ, R13, RZ, P0, !PT ;  /* 0x0000000dff0d7210 */ /* 0x000fe400007fe4ff */
[----:B------:R-:W-:-:S04]  /*09c0*/  ISETP.NE.U32.AND P0, PT, R12, RZ, PT ;  /* 0x000000ff0c00720c */ /* 0x000fc80003f05070 */
[----:B------:R-:W-:Y:S02]  /*09d0*/  ISETP.NE.AND.EX P0, PT, R13, RZ, PT, P0 ;  /* 0x000000ff0d00720c */ /* 0x000fe40003f05300 */
[CC--:B0-----:R-:W-:Y:S02]  /*09e0*/  IADD3 R6, P1, P2, R10.reuse, R21.reuse, R17 ;  /* 0x000000150a067210 */ /* 0x0c1fe40007a3e011 */
[----:B------:R-:W-:Y:S01]  /*09f0*/  IADD3 R21, P3, PT, R10, R21, RZ ;  /* 0x000000150a157210 */ /* 0x000fe20007f7e0ff */
[----:B--2---:R-:W-:Y:S01]  /*0a00*/  FADD.FTZ R18, R7, -R4 ;  /* 0x8000000407127221 */ /* 0x004fe20000010000 */
[----:B------:R-:W-:-:S03]  /*0a10*/  IADD3.X R7, PT, PT, R11, R20, R19, P1, P2 ;  /* 0x000000140b077210 */ /* 0x000fc60000fe4413 */
[----:B------:R-:W-:Y:S02]  /*0a20*/  IMAD.X R20, R11, 0x1, R20, P3 ;  /* 0x000000010b147824 */ /* 0x000fe400018e0614 */
[----:B------:R-:W-:Y:S02]  /*0a30*/  FFMA.FTZ R9, |R18|, |R18|, R9 ;  /* 0x4000001212097223 */ /* 0x000fe40000010209 */
[----:B------:R-:W-:Y:S05]  /*0a40*/  @P0 BRA `(.L_x_376) ;  /* 0xfffffffc00c40947 */ /* 0x000fea000383ffff */
[----:B------:R-:W-:Y:S05]  /*0a50*/  BSYNC.RECONVERGENT B2 ;  /* 0x0000000000027941 */ /* 0x000fea0003800200 */
.L_x_375:
[----:B------:R-:W-:Y:S01]  /*0a60*/  IADD3 R4, P0, PT, R21, R22, RZ ;  /* 0x0000001615047210 */ /* 0x000fe20007f1e0ff */
[----:B------:R-:W-:Y:S01]  /*0a70*/  IMAD.MOV.U32 R12, RZ, RZ, R6 ;  /* 0x000000ffff0c7224 */ /* 0x000fe200078e0006 */
[----:B------:R-:W-:-:S03]  /*0a80*/  MOV R13, R7 ;  /* 0x00000007000d7202 */ /* 0x000fc60000000f00 */
[----:B------:R-:W-:-:S08]  /*0a90*/  IMAD.X R5, R20, 0x1, R3, P0 ;  /* 0x0000000114057824 */ /* 0x000fd000000e0603 */
.L_x_374:
[----:B------:R-:W-:Y:S05]  /*0aa0*/  BSYNC.RECONVERGENT B1 ;  /* 0x0000000000017941 */ /* 0x000fea0003800200 */
.L_x_373:
[----:B------:R-:W-:-:S04]  /*0ab0*/  ISETP.GE.U32.AND P0, PT, R8, 0x3, PT ;  /* 0x000000030800780c */ /* 0x000fc80003f06070 */
[----:B------:R-:W-:-:S13]  /*0ac0*/  ISETP.GE.U32.AND.EX P0, PT, R16, RZ, PT, P0 ;  /* 0x000000ff1000720c */ /* 0x000fda0003f06100 */
[----:B------:R-:W-:Y:S05]  /*0ad0*/  @!P0 BRA `(.L_x_369) ;  /* 0x0000000000b48947 */ /* 0x000fea0003800000 */
[----:B------:R-:W0:Y:S01]  /*0ae0*/  LDC.64 R16, c[0x0][0x398] ;  /* 0x0000e600ff107b82 */ /* 0x000e220000000a00 */
[----:B------:R-:W-:Y:S02]  /*0af0*/  IMAD.MOV.U32 R26, RZ, RZ, RZ ;  /* 0x000000ffff1a7224 */ /* 0x000fe400078e00ff */
[----:B------:R-:W-:Y:S01]  /*0b00*/  IMAD.MOV.U32 R23, RZ, RZ, RZ ;  /* 0x000000ffff177224 */ /* 0x000fe200078e00ff */
[----:B0-----:R-:W-:-:S04]  /*0b10*/  LEA R8, P0, R16, R14, 0x2 ;  /* 0x0000000e10087211 */ /* 0x001fc800078010ff */
[----:B------:R-:W-:-:S09]  /*0b20*/  LEA.HI.X R3, R16, R15, R17, 0x2, P0 ;  /* 0x0000000f10037211 */ /* 0x000fd200000f1411 */
.L_x_377:
[-C--:B------:R-:W-:Y:S02]  /*0b30*/  IADD3 R24, P0, PT, R4, R26.reuse, RZ ;  /* 0x0000001a04187210 */ /* 0x080fe40007f1e0ff */
[----:B------:R-:W-:-:S03]  /*0b40*/  IADD3 R28, P1, PT, R6, R26, RZ ;  /* 0x0000001a061c7210 */ /* 0x000fc60007f3e0ff */
[----:B------:R-:W-:Y:S01]  /*0b50*/  IMAD.X R25, R5, 0x1, R23, P0 ;  /* 0x0000000105197824 */ /* 0x000fe200000e0617 */
[----:B------:R-:W-:Y:S02]  /*0b60*/  IADD3.X R29, PT, PT, R7, R23, RZ, P1, !PT ;  /* 0x00000017071d7210 */ /* 0x000fe40000ffe4ff */
[C---:B------:R-:W-:Y:S02]  /*0b70*/  IADD3 R16, P0, PT, R10.reuse, R28, RZ ;  /* 0x0000001c0a107210 */ /* 0x040fe40007f1e0ff */
[----:B------:R-:W2:Y:S01]  /*0b80*/  LDG.E R22, desc[UR8][R24.64] ;  /* 0x0000000818167981 */ /* 0x000ea2000c1e1900 */
[----:B------:R-:W-:-:S03]  /*0b90*/  IADD3 R14, P1, PT, R10, R24, RZ ;  /* 0x000000180a0e7210 */ /* 0x000fc60007f3e0ff */
[----:B------:R0:W2:Y:S01]  /*0ba0*/  LDG.E R27, desc[UR8][R28.64] ;  /* 0x000000081c1b7981 */ /* 0x0000a2000c1e1900 */
[C---:B------:R-:W-:Y:S01]  /*0bb0*/  IMAD.X R17, R11.reuse, 0x1, R29, P0 ;  /* 0x000000010b117824 */ /* 0x040fe200000e061d */
[C---:B------:R-:W-:Y:S01]  /*0bc0*/  IADD3 R18, P0, PT, R10.reuse, R16, RZ ;  /* 0x000000100a127210 */ /* 0x040fe20007f1e0ff */
[----:B------:R-:W-:Y:S01]  /*0bd0*/  IMAD.X R15, R11, 0x1, R25, P1 ;  /* 0x000000010b0f7824 */ /* 0x000fe200008e0619 */
[----:B------:R-:W-:-:S03]  /*0be0*/  IADD3 R20, P1, PT, R10, R14, RZ ;  /* 0x0000000e0a147210 */ /* 0x000fc60007f3e0ff */
[C---:B------:R-:W-:Y:S01]  /*0bf0*/  IMAD.X R19, R11.reuse, 0x1, R17, P0 ;  /* 0x000000010b137824 */ /* 0x040fe200000e0611 */
[----:B------:R-:W3:Y:S04]  /*0c00*/  LDG.E R14, desc[UR8][R14.64] ;  /* 0x000000080e0e7981 */ /* 0x000ee8000c1e1900 */
[----:B------:R-:W3:Y:S01]  /*0c10*/  LDG.E R17, desc[UR8][R16.64] ;  /* 0x0000000810117981 */ /* 0x000ee2000c1e1900 */
[C---:B------:R-:W-:Y:S02]  /*0c20*/  IADD3.X R21, PT, PT, R11.reuse, R15, RZ, P1, !PT ;  /* 0x0000000f0b157210 */ /* 0x040fe40000ffe4ff */
[C---:B0-----:R-:W-:Y:S02]  /*0c30*/  IADD3 R28, P1, PT, R10.reuse, R20, RZ ;  /* 0x000000140a1c7210 */ /* 0x041fe40007f3e0ff */
[----:B------:R-:W-:Y:S01]  /*0c40*/  IADD3 R24, P0, PT, R10, R18, RZ ;  /* 0x000000120a187210 */ /* 0x000fe20007f1e0ff */
[----:B------:R-:W4:Y:S02]  /*0c50*/  LDG.E R15, desc[UR8][R20.64] ;  /* 0x00000008140f7981 */ /* 0x000f24000c1e1900 */
[----:B------:R-:W-:-:S02]  /*0c60*/  IMAD.X R29, R11, 0x1, R21, P1 ;  /* 0x000000010b1d7824 */ /* 0x000fc400008e0615 */
[----:B------:R-:W-:Y:S01]  /*0c70*/  IMAD.X R25, R11, 0x1, R19, P0 ;  /* 0x000000010b197824 */ /* 0x000fe200000e0613 */
[----:B------:R0:W4:Y:S04]  /*0c80*/  LDG.E R16, desc[UR8][R18.64] ;  /* 0x0000000812107981 */ /* 0x000128000c1e1900 */
[----:B------:R-:W5:Y:S04]  /*0c90*/  LDG.E R24, desc[UR8][R24.64] ;  /* 0x0000000818187981 */ /* 0x000f68000c1e1900 */
[----:B------:R-:W5:Y:S01]  /*0ca0*/  LDG.E R29, desc[UR8][R28.64] ;  /* 0x000000081c1d7981 */ /* 0x000f62000c1e1900 */
[----:B--2---:R-:W-:Y:S01]  /*0cb0*/  FADD.FTZ R27, R27, -R22 ;  /* 0x800000161b1b7221 */ /* 0x004fe20000010000 */
[----:B------:R-:W-:-:S05]  /*0cc0*/  MOV R22, R26 ;  /* 0x0000001a00167202 */ /* 0x000fca0000000f00 */
[----:B------:R-:W-:-:S04]  /*0cd0*/  IMAD.WIDE.U32 R22, R0, 0x10, R22 ;  /* 0x0000001000167825 */ /* 0x000fc800078e0016 */
[----:B------:R-:W-:Y:S01]  /*0ce0*/  FFMA.FTZ R9, |R27|, |R27|, R9 ;  /* 0x4000001b1b097223 */ /* 0x000fe20000010209 */
[----:B0-----:R-:W-:Y:S01]  /*0cf0*/  IADD3 R19, P1, PT, R22, R12, RZ ;  /* 0x0000000c16137210 */ /* 0x001fe20007f3e0ff */
[----:B---3--:R-:W-:-:S04]  /*0d00*/  FADD.FTZ R14, R17, -R14 ;  /* 0x8000000e110e7221 */ /* 0x008fc80000010000 */
[----:B------:R-:W-:Y:S01]  /*0d10*/  FFMA.FTZ R9, |R14|, |R14|, R9 ;  /* 0x4000000e0e097223 */ /* 0x000fe20000010209 */
[----:B------:R-:W-:Y:S01]  /*0d20*/  IMAD.X R14, R23, 0x1, R13, P1 ;  /* 0x00000001170e7824 */ /* 0x000fe200008e060d */
[----:B------:R-:W-:-:S04]  /*0d30*/  ISETP.GE.U32.AND P0, PT, R19, R8, PT ;  /* 0x000000081300720c */ /* 0x000fc80003f06070 */
[----:B------:R-:W-:Y:S01]  /*0d40*/  ISETP.GE.U32.AND.EX P0, PT, R14, R3, PT, P0 ;  /* 0x000000030e00720c */ /* 0x000fe20003f06100 */
[----:B----4-:R-:W-:-:S04]  /*0d50*/  FADD.FTZ R16, R16, -R15 ;  /* 0x8000000f10107221 */ /* 0x010fc80000010000 */
[----:B------:R-:W-:Y:S01]  /*0d60*/  FFMA.FTZ R9, |R16|, |R16|, R9 ;  /* 0x4000001010097223 */ /* 0x000fe20000010209 */
[----:B-----5:R-:W-:Y:S01]  /*0d70*/  FADD.FTZ R24, R24, -R29 ;  /* 0x8000001d18187221 */ /* 0x020fe20000010000 */
[----:B------:R-:W-:-:S03]  /*0d80*/  IMAD.MOV.U32 R26, RZ, RZ, R22 ;  /* 0x000000ffff1a7224 */ /* 0x000fc600078e0016 */
[----:B------:R-:W-:-:S03]  /*0d90*/  FFMA.FTZ R9, |R24|, |R24|, R9 ;  /* 0x4000001818097223 */ /* 0x000fc60000010209 */
[----:B------:R-:W-:Y:S05]  /*0da0*/  @!P0 BRA `(.L_x_377) ;  /* 0xfffffffc00608947 */ /* 0x000fea000383ffff */
.L_x_369:
[----:B------:R-:W-:Y:S05]  /*0db0*/  BSYNC.RECONVERGENT B0 ;  /* 0x0000000000007941 */ /* 0x000fea0003800200 */
.L_x_368:
[----:B------:R-:W0:Y:S01]  /*0dc0*/  SHFL.DOWN PT, R4, R9, 0x10, 0x1f ;  /* 0x0a001f0009047f89 */ /* 0x000e2200000e0000 */
[----:B------:R-:W-:Y:S01]  /*0dd0*/  SHF.R.U32.HI R7, RZ, 0x5, R0 ;  /* 0x00000005ff077819 */ /* 0x000fe20000011600 */
[----:B------:R-:W-:Y:S01]  /*0de0*/  BAR.SYNC.DEFER_BLOCKING 0x0 ;  /* 0x0000000000007b1d */ /* 0x000fe20000010000 */
[C---:B------:R-:W-:Y:S02]  /*0df0*/  LOP3.LUT P0, R0, R2.reuse, 0x1f, RZ, 0xc0, !PT ;  /* 0x0000001f02007812 */ /* 0x040fe4000780c0ff */
[----:B------:R-:W-:-:S11]  /*0e00*/  ISETP.GE.U32.AND P1, PT, R2, R7, PT ;  /* 0x000000070200720c */ /* 0x000fd60003f26070 */
[----:B------:R-:W1:Y:S01]  /*0e10*/  @!P0 S2R R8, SR_CgaCtaId ;  /* 0x0000000000088919 */ /* 0x000e620000008800 */
[----:B------:R-:W-:Y:S01]  /*0e20*/  @!P0 MOV R7, 0x400 ;  /* 0x0000040000078802 */ /* 0x000fe20000000f00 */
[----:B------:R-:W2:Y:S01]  /*0e30*/  @!P1 S2R R10, SR_CgaCtaId ;  /* 0x00000000000a9919 */ /* 0x000ea20000008800 */
[----:B0-----:R-:W-:-:S05]  /*0e40*/  FADD.FTZ R4, R4, R9 ;  /* 0x0000000904047221 */ /* 0x001fca0000010000 */
[----:B------:R-:W0:Y:S01]  /*0e50*/  SHFL.DOWN PT, R3, R4, 0x8, 0x1f ;  /* 0x09001f0004037f89 */ /* 0x000e2200000e0000 */
[----:B-1----:R-:W-:Y:S01]  /*0e60*/  @!P0 LEA R7, R8, R7, 0x18 ;  /* 0x0000000708078211 */ /* 0x002fe200078ec0ff */
[----:B0-----:R-:W-:-:S03]  /*0e70*/  FADD.FTZ R3, R4, R3 ;  /* 0x0000000304037221 */ /* 0x001fc60000010000 */
[----:B------:R-:W-:Y:S02]  /*0e80*/  @!P0 LEA.HI R7, R2, R7, RZ, 0x1d ;  /* 0x0000000702078211 */ /* 0x000fe400078fe8ff */
[----:B------:R-:W0:Y:S02]  /*0e90*/  SHFL.DOWN PT, R6, R3, 0x4, 0x1f ;  /* 0x08801f0003067f89 */ /* 0x000e2400000e0000 */
[----:B0-----:R-:W-:Y:S01]  /*0ea0*/  FADD.FTZ R6, R3, R6 ;  /* 0x0000000603067221 */ /* 0x001fe20000010000 */
[----:B------:R-:W-:-:S04]  /*0eb0*/  @!P1 MOV R3, 0x400 ;  /* 0x0000040000039802 */ /* 0x000fc80000000f00 */
[----:B------:R-:W0:Y:S01]  /*0ec0*/  SHFL.DOWN PT, R5, R6, 0x2, 0x1f ;  /* 0x08401f0006057f89 */ /* 0x000e2200000e0000 */
[----:B--2---:R-:W-:-:S04]  /*0ed0*/  @!P1 LEA R3, R10, R3, 0x18 ;  /* 0x000000030a039211 */ /* 0x004fc800078ec0ff */
[----:B------:R-:W-:Y:S01]  /*0ee0*/  @!P1 LEA R3, R0, R3, 0x2 ;  /* 0x0000000300039211 */ /* 0x000fe200078e10ff */
[----:B------:R-:W-:Y:S02]  /*0ef0*/  IMAD.MOV.U32 R0, RZ, RZ, RZ ;  /* 0x000000ffff007224 */ /* 0x000fe400078e00ff */
[----:B0-----:R-:W-:-:S05]  /*0f00*/  FADD.FTZ R5, R6, R5 ;  /* 0x0000000506057221 */ /* 0x001fca0000010000 */
[----:B------:R-:W0:Y:S02]  /*0f10*/  SHFL.DOWN PT, R4, R5, 0x1, 0x1f ;  /* 0x08201f0005047f89 */ /* 0x000e2400000e0000 */
[----:B0-----:R-:W-:-:S05]  /*0f20*/  FADD.FTZ R4, R5, R4 ;  /* 0x0000000405047221 */ /* 0x001fca0000010000 */
[----:B------:R0:W-:Y:S01]  /*0f30*/  @!P0 STS [R7], R4 ;  /* 0x0000000407008388 */ /* 0x0001e20000000800 */
[----:B------:R-:W-:Y:S01]  /*0f40*/  BAR.SYNC.DEFER_BLOCKING 0x0 ;  /* 0x0000000000007b1d */ /* 0x000fe20000010000 */
[----:B------:R-:W-:-:S05]  /*0f50*/  ISETP.GT.U32.AND P0, PT, R2, 0x1f, PT ;  /* 0x0000001f0200780c */ /* 0x000fca0003f04070 */
[----:B------:R0:W1:Y:S08]  /*0f60*/  @!P1 LDS R0, [R3] ;  /* 0x0000000003009984 */ /* 0x0000700000000800 */
[----:B0-----:R-:W-:Y:S05]  /*0f70*/  @P0 EXIT ;  /* 0x000000000000094d */ /* 0x001fea0003800000 */
[----:B-1----:R-:W0:Y:S01]  /*0f80*/  SHFL.DOWN PT, R3, R0, 0x10, 0x1f ;  /* 0x0a001f0000037f89 */ /* 0x002e2200000e0000 */
[----:B------:R-:W-:Y:S01]  /*0f90*/  ISETP.NE.AND P0, PT, R2, RZ, PT ;  /* 0x000000ff0200720c */ /* 0x000fe20003f05270 */
[----:B0-----:R-:W-:-:S05]  /*0fa0*/  FADD.FTZ R3, R3, R0 ;  /* 0x0000000003037221 */ /* 0x001fca0000010000 */
[----:B------:R-:W0:Y:S02]  /*0fb0*/  SHFL.DOWN PT, R4, R3, 0x8, 0x1f ;  /* 0x09001f0003047f89 */ /* 0x000e2400000e0000 */
[----:B0-----:R-:W-:-:S05]  /*0fc0*/  FADD.FTZ R4, R3, R4 ;  /* 0x0000000403047221 */ /* 0x001fca0000010000 */
[----:B------:R-:W0:Y:S02]  /*0fd0*/  SHFL.DOWN PT, R5, R4, 0x4, 0x1f ;  /* 0x08801f0004057f89 */ /* 0x000e2400000e0000 */
[----:B0-----:R-:W-:-:S05]  /*0fe0*/  FADD.FTZ R5, R4, R5 ;  /* 0x0000000504057221 */ /* 0x001fca0000010000 */
[----:B------:R-:W0:Y:S02]  /*0ff0*/  SHFL.DOWN PT, R6, R5, 0x2, 0x1f ;  /* 0x08401f0005067f89 */ /* 0x000e2400000e0000 */
[----:B0-----:R-:W-:-:S05]  /*1000*/  FADD.FTZ R6, R5, R6 ;  /* 0x0000000605067221 */ /* 0x001fca0000010000 */
[----:B------:R0:W1:Y:S01]  /*1010*/  SHFL.DOWN PT, R7, R6, 0x1, 0x1f ;  /* 0x08201f0006077f89 */ /* 0x00006200000e0000 */
[----:B------:R-:W-:Y:S05]  /*1020*/  @P0 EXIT ;  /* 0x000000000000094d */ /* 0x000fea0003800000 */
[----:B------:R-:W2:Y:S01]  /*1030*/  LDCU.64 UR4, c[0x0][0x380] ;  /* 0x00007000ff0477ac */ /* 0x000ea20008000a00 */
[----:B-1----:R-:W-:-:S06]  /*1040*/  FADD.FTZ R5, R6, R7 ;  /* 0x0000000706057221 */ /* 0x002fcc0000010000 */
[----:B------:R-:W1:Y:S01]  /*1050*/  MUFU.SQRT R5, R5 ;  /* 0x0000000500057308 */ /* 0x000e620000002000 */
[----:B--2---:R-:W-:-:S04]  /*1060*/  ULEA UR4, UP0, UR6, UR4, 0x2 ;  /* 0x0000000406047291 */ /* 0x004fc8000f8010ff */
[----:B------:R-:W-:Y:S02]  /*1070*/  ULEA.HI.X UR5, UR6, UR5, URZ, 0x2, UP0 ;  /* 0x0000000506057291 */ /* 0x000fe400080f14ff */
[----:B------:R-:W-:-:S04]  /*1080*/  IMAD.U32 R2, RZ, RZ, UR4 ;  /* 0x00000004ff027e24 */ /* 0x000fc8000f8e00ff */
[----:B------:R-:W-:-:S05]  /*1090*/  MOV R3, UR5 ;  /* 0x0000000500037c02 */ /* 0x000fca0008000f00 */
[----:B-1----:R-:W-:Y:S01]  /*10a0*/  STG.E desc[UR8][R2.64], R5 ;  /* 0x0000000502007986 */ /* 0x002fe2000c101908 */
[----:B------:R-:W-:Y:S05]  /*10b0*/  EXIT ;  /* 0x000000000000794d */ /* 0x000fea0003800000 */
        .weak           $__internal_37_$__cuda_sm20_div_u64
        .type           $__internal_37_$__cuda_sm20_div_u64,@function
        .size           $__internal_37_$__cuda_sm20_div_u64,($__internal_38_$__cuda_sm20_dsqrt_rn_f64_mediumpath_v1 - $__internal_37_$__cuda_sm20_div_u64)
$__internal_37_$__cuda_sm20_div_u64:
        /* <DEDUP_REMOVED lines=29> */
[----:B------:R-:W-:-:S04]  /*1290*/  IADD3 R23, P2, PT, R24, R23, RZ ;  /* 0x0000001718177210 */ /* 0x000fc80007f5e0ff */
[----:B------:R-:W-:Y:S01]  /*12a0*/  IADD3.X R25, PT, PT, R8, R25, RZ, P0, !PT ;  /* 0x0000001908197210 */ /* 0x000fe200007fe4ff */
        /* <DEDUP_REMOVED lines=16> */
[C---:B------:R-:W-:Y:S02]  /*13b0*/  IADD3 R7, P1, PT, -R10.reuse, R27, RZ ;  /* 0x0000001b0a077210 */ /* 0x040fe40007f3e1ff */
[----:B------:R-:W-:Y:S02]  /*13c0*/  IADD3.X R18, PT, PT, RZ, R23, RZ, P2, !PT ;  /* 0x00000017ff127210 */ /* 0x000fe400017fe4ff */
[C---:B------:R-:W-:Y:S01]  /*13d0*/  ISETP.GE.U32.AND.EX P0, PT, R29.reuse, R11, PT, P0 ;  /* 0x0000000b1d00720c */ /* 0x040fe20003f06100 */
[----:B------:R-:W-:Y:S01]  /*13e0*/  IMAD.X R9, R29, 0x1, ~R11, P1 ;  /* 0x000000011d097824 */ /* 0x000fe200008e0e0b */
[----:B------:R-:W-:Y:S02]  /*13f0*/  ISETP.NE.U32.AND P1, PT, R10, RZ, PT ;  /* 0x000000ff0a00720c */ /* 0x000fe40003f25070 */
[----:B------:R-:W-:Y:S02]  /*1400*/  SEL R7, R7, R27, P0 ;  /* 0x0000001b07077207 */ /* 0x000fe40000000000 */
[----:B------:R-:W-:-:S02]  /*1410*/  SEL R8, R8, R25, P0 ;  /* 0x0000001908087207 */ /* 0x000fc40000000000 */
[----:B------:R-:W-:Y:S02]  /*1420*/  SEL R9, R9, R29, P0 ;  /* 0x0000001d09097207 */ /* 0x000fe40000000000 */
[----:B------:R-:W-:Y:S02]  /*1430*/  SEL R23, R18, R23, P0 ;  /* 0x0000001712177207 */ /* 0x000fe40000000000 */
[----:B------:R-:W-:Y:S02]  /*1440*/  ISETP.GE.U32.AND P0, PT, R7, R10, PT ;  /* 0x0000000a0700720c */ /* 0x000fe40003f06070 */
[----:B------:R-:W-:Y:S02]  /*1450*/  IADD3 R7, P2, PT, R8, 0x1, RZ ;  /* 0x0000000108077810 */ /* 0x000fe40007f5e0ff */
[----:B------:R-:W-:Y:S01]  /*1460*/  ISETP.GE.U32.AND.EX P0, PT, R9, R11, PT, P0 ;  /* 0x0000000b0900720c */ /* 0x000fe20003f06100 */
[----:B------:R-:W-:Y:S01]  /*1470*/  HFMA2 R9, -RZ, RZ, 0, 0 ;  /* 0x00000000ff097431 */ /* 0x000fe200000001ff */
[----:B------:R-:W-:Y:S01]  /*1480*/  ISETP.NE.AND.EX P1, PT, R11, RZ, PT, P1 ;  /* 0x000000ff0b00720c */ /* 0x000fe20003f25310 */
[----:B------:R-:W-:Y:S01]  /*1490*/  IMAD.X R18, RZ, RZ, R23, P2 ;  /* 0x000000ffff127224 */ /* 0x000fe200010e0617 */
[----:B------:R-:W-:Y:S01]  /*14a0*/  SEL R7, R7, R8, P0 ;  /* 0x0000000807077207 */ /* 0x000fe20000000000 */
[----:B------:R-:W-:-:S03]  /*14b0*/  IMAD.MOV.U32 R8, RZ, RZ, R16 ;  /* 0x000000ffff087224 */ /* 0x000fc600078e0010 */
[----:B------:R-:W-:Y:S02]  /*14c0*/  SEL R18, R18, R23, P0 ;  /* 0x0000001712127207 */ /* 0x000fe40000000000 */
[----:B------:R-:W-:Y:S02]  /*14d0*/  SEL R7, R7, 0xffffffff, P1 ;  /* 0xffffffff07077807 */ /* 0x000fe40000800000 */
[----:B------:R-:W-:Y:S01]  /*14e0*/  SEL R18, R18, 0xffffffff, P1 ;  /* 0xffffffff12127807 */ /* 0x000fe20000800000 */
[----:B------:R-:W-:Y:S06]  /*14f0*/  RET.REL.NODEC R8 `(_ZN2at6native55_GLOBAL__N__6c1c77d0_17_DistanceKernel_cu_928626d3_295122pdist_kernel_cuda_implIfNS1_5distsIfE3twoEEEvPT_PKS6_llS6_dd) ;  /* 0xffffffe808c07950 */ /* 0x000fec0003c3ffff */
        .weak           $__internal_38_$__cuda_sm20_dsqrt_rn_f64_mediumpath_v1
        .type           $__internal_38_$__cuda_sm20_dsqrt_rn_f64_mediumpath_v1,@function
        .size           $__internal_38_$__cuda_sm20_dsqrt_rn_f64_mediumpath_v1,(.L_x_819 - $__internal_38_$__cuda_sm20_dsqrt_rn_f64_mediumpath_v1)
$__internal_38_$__cuda_sm20_dsqrt_rn_f64_mediumpath_v1:
        /* <DEDUP_REMOVED lines=11> */
.L_x_378:
        /* <DEDUP_REMOVED lines=24> */
.L_x_380:
[----:B------:R-:W-:-:S11]  /*1730*/  DADD R6, R4, R4 ;  /* 0x0000000004067229 */ /* 0x000fd60000000004 */
.L_x_379:
[----:B------:R-:W-:-:S04]  /*1740*/  IMAD.MOV.U32 R3, RZ, RZ, 0x0 ;  /* 0x00000000ff037424 */ /* 0x000fc800078e00ff */
[----:B------:R-:W-:Y:S05]  /*1750*/  RET.REL.NODEC R2 `(_ZN2at6native55_GLOBAL__N__6c1c77d0_17_DistanceKernel_cu_928626d3_295122pdist_kernel_cuda_implIfNS1_5distsIfE3twoEEEvPT_PKS6_llS6_dd) ;  /* 0xffffffe802287950 */ /* 0x000fea0003c3ffff */
.L_x_381:
        /* <DEDUP_REMOVED lines=10> */
.L_x_819:


//--------------------- .text._ZN2at6native55_GLOBAL__N__6c1c77d0_17_DistanceKernel_cu_928626d3_295122pdist_kernel_cuda_implIfNS1_5distsIfE3oneEEEvPT_PKS6_llS6_dd --------------------------
	.section	.text._ZN2at6native55_GLOBAL__N__6c1c77d0_17_DistanceKernel_cu_928626d3_295122pdist_kernel_cuda_implIfNS1_5distsIfE3oneEEEvPT_PKS6_llS6_dd,"ax",@progbits
	.align	128
.text._ZN2at6native55_GLOBAL__N__6c1c77d0_17_DistanceKernel_cu_928626d3_295122pdist_kernel_cuda_implIfNS1_5distsIfE3oneEEEvPT_PKS6_llS6_dd:
        .type           _ZN2at6native55_GLOBAL__N__6c1c77d0_17_DistanceKernel_cu_928626d3_295122pdist_kernel_cuda_implIfNS1_5distsIfE3oneEEEvPT_PKS6_llS6_dd,@function
        .size           _ZN2at6native55_GLOBAL__N__6c1c77d0_17_DistanceKernel_cu_928626d3_295122pdist_kernel_cuda_implIfNS1_5distsIfE3oneEEEvPT_PKS6_llS6_dd,(.L_x_822 - _ZN2at6native55_GLOBAL__N__6c1c77d0_17_DistanceKernel_cu_928626d3_295122pdist_kernel_cuda_implIfNS1_5distsIfE3oneEEEvPT_PKS6_llS6_dd)
        .other          _ZN2at6native55_GLOBAL__N__6c1c77d0_17_DistanceKernel_cu_928626d3_295122pdist_kernel_cuda_implIfNS1_5distsIfE3oneEEEvPT_PKS6_llS6_dd,@"STO_CUDA_ENTRY STV_DEFAULT"
_ZN2at6native55_GLOBAL__N__6c1c77d0_17_DistanceKernel_cu_928626d3_295122pdist_kernel_cuda_implIfNS1_5distsIfE3oneEEEvPT_PKS6_llS6_dd:
        /* <DEDUP_REMOVED lines=24> */
[----:B------:R-:W-:Y:S05]  /*0180*/  CALL.REL.NOINC `($__internal_40_$__cuda_sm20_dsqrt_rn_f64_mediumpath_v1) ;  /* 0x0000001000d87944 */ /* 0x000fea0003c00000 */
[----:B------:R-:W-:Y:S02]  /*0190*/  IMAD.MOV.U32 R2, RZ, RZ, R6 ;  /* 0x000000ffff027224 */ /* 0x000fe400078e0006 */
[----:B------:R-:W-:-:S07]  /*01a0*/  IMAD.MOV.U32 R3, RZ, RZ, R7 ;  /* 0x000000ffff037224 */ /* 0x000fce00078e0007 */
.L_x_382:
        /* <DEDUP_REMOVED lines=95> */
.L_x_386:
[----:B------:R-:W-:-:S07]  /*07a0*/  MOV R16, 0x7c0 ;  /* 0x000007c000107802 */ /* 0x000fce0000000f00 */
[----:B------:R-:W-:Y:S05]  /*07b0*/  CALL.REL.NOINC `($__internal_39_$__cuda_sm20_div_u64) ;  /* 0x00000008003c7944 */ /* 0x000fea0003c00000 */
[----:B------:R-:W-:Y:S01]  /*07c0*/  IMAD.MOV.U32 R8, RZ, RZ, R7 ;  /* 0x000000ffff087224 */ /* 0x000fe200078e0007 */
[----:B------:R-:W-:-:S07]  /*07d0*/  MOV R9, R18 ;  /* 0x0000001200097202 */ /* 0x000fce0000000f00 */
.L_x_387:
[----:B------:R-:W-:Y:S05]  /*07e0*/  BSYNC.RECONVERGENT B1 ;  /* 0x0000000000017941 */ /* 0x000fea0003800200 */
.L_x_385:
        /* <DEDUP_REMOVED lines=23> */
.L_x_391:
        /* <DEDUP_REMOVED lines=13> */
[----:B------:R-:W-:Y:S02]  /*0a30*/  FADD.FTZ R9, |R18|, R9 ;  /* 0x0000000912097221 */ /* 0x000fe40000010200 */
[----:B------:R-:W-:Y:S05]  /*0a40*/  @P0 BRA `(.L_x_391) ;  /* 0xfffffffc00c40947 */ /* 0x000fea000383ffff */
[----:B------:R-:W-:Y:S05]  /*0a50*/  BSYNC.RECONVERGENT B2 ;  /* 0x0000000000027941 */ /* 0x000fea0003800200 */
.L_x_390:
[----:B------:R-:W-:Y:S01]  /*0a60*/  IADD3 R4, P0, PT, R21, R22, RZ ;  /* 0x0000001615047210 */ /* 0x000fe20007f1e0ff */
[----:B------:R-:W-:Y:S01]  /*0a70*/  IMAD.MOV.U32 R12, RZ, RZ, R6 ;  /* 0x000000ffff0c7224 */ /* 0x000fe200078e0006 */
[----:B------:R-:W-:-:S03]  /*0a80*/  MOV R13, R7 ;  /* 0x00000007000d7202 */ /* 0x000fc60000000f00 */
[----:B------:R-:W-:-:S08]  /*0a90*/  IMAD.X R5, R20, 0x1, R3, P0 ;  /* 0x0000000114057824 */ /* 0x000fd000000e0603 */
.L_x_389:
[----:B------:R-:W-:Y:S05]  /*0aa0*/  BSYNC.RECONVERGENT B1 ;  /* 0x0000000000017941 */ /* 0x000fea0003800200 */
.L_x_388:
        /* <DEDUP_REMOVED lines=8> */
.L_x_392:
        /* <DEDUP_REMOVED lines=10> */
[C---:B------:R-:W-:Y:S01]  /*0bd0*/  IMAD.X R17, R11.reuse, 0x1, R29, P0 ;  /* 0x000000010b117824 */ /* 0x040fe200000e061d */
[C---:B------:R-:W-:Y:S02]  /*0be0*/  IADD3 R18, P0, PT, R10.reuse, R16, RZ ;  /* 0x000000100a127210 */ /* 0x040fe40007f1e0ff */
[C---:B------:R-:W-:Y:S01]  /*0bf0*/  IADD3.X R21, PT, PT, R11.reuse, R15, RZ, P1, !PT ;  /* 0x0000000f0b157210 */ /* 0x040fe20000ffe4ff */
[----:B------:R-:W3:Y:S02]  /*0c00*/  LDG.E R14, desc[UR8][R14.64] ;  /* 0x000000080e0e7981 */ /* 0x000ee4000c1e1900 */
[----:B------:R-:W-:Y:S01]  /*0c10*/  IMAD.X R19, R11, 0x1, R17, P0 ;  /* 0x000000010b137824 */ /* 0x000fe200000e0611 */
[C---:B0-----:R-:W-:Y:S01]  /*0c20*/  IADD3 R28, P1, PT, R10.reuse, R20, RZ ;  /* 0x000000140a1c7210 */ /* 0x041fe20007f3e0ff */
[----:B------:R-:W3:Y:S01]  /*0c30*/  LDG.E R17, desc[UR8][R16.64] ;  /* 0x0000000810117981 */ /* 0x000ee2000c1e1900 */
[----:B------:R-:W-:-:S03]  /*0c40*/  IADD3 R24, P0, PT, R10, R18, RZ ;  /* 0x000000120a187210 */ /* 0x000fc60007f1e0ff */
[C---:B------:R-:W-:Y:S02]  /*0c50*/  IMAD.X R29, R11.reuse, 0x1, R21, P1 ;  /* 0x000000010b1d7824 */ /* 0x040fe400008e0615 */
[----:B------:R-:W-:Y:S01]  /*0c60*/  IMAD.X R25, R11, 0x1, R19, P0 ;  /* 0x000000010b197824 */ /* 0x000fe200000e0613 */
[----:B------:R0:W4:Y:S04]  /*0c70*/  LDG.E R15, desc[UR8][R18.64] ;  /* 0x00000008120f7981 */ /* 0x000128000c1e1900 */
[----:B------:R-:W4:Y:S04]  /*0c80*/  LDG.E R16, desc[UR8][R20.64] ;  /* 0x0000000814107981 */ /* 0x000f28000c1e1900 */
[----:B------:R-:W5:Y:S04]  /*0c90*/  LDG.E R24, desc[UR8][R24.64] ;  /* 0x0000000818187981 */ /* 0x000f68000c1e1900 */
[----:B------:R-:W5:Y:S01]  /*0ca0*/  LDG.E R29, desc[UR8][R28.64] ;  /* 0x000000081c1d7981 */ /* 0x000f62000c1e1900 */
[----:B--2---:R-:W-:Y:S01]  /*0cb0*/  FADD.FTZ R27, R27, -R22 ;  /* 0x800000161b1b7221 */ /* 0x004fe20000010000 */
[----:B------:R-:W-:-:S05]  /*0cc0*/  MOV R22, R26 ;  /* 0x0000001a00167202 */ /* 0x000fca0000000f00 */
[----:B------:R-:W-:-:S04]  /*0cd0*/  IMAD.WIDE.U32 R22, R0, 0x10, R22 ;  /* 0x0000001000167825 */ /* 0x000fc800078e0016 */
[----:B------:R-:W-:Y:S01]  /*0ce0*/  FADD.FTZ R27, |R27|, R9 ;  /* 0x000000091b1b7221 */ /* 0x000fe20000010200 */
[----:B------:R-:W-:-:S04]  /*0cf0*/  IADD3 R9, P1, PT, R22, R12, RZ ;  /* 0x0000000c16097210 */ /* 0x000fc80007f3e0ff */
[----:B------:R-:W-:Y:S01]  /*0d00*/  ISETP.GE.U32.AND P0, PT, R9, R8, PT ;  /* 0x000000080900720c */ /* 0x000fe20003f06070 */
[----:B0-----:R-:W-:Y:S02]  /*0d10*/  IMAD.X R18, R23, 0x1, R13, P1 ;  /* 0x0000000117127824 */ /* 0x001fe400008e060d */
[----:B---3--:R-:W-:-:S03]  /*0d20*/  FADD.FTZ R14, R17, -R14 ;  /* 0x8000000e110e7221 */ /* 0x008fc60000010000 */
[----:B------:R-:W-:Y:S01]  /*0d30*/  ISETP.GE.U32.AND.EX P0, PT, R18, R3, PT, P0 ;  /* 0x000000031200720c */ /* 0x000fe20003f06100 */
[----:B------:R-:W-:Y:S01]  /*0d40*/  FADD.FTZ R14, R27, |R14| ;  /* 0x4000000e1b0e7221 */ /* 0x000fe20000010000 */
[----:B----4-:R-:W-:-:S04]  /*0d50*/  FADD.FTZ R15, R15, -R16 ;  /* 0x800000100f0f7221 */ /* 0x010fc80000010000 */
[----:B------:R-:W-:Y:S01]  /*0d60*/  FADD.FTZ R14, R14, |R15| ;  /* 0x4000000f0e0e7221 */ /* 0x000fe20000010000 */
[----:B-----5:R-:W-:Y:S01]  /*0d70*/  FADD.FTZ R29, R24, -R29 ;  /* 0x8000001d181d7221 */ /* 0x020fe20000010000 */
[----:B------:R-:W-:-:S03]  /*0d80*/  IMAD.MOV.U32 R26, RZ, RZ, R22 ;  /* 0x000000ffff1a7224 */ /* 0x000fc600078e0016 */
[----:B------:R-:W-:Y:S02]  /*0d90*/  FADD.FTZ R9, R14, |R29| ;  /* 0x4000001d0e097221 */ /* 0x000fe40000010000 */
[----:B------:R-:W-:Y:S05]  /*0da0*/  @!P0 BRA `(.L_x_392) ;  /* 0xfffffffc00608947 */ /* 0x000fea000383ffff */
.L_x_384:
[----:B------:R-:W-:Y:S05]  /*0db0*/  BSYNC.RECONVERGENT B0 ;  /* 0x0000000000007941 */ /* 0x000fea0003800200 */
.L_x_383:
        /* <DEDUP_REMOVED lines=40> */
[----:B-1----:R-:W-:Y:S01]  /*1040*/  FADD.FTZ R7, R6, R7 ;  /* 0x0000000706077221 */ /* 0x002fe20000010000 */
[----:B--2---:R-:W-:-:S04]  /*1050*/  ULEA UR4, UP0, UR6, UR4, 0x2 ;  /* 0x0000000406047291 */ /* 0x004fc8000f8010ff */
[----:B------:R-:W-:Y:S02]  /*1060*/  ULEA.HI.X UR5, UR6, UR5, URZ, 0x2, UP0 ;  /* 0x0000000506057291 */ /* 0x000fe400080f14ff */
[----:B------:R-:W-:-:S04]  /*1070*/  IMAD.U32 R2, RZ, RZ, UR4 ;  /* 0x00000004ff027e24 */ /* 0x000fc8000f8e00ff */
[----:B------:R-:W-:-:S05]  /*1080*/  MOV R3, UR5 ;  /* 0x0000000500037c02 */ /* 0x000fca0008000f00 */
[----:B------:R-:W-:Y:S01]  /*1090*/  STG.E desc[UR8][R2.64], R7 ;  /* 0x0000000702007986 */ /* 0x000fe2000c101908 */
[----:B------:R-:W-:Y:S05]  /*10a0*/  EXIT ;  /* 0x000000000000794d */ /* 0x000fea0003800000 */
        .weak           $__internal_39_$__cuda_sm20_div_u64
        .type           $__internal_39_$__cuda_sm20_div_u64,@function
        .size           $__internal_39_$__cuda_sm20_div_u64,($__internal_40_$__cuda_sm20_dsqrt_rn_f64_mediumpath_v1 - $__internal_39_$__cuda_sm20_div_u64)
$__internal_39_$__cuda_sm20_div_u64:
        /* <DEDUP_REMOVED lines=67> */
[----:B------:R-:W-:Y:S06]  /*14e0*/  RET.REL.NODEC R8 `(_ZN2at6native55_GLOBAL__N__6c1c77d0_17_DistanceKernel_cu_928626d3_295122pdist_kernel_cuda_implIfNS1_5distsIfE3oneEEEvPT_PKS6_llS6_dd) ;  /* 0xffffffe808c47950 */ /* 0x000fec0003c3ffff */
        .weak           $__internal_40_$__cuda_sm20_dsqrt_rn_f64_mediumpath_v1
        .type           $__internal_40_$__cuda_sm20_dsqrt_rn_f64_mediumpath_v1,@function
        .size           $__internal_40_$__cuda_sm20_dsqrt_rn_f64_mediumpath_v1,(.L_x_822 - $__internal_40_$__cuda_sm20_dsqrt_rn_f64_mediumpath_v1)
$__internal_40_$__cuda_sm20_dsqrt_rn_f64_mediumpath_v1:
        /* <DEDUP_REMOVED lines=11> */
.L_x_393:
        /* <DEDUP_REMOVED lines=24> */
.L_x_395:
[----:B------:R-:W-:-:S11]  /*1720*/  DADD R6, R4, R4 ;  /* 0x0000000004067229 */ /* 0x000fd60000000004 */
.L_x_394:
[----:B------:R-:W-:-:S04]  /*1730*/  IMAD.MOV.U32 R3, RZ, RZ, 0x0 ;  /* 0x00000000ff037424 */ /* 0x000fc800078e00ff */
[----:B------:R-:W-:Y:S05]  /*1740*/  RET.REL.NODEC R2 `(_ZN2at6native55_GLOBAL__N__6c1c77d0_17_DistanceKernel_cu_928626d3_295122pdist_kernel_cuda_implIfNS1_5distsIfE3oneEEEvPT_PKS6_llS6_dd) ;  /* 0xffffffe8022c7950 */ /* 0x000fea0003c3ffff */
.L_x_396:
        /* <DEDUP_REMOVED lines=11> */
.L_x_822:


//--------------------- .text._ZN2at6native55_GLOBAL__N__6c1c77d0_17_DistanceKernel_cu_928626d3_295122pdist_kernel_cuda_implIfNS1_5distsIfE4zeroEEEvPT_PKS6_llS6_dd --------------------------
	.section	.text._ZN2at6native55_GLOBAL__N__6c1c77d0_17_DistanceKernel_cu_928626d3_295122pdist_kernel_cuda_implIfNS1_5distsIfE4zeroEEEvPT_PKS6_llS6_dd,"ax",@progbits
	.align	128
.text._ZN2at6native55_GLOBAL__N__6c1c77d0_17_DistanceKernel_cu_928626d3_295122pdist_kernel_cuda_implIfNS1_5distsIfE4zeroEEEvPT_PKS6_llS6_dd:
        .type           _ZN2at6native55_GLOBAL__N__6c1c77d0_17_DistanceKernel_cu_928626d3_295122pdist_kernel_cuda_implIfNS1_5distsIfE4zeroEEEvPT_PKS6_llS6_dd,@function
        .size           _ZN2at6native55_GLOBAL__N__6c1c77d0_17_DistanceKernel_cu_928626d3_295122pdist_kernel_cuda_implIfNS1_5distsIfE4zeroEEEvPT_PKS6_llS6_dd,(.L_x_825 - _ZN2at6native55_GLOBAL__N__6c1c77d0_17_DistanceKernel_cu_928626d3_295122pdist_kernel_cuda_implIfNS1_5distsIfE4zeroEEEvPT_PKS6_llS6_dd)
        .other          _ZN2at6native55_GLOBAL__N__6c1c77d0_17_DistanceKernel_cu_928626d3_295122pdist_kernel_cuda_implIfNS1_5distsIfE4zeroEEEvPT_PKS6_llS6_dd,@"STO_CUDA_ENTRY STV_DEFAULT"
_ZN2at6native55_GLOBAL__N__6c1c77d0_17_DistanceKernel_cu_928626d3_295122pdist_kernel_cuda_implIfNS1_5distsIfE4zeroEEEvPT_PKS6_llS6_dd:
        /* <DEDUP_REMOVED lines=24> */
[----:B------:R-:W-:Y:S05]  /*0180*/  CALL.REL.NOINC `($__internal_42_$__cuda_sm20_dsqrt_rn_f64_mediumpath_v1) ;  /* 0x0000001400787944 */ /* 0x000fea0003c00000 */
[----:B------:R-:W-:Y:S02]  /*0190*/  IMAD.MOV.U32 R2, RZ, RZ, R6 ;  /* 0x000000ffff027224 */ /* 0x000fe400078e0006 */
[----:B------:R-:W-:-:S07]  /*01a0*/  IMAD.MOV.U32 R3, RZ, RZ, R7 ;  /* 0x000000ffff037224 */ /* 0x000fce00078e0007 */
.L_x_397:
        /* <DEDUP_REMOVED lines=13> */
[--C-:B------:R-:W-:Y:S02]  /*0280*/  IMAD.X R10, RZ, RZ, R5.reuse, P0 ;  /* 0x000000ffff0a7224 */ /* 0x100fe400000e0605 */
[----:B------:R-:W-:Y:S01]  /*0290*/  IMAD.X R11, RZ, RZ, ~R5, P2 ;  /* 0x000000ffff0b7224 */ /* 0x000fe200010e0e05 */
[----:B------:R-:W-:Y:S01]  /*02a0*/  IADD3 R7, PT, PT, R7, R3, RZ ;  /* 0x0000000307077210 */ /* 0x000fe20007ffe0ff */
[----:B------:R-:W-:Y:S02]  /*02b0*/  IMAD.X R13, RZ, RZ, R10, P1 ;  /* 0x000000ffff0d7224 */ /* 0x000fe400008e060a */
[----:B-1----:R-:W-:Y:S01]  /*02c0*/  IMAD R11, R11, UR8, RZ ;  /* 0x000000080b0b7c24 */ /* 0x002fe2000f8e02ff */
[----:B------:R-:W-:-:S04]  /*02d0*/  LEA.HI R3, P0, R7, R6, RZ, 0x1 ;  /* 0x0000000607037211 */ /* 0x000fc800078108ff */
[----:B------:R-:W-:Y:S01]  /*02e0*/  IADD3.X R8, PT, PT, RZ, R7, RZ, P0, !PT ;  /* 0x00000007ff087210 */ /* 0x000fe200007fe4ff */
[----:B------:R-:W-:-:S03]  /*02f0*/  IMAD.WIDE.U32 R6, R14, UR8, R12 ;  /* 0x000000080e067c25 */ /* 0x000fc6000f8e000c */
[--C-:B------:R-:W-:Y:S01]  /*0300*/  SHF.R.S64 R3, R3, 0x1, R8.reuse ;  /* 0x0000000103037819 */ /* 0x100fe20000001008 */
        /* <DEDUP_REMOVED lines=12> */
[----:B------:R-:W-:Y:S02]  /*03d0*/  IMAD R11, R4, UR11, R11 ;  /* 0x0000000b040b7c24 */ /* 0x000fe4000f8e020b */
[----:B------:R-:W-:Y:S01]  /*03e0*/  IMAD.IADD R8, R19, 0x1, R3 ;  /* 0x0000000113087824 */ /* 0x000fe200078e0203 */
[----:B0-----:R-:W-:-:S03]  /*03f0*/  LEA R7, P2, R6, UR4, 0x2 ;  /* 0x0000000406077c11 */ /* 0x001fc6000f8410ff */
[----:B------:R-:W-:-:S05]  /*0400*/  IMAD.X R3, RZ, RZ, R8, P1 ;  /* 0x000000ffff037224 */ /* 0x000fca00008e0608 */
[----:B------:R-:W-:Y:S01]  /*0410*/  LEA.HI.X R6, R6, UR5, R3, 0x2, P2 ;  /* 0x0000000506067c11 */ /* 0x000fe200090f1403 */
[----:B------:R-:W-:Y:S01]  /*0420*/  IMAD.MOV.U32 R3, RZ, RZ, RZ ;  /* 0x000000ffff037224 */ /* 0x000fe200078e00ff */
[----:B-1----:R-:W-:Y:S06]  /*0430*/  @P0 BRA `(.L_x_399) ;  /* 0x0000000800fc0947 */ /* 0x002fec0003800000 */
[----:B------:R-:W-:Y:S01]  /*0440*/  IMAD.WIDE.U32 R4, R4, UR10, RZ ;  /* 0x0000000a04047c25 */ /* 0x000fe2000f8e00ff */
[----:B------:R-:W-:Y:S03]  /*0450*/  BSSY.RECONVERGENT B1, `(.L_x_400) ;  /* 0x0000039000017945 */ /* 0x000fe60003800200 */
[----:B------:R-:W-:Y:S01]  /*0460*/  IMAD R12, R10, UR10, RZ ;  /* 0x0000000a0a0c7c24 */ /* 0x000fe2000f8e02ff */
[----:B------:R-:W-:Y:S01]  /*0470*/  IADD3 R17, PT, PT, R5, R11, RZ ;  /* 0x0000000b05117210 */ /* 0x000fe20007ffe0ff */
[----:B------:R-:W-:Y:S01]  /*0480*/  IMAD.WIDE.U32 R10, R9, UR10, RZ ;  /* 0x0000000a090a7c25 */ /* 0x000fe2000f8e00ff */
[----:B------:R-:W-:-:S03]  /*0490*/  IADD3 R3, P0, PT, R2, R4, RZ ;  /* 0x0000000402037210 */ /* 0x000fc60007f1e0ff */
[----:B------:R-:W-:Y:S02]  /*04a0*/  IMAD R15, R9, UR11, R12 ;  /* 0x0000000b090f7c24 */ /* 0x000fe4000f8e020c */
[--C-:B------:R-:W-:Y:S01]  /*04b0*/  IMAD.X R14, RZ, RZ, R17.reuse, P0 ;  /* 0x000000ffff0e7224 */ /* 0x100fe200000e0611 */
[C---:B------:R-:W-:Y:S01]  /*04c0*/  LEA R5, P0, R3.reuse, UR4, 0x2 ;  /* 0x0000000403057c11 */ /* 0x040fe2000f8010ff */
[----:B------:R-:W-:Y:S01]  /*04d0*/  IMAD.WIDE.U32 R12, R0, 0x4, RZ ;  /* 0x00000004000c7825 */ /* 0x000fe200078e00ff */
[----:B------:R-:W-:Y:S02]  /*04e0*/  SHF.L.U64.HI R17, R4, 0x2, R17 ;  /* 0x0000000204117819 */ /* 0x000fe40000010211 */
[----:B------:R-:W-:Y:S01]  /*04f0*/  LEA.HI.X R9, R3, UR5, R14, 0x2, P0 ;  /* 0x0000000503097c11 */ /* 0x000fe200080f140e */
[----:B------:R-:W-:Y:S01]  /*0500*/  IMAD.IADD R11, R11, 0x1, R15 ;  /* 0x000000010b0b7824 */ /* 0x000fe200078e020f */
[----:B------:R-:W-:Y:S01]  /*0510*/  IADD3 R14, P0, PT, R12, R5, RZ ;  /* 0x000000050c0e7210 */ /* 0x000fe20007f1e0ff */
[----:B------:R-:W-:Y:S01]  /*0520*/  IMAD.MOV.U32 R5, RZ, RZ, R6 ;  /* 0x000000ffff057224 */ /* 0x000fe200078e0006 */
[----:B------:R-:W-:-:S03]  /*0530*/  LEA R3, P1, R10, UR4, 0x2 ;  /* 0x000000040a037c11 */ /* 0x000fc6000f8210ff */
[----:B------:R-:W-:Y:S01]  /*0540*/  IMAD.X R16, R13, 0x1, R9, P0 ;  /* 0x000000010d107824 */ /* 0x000fe200000e0609 */
[----:B------:R-:W-:Y:S02]  /*0550*/  LEA.HI.X R11, R10, UR5, R11, 0x2, P1 ;  /* 0x000000050a0b7c11 */ /* 0x000fe400088f140b */
[CC--:B------:R-:W-:Y:S02]  /*0560*/  ISETP.GT.U32.AND P1, PT, R14.reuse, R3.reuse, PT ;  /* 0x000000030e00720c */ /* 0x0c0fe40003f24070 */
[----:B------:R-:W-:Y:S02]  /*0570*/  ISETP.GE.U32.AND P0, PT, R14, R3, PT ;  /* 0x000000030e00720c */ /* 0x000fe40003f06070 */
[CC--:B------:R-:W-:Y:S02]  /*0580*/  ISETP.GT.U32.AND.EX P1, PT, R16.reuse, R11.reuse, PT, P1 ;  /* 0x0000000b1000720c */ /* 0x0c0fe40003f24110 */
[----:B------:R-:W-:Y:S02]  /*0590*/  ISETP.GE.U32.AND.EX P0, PT, R16, R11, PT, P0 ;  /* 0x0000000b1000720c */ /* 0x000fe40003f06100 */
[----:B------:R-:W-:-:S02]  /*05a0*/  SEL R10, R14, R3, P1 ;  /* 0x000000030e0a7207 */ /* 0x000fc40000800000 */
[----:B------:R-:W-:Y:S02]  /*05b0*/  SEL R3, RZ, 0x1, P0 ;  /* 0x00000001ff037807 */ /* 0x000fe40000000000 */
[----:B------:R-:W-:Y:S01]  /*05c0*/  SHF.L.U32 R9, R4, 0x2, RZ ;  /* 0x0000000204097819 */ /* 0x000fe200000006ff */
[----:B------:R-:W-:Y:S01]  /*05d0*/  IMAD.MOV.U32 R4, RZ, RZ, R7 ;  /* 0x000000ffff047224 */ /* 0x000fe200078e0007 */
[----:B------:R-:W-:Y:S02]  /*05e0*/  SEL R22, R16, R11, P1 ;  /* 0x0000000b10167207 */ /* 0x000fe40000800000 */
[----:B------:R-:W-:Y:S02]  /*05f0*/  IADD3 R23, P1, P2, R10, -R14, -R3 ;  /* 0x8000000e0a177210 */ /* 0x000fe40007a3e803 */
[----:B------:R-:W-:Y:S02]  /*0600*/  IADD3 R14, P0, PT, R9, UR4, RZ ;  /* 0x00000004090e7c10 */ /* 0x000fe4000ff1e0ff */
[----:B------:R-:W-:-:S02]  /*0610*/  IADD3.X R22, PT, PT, R22, -0x1, ~R16, P1, P2 ;  /* 0xffffffff16167810 */ /* 0x000fc40000fe4c10 */
        /* <DEDUP_REMOVED lines=24> */
.L_x_401:
[----:B------:R-:W-:-:S07]  /*07a0*/  MOV R16, 0x7c0 ;  /* 0x000007c000107802 */ /* 0x000fce0000000f00 */
[----:B------:R-:W-:Y:S05]  /*07b0*/  CALL.REL.NOINC `($__internal_41_$__cuda_sm20_div_u64) ;  /* 0x0000000800dc7944 */ /* 0x000fea0003c00000 */
[----:B------:R-:W-:Y:S01]  /*07c0*/  IMAD.MOV.U32 R6, RZ, RZ, R20 ;  /* 0x000000ffff067224 */ /* 0x000fe200078e0014 */
[----:B------:R-:W-:-:S07]  /*07d0*/  MOV R7, R21 ;  /* 0x0000001500077202 */ /* 0x000fce0000000f00 */
.L_x_402:
[----:B------:R-:W-:Y:S05]  /*07e0*/  BSYNC.RECONVERGENT B1 ;  /* 0x0000000000017941 */ /* 0x000fea0003800200 */
.L_x_400:
[----:B------:R-:W-:Y:S01]  /*07f0*/  IADD3 R16, P1, PT, R6, R3, RZ ;  /* 0x0000000306107210 */ /* 0x000fe20007f3e0ff */
[----:B------:R-:W-:Y:S01]  /*0800*/  IMAD.MOV.U32 R20, RZ, RZ, R14 ;  /* 0x000000ffff147224 */ /* 0x000fe200078e000e */
[----:B------:R-:W-:Y:S01]  /*0810*/  BSSY.RECONVERGENT B1, `(.L_x_403) ;  /* 0x0000033000017945 */ /* 0x000fe20003800200 */
[----:B------:R-:W-:Y:S01]  /*0820*/  IMAD.MOV.U32 R21, RZ, RZ, R15 ;  /* 0x000000ffff157224 */ /* 0x000fe200078e000f */
[----:B------:R-:W-:Y:S01]  /*0830*/  LOP3.LUT R3, R16, 0x3, RZ, 0xc0, !PT ;  /* 0x0000000310037812 */ /* 0x000fe200078ec0ff */
[----:B------:R-:W-:Y:S02]  /*0840*/  IMAD.X R22, RZ, RZ, R7, P1 ;  /* 0x000000ffff167224 */ /* 0x000fe400008e0607 */
[----:B------:R-:W-:Y:S01]  /*0850*/  IMAD.WIDE.U32 R20, R2, 0x4, R20 ;  /* 0x0000000402147825 */ /* 0x000fe200078e0014 */
[----:B------:R-:W-:-:S03]  /*0860*/  ISETP.NE.U32.AND P0, PT, R3, 0x3, PT ;  /* 0x000000030300780c */ /* 0x000fc60003f05070 */
[----:B------:R-:W-:Y:S01]  /*0870*/  IMAD.MOV.U32 R7, RZ, RZ, R21 ;  /* 0x000000ffff077224 */ /* 0x000fe200078e0015 */
[----:B------:R-:W-:Y:S01]  /*0880*/  ISETP.NE.AND.EX P0, PT, RZ, RZ, PT, P0 ;  /* 0x000000ffff00720c */ /* 0x000fe20003f05300 */
[----:B------:R-:W-:Y:S01]  /*0890*/  IMAD.MOV.U32 R3, RZ, RZ, RZ ;  /* 0x000000ffff037224 */ /* 0x000fe200078e00ff */
[----:B------:R-:W-:-:S11]  /*08a0*/  MOV R6, R20 ;  /* 0x0000001400067202 */ /* 0x000fd60000000f00 */
[----:B------:R-:W-:Y:S05]  /*08b0*/  @!P0 BRA `(.L_x_404) ;  /* 0x0000000000a08947 */ /* 0x000fea0003800000 */
[----:B------:R-:W0:Y:S01]  /*08c0*/  LDC.64 R4, c[0x0][0x388] ;  /* 0x0000e200ff047b82 */ /* 0x000e220000000a00 */
[----:B------:R-:W-:Y:S01]  /*08d0*/  VIADD R10, R16, 0x1 ;  /* 0x00000001100a7836 */ /* 0x000fe20000000000 */
[----:B------:R-:W-:Y:S01]  /*08e0*/  BSSY.RECONVERGENT B2, `(.L_x_405) ;  /* 0x0000021000027945 */ /* 0x000fe20003800200 */
[C---:B------:R-:W-:Y:S01]  /*08f0*/  SHF.L.U64.HI R8, R18.reuse, 0x2, R8 ;  /* 0x0000000212087819 */ /* 0x040fe20000010208 */
[----:B------:R-:W-:Y:S01]  /*0900*/  IMAD.MOV.U32 R3, RZ, RZ, RZ ;  /* 0x000000ffff037224 */ /* 0x000fe200078e00ff */
[----:B------:R-:W-:Y:S02]  /*0910*/  SHF.L.U32 R20, R18, 0x2, RZ ;  /* 0x0000000212147819 */ /* 0x000fe400000006ff */
[----:B------:R-:W-:-:S04]  /*0920*/  LOP3.LUT R10, R10, 0x3, RZ, 0xc0, !PT ;  /* 0x000000030a0a7812 */ /* 0x000fc800078ec0ff */
[----:B------:R-:W-:-:S04]  /*0930*/  IADD3 R10, P0, PT, RZ, -R10, RZ ;  /* 0x8000000aff0a7210 */ /* 0x000fc80007f1e0ff */
[----:B------:R-:W-:Y:S01]  /*0940*/  IADD3.X R18, PT, PT, RZ, -0x1, RZ, P0, !PT ;  /* 0xffffffffff127810 */ /* 0x000fe200007fe4ff */
[----:B0-----:R-:W-:-:S04]  /*0950*/  IMAD.WIDE.U32 R4, R2, 0x4, R4 ;  /* 0x0000000402047825 */ /* 0x001fc800078e0004 */
[----:B------:R-:W-:Y:S02]  /*0960*/  IMAD.MOV.U32 R19, RZ, RZ, R4 ;  /* 0x000000ffff137224 */ /* 0x000fe400078e0004 */
[----:B------:R-:W-:-:S07]  /*0970*/  IMAD.MOV.U32 R21, RZ, RZ, R5 ;  /* 0x000000ffff157224 */ /* 0x000fce00078e0005 */
.L_x_408:
[----:B------:R-:W-:Y:S01]  /*0980*/  IADD3 R4, P0, PT, R19, R20, RZ ;  /* 0x0000001413047210 */ /* 0x000fe20007f1e0ff */
[----:B------:R-:W2:Y:S04]  /*0990*/  LDG.E R6, desc[UR8][R6.64] ;  /* 0x0000000806067981 */ /* 0x000ea8000c1e1900 */
[----:B------:R-:W-:-:S06]  /*09a0*/  IMAD.X R5, R21, 0x1, R8, P0 ;  /* 0x0000000115057824 */ /* 0x000fcc00000e0608 */
[----:B------:R-:W2:Y:S01]  /*09b0*/  LDG.E R5, desc[UR8][R4.64] ;  /* 0x0000000804057981 */ /* 0x000ea2000c1e1900 */
[----:B------:R-:W-:Y:S01]  /*09c0*/  IADD3 R10, P0, PT, R10, 0x1, RZ ;  /* 0x000000010a0a7810 */ /* 0x000fe20007f1e0ff */
[----:B------:R-:W-:Y:S04]  /*09d0*/  BSSY.RECONVERGENT B3, `(.L_x_406) ;  /* 0x000000e000037945 */ /* 0x000fe80003800200 */
[----:B------:R-:W-:Y:S01]  /*09e0*/  IMAD.X R18, RZ, RZ, R18, P0 ;  /* 0x000000ffff127224 */ /* 0x000fe200000e0612 */
[----:B------:R-:W-:Y:S01]  /*09f0*/  ISETP.NE.U32.AND P0, PT, R10, RZ, PT ;  /* 0x000000ff0a00720c */ /* 0x000fe20003f05070 */
[----:B------:R-:W-:-:S03]  /*0a00*/  IMAD.MOV.U32 R23, RZ, RZ, R3 ;  /* 0x000000ffff177224 */ /* 0x000fc600078e0003 */
[----:B------:R-:W-:Y:S01]  /*0a10*/  ISETP.NE.AND.EX P0, PT, R18, RZ, PT, P0 ;  /* 0x000000ff1200720c */ /* 0x000fe20003f05300 */
[----:B--2---:R-:W-:-:S05]  /*0a20*/  FADD.FTZ R11, R6, -R5 ;  /* 0x80000005060b7221 */ /* 0x004fca0000010000 */
[C---:B------:R-:W-:Y:S01]  /*0a30*/  FSETP.NAN.FTZ.AND P4, PT, |R11|.reuse, |R11|, PT ;  /* 0x4000000b0b00720b */ /* 0x040fe20003f98200 */
[----:B------:R-:W-:Y:S01]  /*0a40*/  FADD.FTZ R3, |R11|, -RZ ;  /* 0x800000ff0b037221 */ /* 0x000fe20000010200 */
[CC--:B------:R-:W-:Y:S02]  /*0a50*/  IADD3 R6, P1, P2, R12.reuse, R19.reuse, R9 ;  /* 0x000000130c067210 */ /* 0x0c0fe40007a3e009 */
[----:B------:R-:W-:-:S09]  /*0a60*/  IADD3 R19, P3, PT, R12, R19, RZ ;  /* 0x000000130c137210 */ /* 0x000fd20007f7e0ff */
[----:B------:R-:W-:Y:S05]  /*0a70*/  @P4 BRA `(.L_x_407) ;  /* 0x00000000000c4947 */ /* 0x000fea0003800000 */
[----:B------:R-:W-:Y:S02]  /*0a80*/  FSETP.NEU.FTZ.AND P4, PT, R3, RZ, PT ;  /* 0x000000ff0300720b */ /* 0x000fe40003f9d000 */
[----:B------:R-:W-:-:S11]  /*0a90*/  MOV R3, R23 ;  /* 0x0000001700037202 */ /* 0x000fd60000000f00 */
[----:B------:R-:W-:-:S07]  /*0aa0*/  @P4 FADD.FTZ R3, R23, 1 ;  /* 0x3f80000017034421 */ /* 0x000fce0000010000 */
.L_x_407:
[----:B------:R-:W-:Y:S05]  /*0ab0*/  BSYNC.RECONVERGENT B3 ;  /* 0x0000000000037941 */ /* 0x000fea0003800200 */
.L_x_406:
[C---:B------:R-:W-:Y:S01]  /*0ac0*/  IADD3.X R7, PT, PT, R13.reuse, R21, R17, P1, P2 ;  /* 0x000000150d077210 */ /* 0x040fe20000fe4411 */
[----:B------:R-:W-:Y:S01]  /*0ad0*/  IMAD.X R21, R13, 0x1, R21, P3 ;  /* 0x000000010d157824 */ /* 0x000fe200018e0615 */
[----:B------:R-:W-:Y:S06]  /*0ae0*/  @P0 BRA `(.L_x_408) ;  /* 0xfffffffc00a40947 */ /* 0x000fec000383ffff */
[----:B------:R-:W-:Y:S05]  /*0af0*/  BSYNC.RECONVERGENT B2 ;  /* 0x0000000000027941 */ /* 0x000fea0003800200 */
.L_x_405:
[----:B------:R-:W-:Y:S01]  /*0b00*/  IADD3 R4, P0, PT, R19, R20, RZ ;  /* 0x0000001413047210 */ /* 0x000fe20007f1e0ff */
[----:B------:R-:W-:Y:S01]  /*0b10*/  IMAD.MOV.U32 R10, RZ, RZ, R6 ;  /* 0x000000ffff0a7224 */ /* 0x000fe200078e0006 */
[----:B------:R-:W-:-:S03]  /*0b20*/  MOV R11, R7 ;  /* 0x00000007000b7202 */ /* 0x000fc60000000f00 */
[----:B------:R-:W-:-:S08]  /*0b30*/  IMAD.X R5, R21, 0x1, R8, P0 ;  /* 0x0000000115057824 */ /* 0x000fd000000e0608 */
.L_x_404:
[----:B------:R-:W-:Y:S05]  /*0b40*/  BSYNC.RECONVERGENT B1 ;  /* 0x0000000000017941 */ /* 0x000fea0003800200 */
.L_x_403:
        /* <DEDUP_REMOVED lines=8> */
.L_x_417:
[-C--:B------:R-:W-:Y:S02]  /*0bd0*/  IADD3 R26, P1, PT, R6, R9.reuse, RZ ;  /* 0x00000009061a7210 */ /* 0x080fe40007f3e0ff */
[----:B------:R-:W-:-:S03]  /*0be0*/  IADD3 R22, P0, PT, R4, R9, RZ ;  /* 0x0000000904167210 */ /* 0x000fc60007f1e0ff */
[----:B------:R-:W-:Y:S01]  /*0bf0*/  IMAD.X R27, R7, 0x1, R24, P1 ;  /* 0x00000001071b7824 */ /* 0x000fe200008e0618 */
[----:B------:R-:W-:Y:S02]  /*0c00*/  IADD3.X R23, PT, PT, R5, R24, RZ, P0, !PT ;  /* 0x0000001805177210 */ /* 0x000fe400007fe4ff */
[C---:B------:R-:W-:Y:S02]  /*0c10*/  IADD3 R14, P0, PT, R12.reuse, R26, RZ ;  /* 0x0000001a0c0e7210 */ /* 0x040fe40007f1e0ff */
[C---:B------:R-:W-:Y:S01]  /*0c20*/  IADD3 R16, P1, PT, R12.reuse, R22, RZ ;  /* 0x000000160c107210 */ /* 0x040fe20007f3e0ff */
[----:B------:R0:W2:Y:S02]  /*0c30*/  LDG.E R29, desc[UR8][R26.64] ;  /* 0x000000081a1d7981 */ /* 0x0000a4000c1e1900 */
[C---:B------:R-:W-:Y:S01]  /*0c40*/  IMAD.X R15, R13.reuse, 0x1, R27, P0 ;  /* 0x000000010d0f7824 */ /* 0x040fe200000e061b */
[C---:B------:R-:W-:Y:S01]  /*0c50*/  IADD3 R18, P0, PT, R12.reuse, R14, RZ ;  /* 0x0000000e0c127210 */ /* 0x040fe20007f1e0ff */
[C---:B------:R-:W-:Y:S01]  /*0c60*/  IMAD.X R17, R13.reuse, 0x1, R23, P1 ;  /* 0x000000010d117824 */ /* 0x040fe200008e0617 */
[C---:B------:R-:W-:Y:S01]  /*0c70*/  IADD3 R20, P1, PT, R12.reuse, R16, RZ ;  /* 0x000000100c147210 */ /* 0x040fe20007f3e0ff */
[----:B------:R-:W2:Y:S02]  /*0c80*/  LDG.E R22, desc[UR8][R22.64] ;  /* 0x0000000816167981 */ /* 0x000ea4000c1e1900 */
[C---:B------:R-:W-:Y:S01]  /*0c90*/  IMAD.X R19, R13.reuse, 0x1, R15, P0 ;  /* 0x000000010d137824 */ /* 0x040fe200000e060f */
[----:B------:R-:W-:Y:S01]  /*0ca0*/  IADD3.X R21, PT, PT, R13, R17, RZ, P1, !PT ;  /* 0x000000110d157210 */ /* 0x000fe20000ffe4ff */
[----:B------:R1:W3:Y:S01]  /*0cb0*/  LDG.E R28, desc[UR8][R14.64] ;  /* 0x000000080e1c7981 */ /* 0x0002e2000c1e1900 */
[----:B0-----:R-:W-:-:S03]  /*0cc0*/  IADD3 R26, P0, PT, R12, R18, RZ ;  /* 0x000000120c1a7210 */ /* 0x001fc60007f1e0ff */
[----:B------:R-:W3:Y:S01]  /*0cd0*/  LDG.E R23, desc[UR8][R16.64] ;  /* 0x0000000810177981 */ /* 0x000ee2000c1e1900 */
[----:B-1----:R-:W-:Y:S01]  /*0ce0*/  IADD3 R14, P1, PT, R12, R20, RZ ;  /* 0x000000140c0e7210 */ /* 0x002fe20007f3e0ff */
[----:B------:R-:W-:-:S04]  /*0cf0*/  IMAD.X R27, R13, 0x1, R19, P0 ;  /* 0x000000010d1b7824 */ /* 0x000fc800000e0613 */
[----:B------:R-:W-:Y:S01]  /*0d00*/  IMAD.X R15, R13, 0x1, R21, P1 ;  /* 0x000000010d0f7824 */ /* 0x000fe200008e0615 */
[----:B------:R-:W4:Y:S04]  /*0d10*/  LDG.E R17, desc[UR8][R18.64] ;  /* 0x0000000812117981 */ /* 0x000f28000c1e1900 */
[----:B------:R-:W4:Y:S04]  /*0d20*/  LDG.E R16, desc[UR8][R20.64] ;  /* 0x0000000814107981 */ /* 0x000f28000c1e1900 */
[----:B------:R-:W5:Y:S04]  /*0d30*/  LDG.E R26, desc[UR8][R26.64] ;  /* 0x000000081a1a7981 */ /* 0x000f68000c1e1900 */
[----:B------:R-:W5:Y:S01]  /*0d40*/  LDG.E R15, desc[UR8][R14.64] ;  /* 0x000000080e0f7981 */ /* 0x000f62000c1e1900 */
[----:B------:R-:W-:Y:S01]  /*0d50*/  BSSY.RECONVERGENT B1, `(.L_x_409) ;  /* 0x000000e000017945 */ /* 0x000fe20003800200 */
[----:B--2---:R-:W-:-:S05]  /*0d60*/  FADD.FTZ R22, R29, -R22 ;  /* 0x800000161d167221 */ /* 0x004fca0000010000 */
[C---:B------:R-:W-:Y:S01]  /*0d70*/  FSETP.NAN.FTZ.AND P2, PT, |R22|.reuse, |R22|, PT ;  /* 0x400000161600720b */ /* 0x040fe20003f58200 */
[----:B------:R-:W-:Y:S01]  /*0d80*/  FADD.FTZ R22, |R22|, -RZ ;  /* 0x800000ff16167221 */ /* 0x000fe20000010200 */
[----:B---3--:R-:W-:-:S05]  /*0d90*/  FADD.FTZ R23, R28, -R23 ;  /* 0x800000171c177221 */ /* 0x008fca0000010000 */
[----:B------:R-:W-:Y:S01]  /*0da0*/  FSETP.NAN.FTZ.AND P3, PT, |R23|, |R23|, PT ;  /* 0x400000171700720b */ /* 0x000fe20003f78200 */
[----:B----4-:R-:W-:-:S05]  /*0db0*/  FADD.FTZ R16, R17, -R16 ;  /* 0x8000001011107221 */ /* 0x010fca0000010000 */
[----:B------:R-:W-:Y:S01]  /*0dc0*/  FSETP.NAN.FTZ.AND P0, PT, |R16|, |R16|, PT ;  /* 0x400000101000720b */ /* 0x000fe20003f18200 */
[----:B-----5:R-:W-:-:S05]  /*0dd0*/  FADD.FTZ R17, R26, -R15 ;  /* 0x8000000f1a117221 */ /* 0x020fca0000010000 */
[----:B------:R-:W-:Y:S01]  /*0de0*/  FSETP.NAN.FTZ.AND P1, PT, |R17|, |R17|, PT ;  /* 0x400000111100720b */ /* 0x000fe20003f38200 */
[----:B------:R-:W-:-:S12]  /*0df0*/  @P2 BRA `(.L_x_410) ;  /* 0x00000000000c2947 */ /* 0x000fd80003800000 */
[----:B------:R-:W-:Y:S02]  /*0e00*/  FSETP.NEU.FTZ.AND P2, PT, R22, RZ, PT ;  /* 0x000000ff1600720b */ /* 0x000fe40003f5d000 */
[----:B------:R-:W-:-:S11]  /*0e10*/  MOV R22, R3 ;  /* 0x0000000300167202 */ /* 0x000fd60000000f00 */
[----:B------:R-:W-:-:S07]  /*0e20*/  @P2 FADD.FTZ R22, R3, 1 ;  /* 0x3f80000003162421 */ /* 0x000fce0000010000 */
.L_x_410:
[----:B------:R-:W-:Y:S05]  /*0e30*/  BSYNC.RECONVERGENT B1 ;  /* 0x0000000000017941 */ /* 0x000fea0003800200 */
.L_x_409:
[----:B------:R-:W-:Y:S01]  /*0e40*/  BSSY.RECONVERGENT B1, `(.L_x_411) ;  /* 0x0000006000017945 */ /* 0x000fe20003800200 */
[----:B------:R-:W-:-:S03]  /*0e50*/  FADD.FTZ R23, |R23|, -RZ ;  /* 0x800000ff17177221 */ /* 0x000fc60000010200 */
[----:B------:R-:W-:Y:S05]  /*0e60*/  @P3 BRA `(.L_x_412) ;  /* 0x00000000000c3947 */ /* 0x000fea0003800000 */
[----:B------:R-:W-:Y:S01]  /*0e70*/  FSETP.NEU.FTZ.AND P2, PT, R23, RZ, PT ;  /* 0x000000ff1700720b */ /* 0x000fe20003f5d000 */
[----:B------:R-:W-:-:S12]  /*0e80*/  IMAD.MOV.U32 R23, RZ, RZ, R22 ;  /* 0x000000ffff177224 */ /* 0x000fd800078e0016 */
[----:B------:R-:W-:-:S07]  /*0e90*/  @P2 FADD.FTZ R23, R22, 1 ;  /* 0x3f80000016172421 */ /* 0x000fce0000010000 */
.L_x_412:
[----:B------:R-:W-:Y:S05]  /*0ea0*/  BSYNC.RECONVERGENT B1 ;  /* 0x0000000000017941 */ /* 0x000fea0003800200 */
.L_x_411:
[----:B------:R-:W-:Y:S01]  /*0eb0*/  BSSY.RECONVERGENT B1, `(.L_x_413) ;  /* 0x0000006000017945 */ /* 0x000fe20003800200 */
[----:B------:R-:W-:-:S03]  /*0ec0*/  FADD.FTZ R16, |R16|, -RZ ;  /* 0x800000ff10107221 */ /* 0x000fc60000010200 */
[----:B------:R-:W-:Y:S05]  /*0ed0*/  @P0 BRA `(.L_x_414) ;  /* 0x00000000000c0947 */ /* 0x000fea0003800000 */
[----:B------:R-:W-:Y:S01]  /*0ee0*/  FSETP.NEU.FTZ.AND P0, PT, R16, RZ, PT ;  /* 0x000000ff1000720b */ /* 0x000fe20003f1d000 */
[----:B------:R-:W-:-:S12]  /*0ef0*/  IMAD.MOV.U32 R16, RZ, RZ, R23 ;  /* 0x000000ffff107224 */ /* 0x000fd800078e0017 */
[----:B------:R-:W-:-:S07]  /*0f00*/  @P0 FADD.FTZ R16, R23, 1 ;  /* 0x3f80000017100421 */ /* 0x000fce0000010000 */
.L_x_414:
[----:B------:R-:W-:Y:S05]  /*0f10*/  BSYNC.RECONVERGENT B1 ;  /* 0x0000000000017941 */ /* 0x000fea0003800200 */
.L_x_413:
[----:B------:R-:W-:Y:S01]  /*0f20*/  BSSY.RECONVERGENT B1, `(.L_x_415) ;  /* 0x0000006000017945 */ /* 0x000fe20003800200 */
[----:B------:R-:W-:-:S03]  /*0f30*/  FADD.FTZ R3, |R17|, -RZ ;  /* 0x800000ff11037221 */ /* 0x000fc60000010200 */
[----:B------:R-:W-:Y:S05]  /*0f40*/  @P1 BRA `(.L_x_416) ;  /* 0x00000000000c1947 */ /* 0x000fea0003800000 */
[----:B------:R-:W-:Y:S02]  /*0f50*/  FSETP.NEU.FTZ.AND P0, PT, R3, RZ, PT ;  /* 0x000000ff0300720b */ /* 0x000fe40003f1d000 */
[----:B------:R-:W-:-:S11]  /*0f60*/  MOV R3, R16 ;  /* 0x0000001000037202 */ /* 0x000fd60000000f00 */
[----:B------:R-:W-:-:S07]  /*0f70*/  @P0 FADD.FTZ R3, R16, 1 ;  /* 0x3f80000010030421 */ /* 0x000fce0000010000 */
.L_x_416:
[----:B------:R-:W-:Y:S05]  /*0f80*/  BSYNC.RECONVERGENT B1 ;  /* 0x0000000000017941 */ /* 0x000fea0003800200 */
.L_x_415:
[----:B------:R-:W-:Y:S02]  /*0f90*/  IMAD.MOV.U32 R14, RZ, RZ, R9 ;  /* 0x000000ffff0e7224 */ /* 0x000fe400078e0009 */
[----:B------:R-:W-:Y:S02]  /*0fa0*/  IMAD.MOV.U32 R15, RZ, RZ, R24 ;  /* 0x000000ffff0f7224 */ /* 0x000fe400078e0018 */
[----:B------:R-:W-:-:S04]  /*0fb0*/  IMAD.WIDE.U32 R14, R0, 0x10, R14 ;  /* 0x00000010000e7825 */ /* 0x000fc800078e000e */
[----:B------:R-:W-:Y:S01]  /*0fc0*/  IMAD.MOV.U32 R24, RZ, RZ, R15 ;  /* 0x000000ffff187224 */ /* 0x000fe200078e000f */
[----:B------:R-:W-:-:S04]  /*0fd0*/  IADD3 R9, P1, PT, R14, R10, RZ ;  /* 0x0000000a0e097210 */ /* 0x000fc80007f3e0ff */
[----:B------:R-:W-:Y:S01]  /*0fe0*/  ISETP.GE.U32.AND P0, PT, R9, R8, PT ;  /* 0x000000080900720c */ /* 0x000fe20003f06070 */
[----:B------:R-:W-:Y:S01]  /*0ff0*/  IMAD.MOV.U32 R9, RZ, RZ, R14 ;  /* 0x000000ffff097224 */ /* 0x000fe200078e000e */
[----:B------:R-:W-:-:S04]  /*1000*/  IADD3.X R16, PT, PT, R15, R11, RZ, P1, !PT ;  /* 0x0000000b0f107210 */ /* 0x000fc80000ffe4ff */
[----:B------:R-:W-:-:S13]  /*1010*/  ISETP.GE.U32.AND.EX P0, PT, R16, R25, PT, P0 ;  /* 0x000000191000720c */ /* 0x000fda0003f06100 */
[----:B------:R-:W-:Y:S05]  /*1020*/  @!P0 BRA `(.L_x_417) ;  /* 0xfffffff800e88947 */ /* 0x000fea000383ffff */
.L_x_399:
[----:B------:R-:W-:Y:S05]  /*1030*/  BSYNC.RECONVERGENT B0 ;  /* 0x0000000000007941 */ /* 0x000fea0003800200 */
.L_x_398:
[----:B------:R-:W0:Y:S01]  /*1040*/  SHFL.DOWN PT, R4, R3, 0x10, 0x1f ;  /* 0x0a001f0003047f89 */ /* 0x000e2200000e0000 */
[----:B------:R-:W-:Y:S01]  /*1050*/  SHF.R.U32.HI R9, RZ, 0x5, R0 ;  /* 0x00000005ff097819 */ /* 0x000fe20000011600 */
[----:B------:R-:W-:Y:S01]  /*1060*/  BAR.SYNC.DEFER_BLOCKING 0x0 ;  /* 0x0000000000007b1d */ /* 0x000fe20000010000 */
[C---:B------:R-:W-:Y:S02]  /*1070*/  LOP3.LUT P0, R0, R2.reuse, 0x1f, RZ, 0xc0, !PT ;  /* 0x0000001f02007812 */ /* 0x040fe4000780c0ff */
[----:B------:R-:W-:-:S11]  /*1080*/  ISETP.GE.U32.AND P1, PT, R2, R9, PT ;  /* 0x000000090200720c */ /* 0x000fd60003f26070 */
[----:B------:R-:W1:Y:S02]  /*1090*/  @!P0 S2R R8, SR_CgaCtaId ;  /* 0x0000000000088919 */ /* 0x000e640000008800 */
[----:B------:R-:W2:Y:S01]  /*10a0*/  @!P1 S2R R10, SR_CgaCtaId ;  /* 0x00000000000a9919 */ /* 0x000ea20000008800 */
[----:B0-----:R-:W-:Y:S01]  /*10b0*/  FADD.FTZ R4, R4, R3 ;  /* 0x0000000304047221 */ /* 0x001fe20000010000 */
[----:B------:R-:W-:-:S04]  /*10c0*/  @!P0 MOV R3, 0x400 ;  /* 0x0000040000038802 */ /* 0x000fc80000000f00 */
        /* <DEDUP_REMOVED lines=8> */
[----:B--2---:R-:W-:Y:S01]  /*1150*/  @!P1 LEA R5, R10, R5, 0x18 ;  /* 0x000000050a059211 */ /* 0x004fe200078ec0ff */
[----:B0-----:R-:W-:-:S05]  /*1160*/  FADD.FTZ R7, R6, R7 ;  /* 0x0000000706077221 */ /* 0x001fca0000010000 */
[----:B------:R-:W0:Y:S02]  /*1170*/  SHFL.DOWN PT, R4, R7, 0x1, 0x1f ;  /* 0x08201f0007047f89 */ /* 0x000e2400000e0000 */
[----:B0-----:R-:W-:Y:S01]  /*1180*/  FADD.FTZ R6, R7, R4 ;  /* 0x0000000407067221 */ /* 0x001fe20000010000 */
[----:B------:R-:W-:Y:S01]  /*1190*/  @!P1 LEA R4, R0, R5, 0x2 ;  /* 0x0000000500049211 */ /* 0x000fe200078e10ff */
[----:B------:R-:W-:-:S03]  /*11a0*/  IMAD.MOV.U32 R0, RZ, RZ, RZ ;  /* 0x000000ffff007224 */ /* 0x000fc600078e00ff */
        /* <DEDUP_REMOVED lines=24> */
        .weak           $__internal_41_$__cuda_sm20_div_u64
        .type           $__internal_41_$__cuda_sm20_div_u64,@function
        .size           $__internal_41_$__cuda_sm20_div_u64,($__internal_42_$__cuda_sm20_dsqrt_rn_f64_mediumpath_v1 - $__internal_41_$__cuda_sm20_div_u64)
$__internal_41_$__cuda_sm20_div_u64:
        /* <DEDUP_REMOVED lines=45> */
[----:B------:R-:W-:Y:S02]  /*1600*/  ISETP.GE.U32.AND P0, PT, R27, R12, PT ;  /* 0x0000000c1b00720c */ /* 0x000fe40003f06070 */
[----:B------:R-:W-:Y:S01]  /*1610*/  IADD3.X R20, PT, PT, RZ, R21, RZ, P2, !PT ;  /* 0x00000015ff147210 */ /* 0x000fe200017fe4ff */
[----:B------:R-:W-:Y:S01]  /*1620*/  IMAD.X R29, R22, 0x1, ~R7, P1 ;  /* 0x00000001161d7824 */ /* 0x000fe200008e0e07 */
[----:B------:R-:W-:-:S04]  /*1630*/  IADD3 R7, P1, PT, -R12, R27, RZ ;  /* 0x0000001b0c077210 */ /* 0x000fc80007f3e1ff */
[C---:B------:R-:W-:Y:S01]  /*1640*/  ISETP.GE.U32.AND.EX P0, PT, R29.reuse, R13, PT, P0 ;  /* 0x0000000d1d00720c */ /* 0x040fe20003f06100 */
[----:B------:R-:W-:Y:S01]  /*1650*/  IMAD.X R23, R29, 0x1, ~R13, P1 ;  /* 0x000000011d177824 */ /* 0x000fe200008e0e0d */
[----:B------:R-:W-:Y:S02]  /*1660*/  ISETP.NE.U32.AND P1, PT, R12, RZ, PT ;  /* 0x000000ff0c00720c */ /* 0x000fe40003f25070 */
[----:B------:R-:W-:Y:S02]  /*1670*/  SEL R25, R6, R25, P0 ;  /* 0x0000001906197207 */ /* 0x000fe40000000000 */
[----:B------:R-:W-:Y:S02]  /*1680*/  SEL R7, R7, R27, P0 ;  /* 0x0000001b07077207 */ /* 0x000fe40000000000 */
[----:B------:R-:W-:Y:S02]  /*1690*/  SEL R6, R20, R21, P0 ;  /* 0x0000001514067207 */ /* 0x000fe40000000000 */
[----:B------:R-:W-:-:S02]  /*16a0*/  IADD3 R20, P2, PT, R25, 0x1, RZ ;  /* 0x0000000119147810 */ /* 0x000fc40007f5e0ff */
[----:B------:R-:W-:Y:S02]  /*16b0*/  SEL R23, R23, R29, P0 ;  /* 0x0000001d17177207 */ /* 0x000fe40000000000 */
[----:B------:R-:W-:Y:S01]  /*16c0*/  ISETP.GE.U32.AND P0, PT, R7, R12, PT ;  /* 0x0000000c0700720c */ /* 0x000fe20003f06070 */
[----:B------:R-:W-:Y:S02]  /*16d0*/  IMAD.X R21, RZ, RZ, R6, P2 ;  /* 0x000000ffff157224 */ /* 0x000fe400010e0606 */
[----:B------:R-:W-:Y:S01]  /*16e0*/  HFMA2 R7, -RZ, RZ, 0, 0 ;  /* 0x00000000ff077431 */ /* 0x000fe200000001ff */
[----:B------:R-:W-:Y:S02]  /*16f0*/  ISETP.NE.AND.EX P1, PT, R13, RZ, PT, P1 ;  /* 0x000000ff0d00720c */ /* 0x000fe40003f25310 */
[----:B------:R-:W-:-:S04]  /*1700*/  ISETP.GE.U32.AND.EX P0, PT, R23, R13, PT, P0 ;  /* 0x0000000d1700720c */ /* 0x000fc80003f06100 */
[----:B------:R-:W-:Y:S01]  /*1710*/  SEL R21, R21, R6, P0 ;  /* 0x0000000615157207 */ /* 0x000fe20000000000 */
[----:B------:R-:W-:Y:S01]  /*1720*/  IMAD.MOV.U32 R6, RZ, RZ, R16 ;  /* 0x000000ffff067224 */ /* 0x000fe200078e0010 */
[----:B------:R-:W-:Y:S02]  /*1730*/  SEL R20, R20, R25, P0 ;  /* 0x0000001914147207 */ /* 0x000fe40000000000 */
[----:B------:R-:W-:Y:S02]  /*1740*/  SEL R21, R21, 0xffffffff, P1 ;  /* 0xffffffff15157807 */ /* 0x000fe40000800000 */
[----:B------:R-:W-:Y:S01]  /*1750*/  SEL R20, R20, 0xffffffff, P1 ;  /* 0xffffffff14147807 */ /* 0x000fe20000800000 */
[----:B------:R-:W-:Y:S06]  /*1760*/  RET.REL.NODEC R6 `(_ZN2at6native55_GLOBAL__N__6c1c77d0_17_DistanceKernel_cu_928626d3_295122pdist_kernel_cuda_implIfNS1_5distsIfE4zeroEEEvPT_PKS6_llS6_dd) ;  /* 0xffffffe806247950 */ /* 0x000fec0003c3ffff */
        .weak           $__internal_42_$__cuda_sm20_dsqrt_rn_f64_mediumpath_v1
        .type           $__internal_42_$__cuda_sm20_dsqrt_rn_f64_mediumpath_v1,@function
        .size           $__internal_42_$__cuda_sm20_dsqrt_rn_f64_mediumpath_v1,(.L_x_825 - $__internal_42_$__cuda_sm20_dsqrt_rn_f64_mediumpath_v1)
$__internal_42_$__cuda_sm20_dsqrt_rn_f64_mediumpath_v1:
        /* <DEDUP_REMOVED lines=11> */
.L_x_418:
        /* <DEDUP_REMOVED lines=24> */
.L_x_420:
[----:B------:R-:W-:-:S11]  /*19a0*/  DADD R6, R4, R4 ;  /* 0x0000000004067229 */ /* 0x000fd60000000004 */
.L_x_419:
[----:B------:R-:W-:-:S04]  /*19b0*/  IMAD.MOV.U32 R3, RZ, RZ, 0x0 ;  /* 0x00000000ff037424 */ /* 0x000fc800078e00ff */
[----:B------:R-:W-:Y:S05]  /*19c0*/  RET.REL.NODEC R2 `(_ZN2at6native55_GLOBAL__N__6c1c77d0_17_DistanceKernel_cu_928626d3_295122pdist_kernel_cuda_implIfNS1_5distsIfE4zeroEEEvPT_PKS6_llS6_dd) ;  /* 0xffffffe4028c7950 */ /* 0x000fea0003c3ffff */
.L_x_421:
        /* <DEDUP_REMOVED lines=11> */
.L_x_825:


//--------------------- .text._ZN2at6native55_GLOBAL__N__6c1c77d0_17_DistanceKernel_cu_928626d3_295122pdist_kernel_cuda_implIfNS1_5distsIfE1pEEEvPT_PKS6_llS6_dd --------------------------
	.section	.text._ZN2at6native55_GLOBAL__N__6c1c77d0_17_DistanceKernel_cu_928626d3_295122pdist_kernel_cuda_implIfNS1_5distsIfE1pEEEvPT_PKS6_llS6_dd,"ax",@progbits
	.align	128
.text._ZN2at6native55_GLOBAL__N__6c1c77d0_17_DistanceKernel_cu_928626d3_295122pdist_kernel_cuda_implIfNS1_5distsIfE1pEEEvPT_PKS6_llS6_dd:
        .type           _ZN2at6native55_GLOBAL__N__6c1c77d0_17_DistanceKernel_cu_928626d3_295122pdist_kernel_cuda_implIfNS1_5distsIfE1pEEEvPT_PKS6_llS6_dd,@function
        .size           _ZN2at6native55_GLOBAL__N__6c1c77d0_17_DistanceKernel_cu_928626d3_295122pdist_kernel_cuda_implIfNS1_5distsIfE1pEEEvPT_PKS6_llS6_dd,(.L_x_828 - _ZN2at6native55_GLOBAL__N__6c1c77d0_17_DistanceKernel_cu_928626d3_295122pdist_kernel_cuda_implIfNS1_5distsIfE1pEEEvPT_PKS6_llS6_dd)
        .other          _ZN2at6native55_GLOBAL__N__6c1c77d0_17_DistanceKernel_cu_928626d3_295122pdist_kernel_cuda_implIfNS1_5distsIfE1pEEEvPT_PKS6_llS6_dd,@"STO_CUDA_ENTRY STV_DEFAULT"
_ZN2at6native55_GLOBAL__N__6c1c77d0_17_DistanceKernel_cu_928626d3_295122pdist_kernel_cuda_implIfNS1_5distsIfE1pEEEvPT_PKS6_llS6_dd:
[----:B------:R-:W-:Y:S01]  /*0000*/  LDC R1, c[0x0][0x37c] ;  /* 0x0000df00ff017b82 */ /* 0x000fe20000000800 */
[----:B------:R-:W0:Y:S01]  /*0010*/  S2R R0, SR_CTAID.X ;  /* 0x0000000000007919 */ /* 0x000e220000002500 */
[----:B------:R-:W1:Y:S01]  /*0020*/  LDCU.64 UR4, c[0x0][0x3b0] ;  /* 0x00007600ff0477ac */ /* 0x000e620008000a00 */
[----:B------:R-:W-:Y:S02]  /*0030*/  IMAD.MOV.U32 R10, RZ, RZ, 0x0 ;  /* 0x00000000ff0a7424 */ /* 0x000fe400078e00ff */
[----:B------:R-:W-:Y:S02]  /*0040*/  IMAD.MOV.U32 R11, RZ, RZ, 0x3fd80000 ;  /* 0x3fd80000ff0b7424 */ /* 0x000fe400078e00ff */
[----:B0-----:R-:W-:-:S06]  /*0050*/  IMAD.WIDE.U32 R2, R0, 0x2, RZ ;  /* 0x0000000200027825 */ /* 0x001fcc00078e00ff */
[----:B------:R-:W1:Y:S02]  /*0060*/  I2F.F64.U64 R2, R2 ;  /* 0x0000000200027312 */ /* 0x000e640000301800 */
[----:B-1----:R-:W-:Y:S01]  /*0070*/  DADD R6, -R2, UR4 ;  /* 0x0000000402067e29 */ /* 0x002fe20008000100 */
[----:B------:R-:W0:Y:S05]  /*0080*/  LDC R2, c[0x0][0x360] ;  /* 0x0000d800ff027b82 */ /* 0x000e2a0000000800 */
        /* <DEDUP_REMOVED lines=15> */
[----:B------:R-:W-:Y:S05]  /*0180*/  CALL.REL.NOINC `($__internal_44_$__cuda_sm20_dsqrt_rn_f64_mediumpath_v1) ;  /* 0x00000014000c7944 */ /* 0x000fea0003c00000 */
[----:B------:R-:W-:Y:S02]  /*0190*/  IMAD.MOV.U32 R4, RZ, RZ, R8 ;  /* 0x000000ffff047224 */ /* 0x000fe400078e0008 */
[----:B------:R-:W-:-:S07]  /*01a0*/  IMAD.MOV.U32 R5, RZ, RZ, R9 ;  /* 0x000000ffff057224 */ /* 0x000fce00078e0009 */
.L_x_422:
[----:B------:R-:W0:Y:S01]  /*01b0*/  LDCU.64 UR4, c[0x0][0x3a8] ;  /* 0x00007500ff0477ac */ /* 0x000e220008000a00 */
[----:B------:R-:W1:Y:S01]  /*01c0*/  S2R R3, SR_TID.X ;  /* 0x0000000000037919 */ /* 0x000e620000002100 */
[----:B------:R-:W-:Y:S01]  /*01d0*/  BSSY.RECONVERGENT B0, `(.L_x_423) ;  /* 0x00000c9000007945 */ /* 0x000fe20003800200 */
[----:B------:R-:W-:Y:S01]  /*01e0*/  IMAD.MOV.U32 R26, RZ, RZ, RZ ;  /* 0x000000ffff1a7224 */ /* 0x000fe200078e00ff */
[----:B------:R-:W2:Y:S01]  /*01f0*/  LDCU.128 UR8, c[0x0][0x390] ;  /* 0x00007200ff0877ac */ /* 0x000ea20008000c00 */
[----:B0-----:R-:W-:Y:S01]  /*0200*/  DADD R4, -R4, UR4 ;  /* 0x0000000404047e29 */ /* 0x001fe20008000100 */
[----:B------:R-:W0:Y:S09]  /*0210*/  LDCU.64 UR4, c[0x0][0x358] ;  /* 0x00006b00ff0477ac */ /* 0x000e320008000a00 */
[----:B------:R-:W3:Y:S02]  /*0220*/  F2I.S64.F64.TRUNC R4, R4 ;  /* 0x0000000400047311 */ /* 0x000ee4000030d900 */
[-C--:B---3--:R-:W-:Y:S01]  /*0230*/  IMAD R9, R5, R4.reuse, RZ ;  /* 0x0000000405097224 */ /* 0x088fe200078e02ff */
[-C--:B------:R-:W-:Y:S01]  /*0240*/  IADD3 R15, P2, PT, RZ, -R4.reuse, RZ ;  /* 0x80000004ff0f7210 */ /* 0x080fe20007f5e0ff */
[----:B------:R-:W-:-:S04]  /*0250*/  IMAD.WIDE.U32 R6, R4, R4, R4 ;  /* 0x0000000404067225 */ /* 0x000fc800078e0004 */
[C---:B------:R-:W-:Y:S01]  /*0260*/  IMAD R13, R4.reuse, R5, R9 ;  /* 0x00000005040d7224 */ /* 0x040fe200078e0209 */
[----:B------:R-:W-:Y:S01]  /*0270*/  IADD3 R9, P0, PT, R4, 0x1, RZ ;  /* 0x0000000104097810 */ /* 0x000fe20007f1e0ff */
[----:B------:R-:W-:-:S03]  /*0280*/  IMAD.X R14, RZ, RZ, ~R5, P2 ;  /* 0x000000ffff0e7224 */ /* 0x000fc600010e0e05 */
[----:B------:R-:W-:Y:S01]  /*0290*/  IADD3 R13, PT, PT, R7, R13, RZ ;  /* 0x0000000d070d7210 */ /* 0x000fe20007ffe0ff */
[----:B------:R-:W-:Y:S01]  /*02a0*/  IMAD.X R8, RZ, RZ, R5, P0 ;  /* 0x000000ffff087224 */ /* 0x000fe200000e0605 */
[----:B------:R-:W-:Y:S01]  /*02b0*/  IADD3 R10, P1, PT, R0, R9, RZ ;  /* 0x00000009000a7210 */ /* 0x000fe20007f3e0ff */
[----:B--2---:R-:W-:Y:S01]  /*02c0*/  IMAD R14, R14, UR8, RZ ;  /* 0x000000080e0e7c24 */ /* 0x004fe2000f8e02ff */
[----:B------:R-:W-:-:S03]  /*02d0*/  LEA.HI R12, P0, R13, R6, RZ, 0x1 ;  /* 0x000000060d0c7211 */ /* 0x000fc600078108ff */
[----:B------:R-:W-:Y:S01]  /*02e0*/  IMAD.X R11, RZ, RZ, R8, P1 ;  /* 0x000000ffff0b7224 */ /* 0x000fe200008e0608 */
[----:B------:R-:W-:Y:S01]  /*02f0*/  IADD3.X R13, PT, PT, RZ, R13, RZ, P0, !PT ;  /* 0x0000000dff0d7210 */ /* 0x000fe200007fe4ff */
[----:B------:R-:W-:Y:S01]  /*0300*/  IMAD R14, R15, UR9, R14 ;  /* 0x000000090f0e7c24 */ /* 0x000fe2000f8e020e */
[----:B-1----:R-:W-:Y:S01]  /*0310*/  ISETP.GE.U32.AND P0, PT, R3, UR10, PT ;  /* 0x0000000a03007c0c */ /* 0x002fe2000bf06070 */
[----:B------:R-:W-:Y:S01]  /*0320*/  IMAD.WIDE.U32 R6, R15, UR8, R10 ;  /* 0x000000080f067c25 */ /* 0x000fe2000f8e000a */
[--C-:B------:R-:W-:Y:S01]  /*0330*/  SHF.R.S64 R11, R12, 0x1, R13.reuse ;  /* 0x000000010c0b7819 */ /* 0x100fe2000000100d */
[----:B------:R-:W1:Y:S01]  /*0340*/  LDCU UR8, c[0x0][0x3a0] ;  /* 0x00007400ff0877ac */ /* 0x000e620008000800 */
[----:B------:R-:W-:Y:S02]  /*0350*/  ISETP.GE.AND.EX P0, PT, RZ, UR11, PT, P0 ;  /* 0x0000000bff007c0c */ /* 0x000fe4000bf06300 */
[----:B------:R-:W-:Y:S01]  /*0360*/  SHF.R.S32.HI R13, RZ, 0x1, R13 ;  /* 0x00000001ff0d7819 */ /* 0x000fe2000001140d */
[----:B------:R-:W2:Y:S01]  /*0370*/  LDCU UR9, c[0x0][0x3a0] ;  /* 0x00007400ff0977ac */ /* 0x000ea20008000800 */
[----:B------:R-:W-:-:S04]  /*0380*/  IADD3 R10, P1, PT, R11, R6, RZ ;  /* 0x000000060b0a7210 */ /* 0x000fc80007f3e0ff */
[----:B------:R-:W-:Y:S01]  /*0390*/  IADD3.X R6, PT, PT, R13, R7, R14, P1, !PT ;  /* 0x000000070d067210 */ /* 0x000fe20000ffe40e */
[----:B------:R-:W-:-:S04]  /*03a0*/  IMAD R7, R5, UR10, RZ ;  /* 0x0000000a05077c24 */ /* 0x000fc8000f8e02ff */
[----:B------:R-:W-:Y:S02]  /*03b0*/  IMAD R19, R6, UR10, RZ ;  /* 0x0000000a06137c24 */ /* 0x000fe4000f8e02ff */
[----:B------:R-:W-:Y:S02]  /*03c0*/  IMAD R7, R4, UR11, R7 ;  /* 0x0000000b04077c24 */ /* 0x000fe4000f8e0207 */
[----:B------:R-:W-:Y:S01]  /*03d0*/  IMAD R19, R10, UR11, R19 ;  /* 0x0000000b0a137c24 */ /* 0x000fe2000f8e0213 */
[----:B01----:R-:W-:Y:S06]  /*03e0*/  @P0 BRA `(.L_x_424) ;  /* 0x00000008009c0947 */ /* 0x003fec0003800000 */
[----:B------:R-:W0:Y:S01]  /*03f0*/  LDCU.64 UR6, c[0x0][0x388] ;  /* 0x00007100ff0677ac */ /* 0x000e220008000a00 */
[----:B------:R-:W-:Y:S01]  /*0400*/  IMAD.WIDE.U32 R4, R4, UR10, RZ ;  /* 0x0000000a04047c25 */ /* 0x000fe2000f8e00ff */
[----:B------:R-:W-:Y:S03]  /*0410*/  BSSY.RECONVERGENT B1, `(.L_x_425) ;  /* 0x0000036000017945 */ /* 0x000fe60003800200 */
[----:B------:R-:W-:Y:S01]  /*0420*/  IMAD.IADD R17, R5, 0x1, R7 ;  /* 0x0000000105117824 */ /* 0x000fe200078e0207 */
[----:B------:R-:W-:Y:S01]  /*0430*/  IADD3 R5, P0, PT, R3, R4, RZ ;  /* 0x0000000403057210 */ /* 0x000fe20007f1e0ff */
[----:B------:R-:W-:Y:S02]  /*0440*/  IMAD R12, R8, UR10, RZ ;  /* 0x0000000a080c7c24 */ /* 0x000fe4000f8e02ff */
[----:B------:R-:W-:Y:S01]  /*0450*/  IMAD.WIDE.U32 R6, R9, UR10, RZ ;  /* 0x0000000a09067c25 */ /* 0x000fe2000f8e00ff */
[----:B------:R-:W-:-:S02]  /*0460*/  IADD3.X R8, PT, PT, RZ, R17, RZ, P0, !PT ;  /* 0x00000011ff087210 */ /* 0x000fc400007fe4ff */
[----:B------:R-:W-:Y:S01]  /*0470*/  SHF.L.U64.HI R17, R4, 0x2, R17 ;  /* 0x0000000204117819 */ /* 0x000fe20000010211 */
[----:B------:R-:W-:Y:S02]  /*0480*/  IMAD R15, R9, UR11, R12 ;  /* 0x0000000b090f7c24 */ /* 0x000fe4000f8e020c */
[----:B------:R-:W-:Y:S01]  /*0490*/  IMAD.WIDE.U32 R12, R2, 0x4, RZ ;  /* 0x00000004020c7825 */ /* 0x000fe200078e00ff */
[C---:B0-----:R-:W-:Y:S02]  /*04a0*/  LEA R11, P0, R5.reuse, UR6, 0x2 ;  /* 0x00000006050b7c11 */ /* 0x041fe4000f8010ff */
[----:B------:R-:W-:Y:S02]  /*04b0*/  LEA R21, P1, R6, UR6, 0x2 ;  /* 0x0000000606157c11 */ /* 0x000fe4000f8210ff */
[----:B------:R-:W-:Y:S01]  /*04c0*/  LEA.HI.X R9, R5, UR7, R8, 0x2, P0 ;  /* 0x0000000705097c11 */ /* 0x000fe200080f1408 */
[----:B------:R-:W-:Y:S01]  /*04d0*/  IMAD.IADD R5, R7, 0x1, R15 ;  /* 0x0000000107057824 */ /* 0x000fe200078e020f */
[----:B------:R-:W-:Y:S01]  /*04e0*/  IADD3 R14, P0, PT, R12, R11, RZ ;  /* 0x0000000b0c0e7210 */ /* 0x000fe20007f1e0ff */
[----:B------:R-:W-:-:S03]  /*04f0*/  IMAD.WIDE.U32 R10, R10, UR10, RZ ;  /* 0x0000000a0a0a7c25 */ /* 0x000fc6000f8e00ff */
[----:B------:R-:W-:Y:S01]  /*0500*/  LEA.HI.X R6, R6, UR7, R5, 0x2, P1 ;  /* 0x0000000706067c11 */ /* 0x000fe200088f1405 */
[----:B------:R-:W-:Y:S01]  /*0510*/  IMAD.X R5, R13, 0x1, R9, P0 ;  /* 0x000000010d057824 */ /* 0x000fe200000e0609 */
[CC--:B------:R-:W-:Y:S01]  /*0520*/  ISETP.GT.U32.AND P1, PT, R14.reuse, R21.reuse, PT ;  /* 0x000000150e00720c */ /* 0x0c0fe20003f24070 */
[----:B------:R-:W-:Y:S01]  /*0530*/  IMAD.IADD R19, R11, 0x1, R19 ;  /* 0x000000010b137824 */ /* 0x000fe200078e0213 */
[CC--:B------:R-:W-:Y:S02]  /*0540*/  ISETP.GE.U32.AND P0, PT, R14.reuse, R21.reuse, PT ;  /* 0x000000150e00720c */ /* 0x0c0fe40003f06070 */
[CC--:B------:R-:W-:Y:S02]  /*0550*/  ISETP.GT.U32.AND.EX P1, PT, R5.reuse, R6.reuse, PT, P1 ;  /* 0x000000060500720c */ /* 0x0c0fe40003f24110 */
[----:B------:R-:W-:Y:S02]  /*0560*/  ISETP.GE.U32.AND.EX P0, PT, R5, R6, PT, P0 ;  /* 0x000000060500720c */ /* 0x000fe40003f06100 */
[----:B------:R-:W-:-:S02]  /*0570*/  SEL R21, R14, R21, P1 ;  /* 0x000000150e157207 */ /* 0x000fc40000800000 */
[----:B------:R-:W-:Y:S02]  /*0580*/  SEL R8, RZ, 0x1, P0 ;  /* 0x00000001ff087807 */ /* 0x000fe40000000000 */
[----:B------:R-:W-:Y:S02]  /*0590*/  SEL R18, R5, R6, P1 ;  /* 0x0000000605127207 */ /* 0x000fe40000800000 */
[----:B------:R-:W-:Y:S02]  /*05a0*/  IADD3 R21, P0, P1, R21, -R14, -R8 ;  /* 0x8000000e15157210 */ /* 0x000fe4000791e808 */
[----:B------:R-:W-:Y:S02]  /*05b0*/  SHF.L.U32 R9, R4, 0x2, RZ ;  /* 0x0000000204097819 */ /* 0x000fe400000006ff */
[----:B------:R-:W-:Y:S02]  /*05c0*/  IADD3.X R18, PT, PT, R18, -0x1, ~R5, P0, P1 ;  /* 0xffffffff12127810 */ /* 0x000fe400007e2c05 */
[----:B------:R-:W-:-:S02]  /*05d0*/  IADD3 R14, P1, PT, R9, UR6, RZ ;  /* 0x00000006090e7c10 */ /* 0x000fc4000ff3e0ff */
[----:B------:R-:W-:Y:S02]  /*05e0*/  ISETP.NE.U32.AND P0, PT, R18, RZ, PT ;  /* 0x000000ff1200720c */ /* 0x000fe40003f05070 */
[----:B------:R-:W-:-:S11]  /*05f0*/  IADD3.X R15, PT, PT, R17, UR7, RZ, P1, !PT ;  /* 0x00000007110f7c10 */ /* 0x000fd60008ffe4ff */
        /* <DEDUP_REMOVED lines=12> */
[----:B------:R-:W-:-:S05]  /*06c0*/  IMAD R21, R12, R5, R21 ;  /* 0x000000050c157224 */ /* 0x000fca00078e0215 */
[----:B------:R-:W-:-:S13]  /*06d0*/  ISETP.GE.U32.AND P0, PT, R21, R12, PT ;  /* 0x0000000c1500720c */ /* 0x000fda0003f06070 */
[----:B------:R-:W-:Y:S01]  /*06e0*/  @P0 IADD3 R21, PT, PT, -R12, R21, RZ ;  /* 0x000000150c150210 */ /* 0x000fe20007ffe1ff */
[----:B------:R-:W-:-:S03]  /*06f0*/  @P0 VIADD R20, R20, 0x1 ;  /* 0x0000000114140836 */ /* 0x000fc60000000000 */
[----:B------:R-:W-:Y:S02]  /*0700*/  ISETP.GE.U32.AND P1, PT, R21, R12, PT ;  /* 0x0000000c1500720c */ /* 0x000fe40003f26070 */
[----:B------:R-:W-:-:S11]  /*0710*/  MOV R21, RZ ;  /* 0x000000ff00157202 */ /* 0x000fd60000000f00 */
[----:B------:R-:W-:Y:S01]  /*0720*/  @P1 VIADD R20, R20, 0x1 ;  /* 0x0000000114141836 */ /* 0x000fe20000000000 */
[----:B------:R-:W-:Y:S01]  /*0730*/  @!P2 LOP3.LUT R20, RZ, R12, RZ, 0x33, !PT ;  /* 0x0000000cff14a212 */ /* 0x000fe200078e33ff */
[----:B------:R-:W-:Y:S06]  /*0740*/  BRA `(.L_x_427) ;  /* 0x0000000000087947 */ /* 0x000fec0003800000 */
.L_x_426:
[----:B------:R-:W-:-:S07]  /*0750*/  MOV R16, 0x770 ;  /* 0x0000077000107802 */ /* 0x000fce0000000f00 */
[----:B--2---:R-:W-:Y:S05]  /*0760*/  CALL.REL.NOINC `($__internal_43_$__cuda_sm20_div_u64) ;  /* 0x0000000800847944 */ /* 0x004fea0003c00000 */
.L_x_427:
[----:B--2---:R-:W-:Y:S05]  /*0770*/  BSYNC.RECONVERGENT B1 ;  /* 0x0000000000017941 */ /* 0x004fea0003800200 */
.L_x_425:
[----:B------:R-:W-:Y:S01]  /*0780*/  IADD3 R18, P2, PT, R20, R8, RZ ;  /* 0x0000000814127210 */ /* 0x000fe20007f5e0ff */
[----:B------:R-:W0:Y:S01]  /*0790*/  LDCU.64 UR6, c[0x0][0x388] ;  /* 0x00007100ff0677ac */ /* 0x000e220008000a00 */
[C---:B------:R-:W-:Y:S01]  /*07a0*/  IADD3 R8, P1, PT, R3.reuse, R10, RZ ;  /* 0x0000000a03087210 */ /* 0x040fe20007f3e0ff */
[----:B------:R-:W-:Y:S01]  /*07b0*/  BSSY.RECONVERGENT B1, `(.L_x_428) ;  /* 0x000002d000017945 */ /* 0x000fe20003800200 */
[----:B------:R-:W-:Y:S01]  /*07c0*/  LOP3.LUT R4, R18, 0x3, RZ, 0xc0, !PT ;  /* 0x0000000312047812 */ /* 0x000fe200078ec0ff */
[----:B------:R-:W-:Y:S02]  /*07d0*/  HFMA2 R26, -RZ, RZ, 0, 0 ;  /* 0x00000000ff1a7431 */ /* 0x000fe400000001ff */
[----:B------:R-:W-:Y:S01]  /*07e0*/  IMAD.WIDE.U32 R6, R3, 0x4, R14 ;  /* 0x0000000403067825 */ /* 0x000fe200078e000e */
[----:B------:R-:W-:-:S03]  /*07f0*/  ISETP.NE.U32.AND P0, PT, R4, 0x3, PT ;  /* 0x000000030400780c */ /* 0x000fc60003f05070 */
[----:B------:R-:W-:Y:S01]  /*0800*/  IMAD.X R23, RZ, RZ, R19, P1 ;  /* 0x000000ffff177224 */ /* 0x000fe200008e0613 */
[----:B------:R-:W-:Y:S01]  /*0810*/  ISETP.NE.AND.EX P0, PT, RZ, RZ, PT, P0 ;  /* 0x000000ffff00720c */ /* 0x000fe20003f05300 */
[----:B------:R-:W-:Y:S01]  /*0820*/  IMAD.X R16, RZ, RZ, R21, P2 ;  /* 0x000000ffff107224 */ /* 0x000fe200010e0615 */
[----:B0-----:R-:W-:-:S04]  /*0830*/  LEA R5, P3, R8, UR6, 0x2 ;  /* 0x0000000608057c11 */ /* 0x001fc8000f8610ff */
[----:B------:R-:W-:-:S07]  /*0840*/  LEA.HI.X R8, R8, UR7, R23, 0x2, P3 ;  /* 0x0000000708087c11 */ /* 0x000fce00098f1417 */
        /* <DEDUP_REMOVED lines=8> */
[----:B------:R-:W-:-:S04]  /*08d0*/  IADD3 R11, P0, PT, RZ, -R11, RZ ;  /* 0x8000000bff0b7210 */ /* 0x000fc80007f1e0ff */
[----:B------:R-:W-:Y:S01]  /*08e0*/  IADD3.X R20, PT, PT, RZ, -0x1, RZ, P0, !PT ;  /* 0xffffffffff147810 */ /* 0x000fe200007fe4ff */
[----:B0-----:R-:W-:-:S04]  /*08f0*/  IMAD.WIDE.U32 R4, R3, 0x4, R4 ;  /* 0x0000000403047825 */ /* 0x001fc800078e0004 */
[----:B------:R-:W-:Y:S01]  /*0900*/  IMAD.MOV.U32 R21, RZ, RZ, R5 ;  /* 0x000000ffff157224 */ /* 0x000fe200078e0005 */
[----:B------:R-:W-:-:S07]  /*0910*/  MOV R19, R4 ;  /* 0x0000000400137202 */ /* 0x000fce0000000f00 */
.L_x_431:
        /* <DEDUP_REMOVED lines=8> */
[----:B--2---:R-:W-:-:S04]  /*09a0*/  FADD.FTZ R22, R6, -R5 ;  /* 0x8000000506167221 */ /* 0x004fc80000010000 */
[----:B------:R-:W-:-:S06]  /*09b0*/  FADD.FTZ R22, |R22|, -RZ ;  /* 0x800000ff16167221 */ /* 0x000fcc0000010200 */
[----:B------:R-:W0:Y:S02]  /*09c0*/  MUFU.LG2 R22, R22 ;  /* 0x0000001600167308 */ /* 0x000e240000000c00 */
[----:B0-----:R-:W-:-:S06]  /*09d0*/  FMUL.FTZ R23, R22, UR8 ;  /* 0x0000000816177c20 */ /* 0x001fcc0008410000 */
[----:B------:R-:W0:Y:S01]  /*09e0*/  MUFU.EX2 R23, R23 ;  /* 0x0000001700177308 */ /* 0x000e220000000800 */
[CC--:B------:R-:W-:Y:S02]  /*09f0*/  IADD3 R6, P1, P2, R12.reuse, R19.reuse, R9 ;  /* 0x000000130c067210 */ /* 0x0c0fe40007a3e009 */
[----:B------:R-:W-:Y:S02]  /*0a00*/  IADD3 R19, P3, PT, R12, R19, RZ ;  /* 0x000000130c137210 */ /* 0x000fe40007f7e0ff */
[CC--:B------:R-:W-:Y:S02]  /*0a10*/  IADD3.X R7, PT, PT, R13.reuse, R21.reuse, R17, P1, P2 ;  /* 0x000000150d077210 */ /* 0x0c0fe40000fe4411 */
[----:B------:R-:W-:Y:S01]  /*0a20*/  IADD3.X R21, PT, PT, R13, R21, RZ, P3, !PT ;  /* 0x000000150d157210 */ /* 0x000fe20001ffe4ff */
[----:B0-----:R-:W-:Y:S01]  /*0a30*/  FADD.FTZ R26, R23, R26 ;  /* 0x0000001a171a7221 */ /* 0x001fe20000010000 */
[----:B------:R-:W-:Y:S07]  /*0a40*/  @P0 BRA `(.L_x_431) ;  /* 0xfffffffc00b40947 */ /* 0x000fee000383ffff */
[----:B------:R-:W-:Y:S05]  /*0a50*/  BSYNC.RECONVERGENT B2 ;  /* 0x0000000000027941 */ /* 0x000fea0003800200 */
.L_x_430:
[----:B------:R-:W-:-:S05]  /*0a60*/  IADD3 R5, P0, PT, R19, R10, RZ ;  /* 0x0000000a13057210 */ /* 0x000fca0007f1e0ff */
[----:B------:R-:W-:-:S08]  /*0a70*/  IMAD.X R8, R21, 0x1, R8, P0 ;  /* 0x0000000115087824 */ /* 0x000fd000000e0608 */
.L_x_429:
[----:B------:R-:W-:Y:S05]  /*0a80*/  BSYNC.RECONVERGENT B1 ;  /* 0x0000000000017941 */ /* 0x000fea0003800200 */
.L_x_428:
[----:B------:R-:W-:-:S04]  /*0a90*/  ISETP.GE.U32.AND P0, PT, R18, 0x3, PT ;  /* 0x000000031200780c */ /* 0x000fc80003f06070 */
[----:B------:R-:W-:-:S13]  /*0aa0*/  ISETP.GE.U32.AND.EX P0, PT, R16, RZ, PT, P0 ;  /* 0x000000ff1000720c */ /* 0x000fda0003f06100 */
[----:B------:R-:W-:Y:S05]  /*0ab0*/  @!P0 BRA `(.L_x_424) ;  /* 0x0000000000e88947 */ /* 0x000fea0003800000 */
[----:B------:R-:W0:Y:S01]  /*0ac0*/  LDC.64 R16, c[0x0][0x398] ;  /* 0x0000e600ff107b82 */ /* 0x000e220000000a00 */
[----:B------:R-:W-:Y:S02]  /*0ad0*/  CS2R R10, SRZ ;  /* 0x00000000000a7805 */ /* 0x000fe4000001ff00 */
[----:B0-----:R-:W-:-:S04]  /*0ae0*/  LEA R9, P0, R16, R14, 0x2 ;  /* 0x0000000e10097211 */ /* 0x001fc800078010ff */
[----:B------:R-:W-:-:S09]  /*0af0*/  LEA.HI.X R4, R16, R15, R17, 0x2, P0 ;  /* 0x0000000f10047211 */ /* 0x000fd200000f1411 */
.L_x_432:
        /* <DEDUP_REMOVED lines=14> */
[----:B------:R-:W3:Y:S01]  /*0be0*/  LDG.E R18, desc[UR4][R18.64] ;  /* 0x0000000412127981 */ /* 0x000ee2000c1e1900 */
[----:B0-----:R-:W-:-:S02]  /*0bf0*/  IADD3 R20, P0, PT, R12, R16, RZ ;  /* 0x000000100c147210 */ /* 0x001fc40007f1e0ff */
[----:B------:R-:W-:Y:S01]  /*0c00*/  IADD3 R24, P1, PT, R12, R14, RZ ;  /* 0x0000000e0c187210 */ /* 0x000fe20007f3e0ff */
[----:B------:R-:W4:Y:S02]  /*0c10*/  LDG.E R16, desc[UR4][R16.64] ;  /* 0x0000000410107981 */ /* 0x000f24000c1e1900 */
[C---:B------:R-:W-:Y:S01]  /*0c20*/  IMAD.X R21, R13.reuse, 0x1, R17, P0 ;  /* 0x000000010d157824 */ /* 0x040fe200000e0611 */
[----:B------:R-:W-:Y:S01]  /*0c30*/  IADD3.X R25, PT, PT, R13, R15, RZ, P1, !PT ;  /* 0x0000000f0d197210 */ /* 0x000fe20000ffe4ff */
[----:B------:R-:W3:Y:S04]  /*0c40*/  LDG.E R29, desc[UR4][R22.64] ;  /* 0x00000004161d7981 */ /* 0x000ee8000c1e1900 */
[----:B------:R-:W4:Y:S04]  /*0c50*/  LDG.E R14, desc[UR4][R14.64] ;  /* 0x000000040e0e7981 */ /* 0x000f28000c1e1900 */
[----:B------:R-:W5:Y:S04]  /*0c60*/  LDG.E R20, desc[UR4][R20.64] ;  /* 0x0000000414147981 */ /* 0x000f68000c1e1900 */
[----:B------:R-:W5:Y:S01]  /*0c70*/  LDG.E R25, desc[UR4][R24.64] ;  /* 0x0000000418197981 */ /* 0x000f62000c1e1900 */
[----:B------:R-:W-:-:S04]  /*0c80*/  IMAD.WIDE.U32 R10, R2, 0x10, R10 ;  /* 0x00000010020a7825 */ /* 0x000fc800078e000a */
[----:B--2---:R-:W-:-:S04]  /*0c90*/  FADD.FTZ R27, R28, -R27 ;  /* 0x8000001b1c1b7221 */ /* 0x004fc80000010000 */
[----:B------:R-:W-:Y:S01]  /*0ca0*/  FADD.FTZ R27, |R27|, -RZ ;  /* 0x800000ff1b1b7221 */ /* 0x000fe20000010200 */
[----:B---3--:R-:W-:-:S04]  /*0cb0*/  FADD.FTZ R18, R18, -R29 ;  /* 0x8000001d12127221 */ /* 0x008fc80000010000 */
[----:B------:R-:W-:Y:S01]  /*0cc0*/  FADD.FTZ R18, |R18|, -RZ ;  /* 0x800000ff12127221 */ /* 0x000fe20000010200 */
[----:B----4-:R-:W-:Y:S01]  /*0cd0*/  FADD.FTZ R16, R16, -R14 ;  /* 0x8000000e10107221 */ /* 0x010fe20000010000 */
[----:B------:R-:W0:Y:S01]  /*0ce0*/  MUFU.LG2 R27, R27 ;  /* 0x0000001b001b7308 */ /* 0x000e220000000c00 */
[----:B-----5:R-:W-:Y:S02]  /*0cf0*/  FADD.FTZ R14, R20, -R25 ;  /* 0x80000019140e7221 */ /* 0x020fe40000010000 */
[----:B------:R-:W-:-:S05]  /*0d00*/  FADD.FTZ R17, |R16|, -RZ ;  /* 0x800000ff10117221 */ /* 0x000fca0000010200 */
[----:B------:R-:W1:Y:S01]  /*0d10*/  MUFU.LG2 R18, R18 ;  /* 0x0000001200127308 */ /* 0x000e620000000c00 */
[----:B------:R-:W-:-:S07]  /*0d20*/  FADD.FTZ R20, |R14|, -RZ ;  /* 0x800000ff0e147221 */ /* 0x000fce0000010200 */
[----:B------:R-:W2:Y:S08]  /*0d30*/  MUFU.LG2 R20, R20 ;  /* 0x0000001400147308 */ /* 0x000eb00000000c00 */
[----:B------:R-:W3:Y:S01]  /*0d40*/  MUFU.LG2 R17, R17 ;  /* 0x0000001100117308 */ /* 0x000ee20000000c00 */
[----:B0-----:R-:W-:Y:S01]  /*0d50*/  FMUL.FTZ R14, R27, UR9 ;  /* 0x000000091b0e7c20 */ /* 0x001fe20008410000 */
[----:B-1----:R-:W-:-:S06]  /*0d60*/  FMUL.FTZ R16, R18, UR9 ;  /* 0x0000000912107c20 */ /* 0x002fcc0008410000 */
[----:B------:R-:W0:Y:S01]  /*0d70*/  MUFU.EX2 R15, R14 ;  /* 0x0000000e000f7308 */ /* 0x000e220000000800 */
[----:B--2---:R-:W-:Y:S01]  /*0d80*/  FMUL.FTZ R21, R20, UR9 ;  /* 0x0000000914157c20 */ /* 0x004fe20008410000 */
[----:B------:R-:W-:-:S06]  /*0d90*/  IADD3 R20, P1, PT, R10, R6, RZ ;  /* 0x000000060a147210 */ /* 0x000fcc0007f3e0ff */
[----:B------:R-:W1:Y:S01]  /*0da0*/  MUFU.EX2 R16, R16 ;  /* 0x0000001000107308 */ /* 0x000e620000000800 */
[----:B---3--:R-:W-:Y:S01]  /*0db0*/  FMUL.FTZ R19, R17, UR9 ;  /* 0x0000000911137c20 */ /* 0x008fe20008410000 */
[----:B------:R-:W-:Y:S01]  /*0dc0*/  IMAD.X R17, R11, 0x1, R7, P1 ;  /* 0x000000010b117824 */ /* 0x000fe200008e0607 */
[----:B------:R-:W-:-:S05]  /*0dd0*/  ISETP.GE.U32.AND P0, PT, R20, R9, PT ;  /* 0x000000091400720c */ /* 0x000fca0003f06070 */
[----:B------:R-:W2:Y:S01]  /*0de0*/  MUFU.EX2 R18, R19 ;  /* 0x0000001300127308 */ /* 0x000ea20000000800 */
[----:B------:R-:W-:Y:S01]  /*0df0*/  ISETP.GE.U32.AND.EX P0, PT, R17, R4, PT, P0 ;  /* 0x000000041100720c */ /* 0x000fe20003f06100 */
[----:B0-----:R-:W-:-:S06]  /*0e00*/  FADD.FTZ R15, R15, R26 ;  /* 0x0000001a0f0f7221 */ /* 0x001fcc0000010000 */
[----:B------:R-:W0:Y:S01]  /*0e10*/  MUFU.EX2 R22, R21 ;  /* 0x0000001500167308 */ /* 0x000e220000000800 */
[----:B-1----:R-:W-:-:S04]  /*0e20*/  FADD.FTZ R15, R15, R16 ;  /* 0x000000100f0f7221 */ /* 0x002fc80000010000 */
[----:B--2---:R-:W-:-:S04]  /*0e30*/  FADD.FTZ R15, R15, R18 ;  /* 0x000000120f0f7221 */ /* 0x004fc80000010000 */
[----:B0-----:R-:W-:Y:S01]  /*0e40*/  FADD.FTZ R26, R15, R22 ;  /* 0x000000160f1a7221 */ /* 0x001fe20000010000 */
[----:B------:R-:W-:Y:S06]  /*0e50*/  @!P0 BRA `(.L_x_432) ;  /* 0xfffffffc00288947 */ /* 0x000fec000383ffff */
.L_x_424:
[----:B--2---:R-:W-:Y:S05]  /*0e60*/  BSYNC.RECONVERGENT B0 ;  /* 0x0000000000007941 */ /* 0x004fea0003800200 */
.L_x_423:
        /* <DEDUP_REMOVED lines=17> */
[----:B--2---:R-:W-:-:S05]  /*0f80*/  @!P1 LEA R11, R11, R4, 0x18 ;  /* 0x000000040b0b9211 */ /* 0x004fca00078ec0ff */
[----:B------:R-:W-:Y:S01]  /*0f90*/  @!P1 IMAD R4, R2, 0x4, R11 ;  /* 0x0000000402049824 */ /* 0x000fe200078e020b */
[----:B------:R-:W-:Y:S01]  /*0fa0*/  MOV R2, RZ ;  /* 0x000000ff00027202 */ /* 0x000fe20000000f00 */
        /* <DEDUP_REMOVED lines=19> */
[----:B------:R-:W2:Y:S01]  /*10e0*/  LDCU UR6, c[0x0][0x3a0] ;  /* 0x00007400ff0677ac */ /* 0x000ea20008000800 */
[----:B01----:R-:W-:Y:S02]  /*10f0*/  FADD.FTZ R6, R6, R3 ;  /* 0x0000000306067221 */ /* 0x003fe40000010000 */
[----:B------:R-:W0:Y:S02]  /*1100*/  LDC.64 R2, c[0x0][0x380] ;  /* 0x0000e000ff027b82 */ /* 0x000e240000000a00 */
[----:B------:R-:W-:Y:S08]  /*1110*/  MUFU.LG2 R5, R6 ;  /* 0x0000000600057308 */ /* 0x000ff00000000c00 */
[----:B--2---:R-:W1:Y:S01]  /*1120*/  MUFU.RCP R4, UR6 ;  /* 0x0000000600047d08 */ /* 0x004e620008001000 */
[----:B0-----:R-:W-:-:S04]  /*1130*/  IMAD.WIDE.U32 R2, R0, 0x4, R2 ;  /* 0x0000000400027825 */ /* 0x001fc800078e0002 */
[----:B-1----:R-:W-:-:S04]  /*1140*/  FMUL.FTZ R4, R4, R5 ;  /* 0x0000000504047220 */ /* 0x002fc80000410000 */
[----:B------:R-:W0:Y:S02]  /*1150*/  MUFU.EX2 R5, R4 ;  /* 0x0000000400057308 */ /* 0x000e240000000800 */
[----:B0-----:R-:W-:Y:S01]  /*1160*/  STG.E desc[UR4][R2.64], R5 ;  /* 0x0000000502007986 */ /* 0x001fe2000c101904 */
[----:B------:R-:W-:Y:S05]  /*1170*/  EXIT ;  /* 0x000000000000794d */ /* 0x000fea0003800000 */
        .weak           $__internal_43_$__cuda_sm20_div_u64
        .type           $__internal_43_$__cuda_sm20_div_u64,@function
        .size           $__internal_43_$__cuda_sm20_div_u64,($__internal_44_$__cuda_sm20_dsqrt_rn_f64_mediumpath_v1 - $__internal_43_$__cuda_sm20_div_u64)
$__internal_43_$__cuda_sm20_div_u64:
        /* <DEDUP_REMOVED lines=55> */
[----:B------:R-:W-:-:S02]  /*14f0*/  SEL R4, R6, R7, P0 ;  /* 0x0000000706047207 */ /* 0x000fc40000000000 */
[----:B------:R-:W-:Y:S01]  /*1500*/  ISETP.GE.U32.AND P0, PT, R5, R12, PT ;  /* 0x0000000c0500720c */ /* 0x000fe20003f06070 */
[----:B------:R-:W-:Y:S01]  /*1510*/  HFMA2 R5, -RZ, RZ, 0, 0 ;  /* 0x00000000ff057431 */ /* 0x000fe200000001ff */
[----:B------:R-:W-:Y:S02]  /*1520*/  IADD3 R20, P2, PT, R23, 0x1, RZ ;  /* 0x0000000117147810 */ /* 0x000fe40007f5e0ff */
[----:B------:R-:W-:Y:S02]  /*1530*/  ISETP.GE.U32.AND.EX P0, PT, R21, R13, PT, P0 ;  /* 0x0000000d1500720c */ /* 0x000fe40003f06100 */
[----:B------:R-:W-:Y:S01]  /*1540*/  ISETP.NE.AND.EX P1, PT, R13, RZ, PT, P1 ;  /* 0x000000ff0d00720c */ /* 0x000fe20003f25310 */
[----:B------:R-:W-:Y:S01]  /*1550*/  IMAD.X R21, RZ, RZ, R4, P2 ;  /* 0x000000ffff157224 */ /* 0x000fe200010e0604 */
[----:B------:R-:W-:-:S04]  /*1560*/  SEL R20, R20, R23, P0 ;  /* 0x0000001714147207 */ /* 0x000fc80000000000 */
[----:B------:R-:W-:Y:S01]  /*1570*/  SEL R21, R21, R4, P0 ;  /* 0x0000000415157207 */ /* 0x000fe20000000000 */
[----:B------:R-:W-:Y:S01]  /*1580*/  IMAD.MOV.U32 R4, RZ, RZ, R16 ;  /* 0x000000ffff047224 */ /* 0x000fe200078e0010 */
[----:B------:R-:W-:Y:S02]  /*1590*/  SEL R20, R20, 0xffffffff, P1 ;  /* 0xffffffff14147807 */ /* 0x000fe40000800000 */
[----:B------:R-:W-:Y:S01]  /*15a0*/  SEL R21, R21, 0xffffffff, P1 ;  /* 0xffffffff15157807 */ /* 0x000fe20000800000 */
[----:B------:R-:W-:Y:S06]  /*15b0*/  RET.REL.NODEC R4 `(_ZN2at6native55_GLOBAL__N__6c1c77d0_17_DistanceKernel_cu_928626d3_295122pdist_kernel_cuda_implIfNS1_5distsIfE1pEEEvPT_PKS6_llS6_dd) ;  /* 0xffffffe804907950 */ /* 0x000fec0003c3ffff */
        .weak           $__internal_44_$__cuda_sm20_dsqrt_rn_f64_mediumpath_v1
        .type           $__internal_44_$__cuda_sm20_dsqrt_rn_f64_mediumpath_v1,@function
        .size           $__internal_44_$__cuda_sm20_dsqrt_rn_f64_mediumpath_v1,(.L_x_828 - $__internal_44_$__cuda_sm20_dsqrt_rn_f64_mediumpath_v1)
$__internal_44_$__cuda_sm20_dsqrt_rn_f64_mediumpath_v1:
        /* <DEDUP_REMOVED lines=11> */
.L_x_433:
        /* <DEDUP_REMOVED lines=24> */
.L_x_435:
[----:B------:R-:W-:-:S11]  /*17f0*/  DADD R8, R6, R6 ;  /* 0x0000000006087229 */ /* 0x000fd60000000006 */
.L_x_434:
[----:B------:R-:W-:-:S04]  /*1800*/  IMAD.MOV.U32 R5, RZ, RZ, 0x0 ;  /* 0x00000000ff057424 */ /* 0x000fc800078e00ff */
[----:B------:R-:W-:Y:S05]  /*1810*/  RET.REL.NODEC R4 `(_ZN2at6native55_GLOBAL__N__6c1c77d0_17_DistanceKernel_cu_928626d3_295122pdist_kernel_cuda_implIfNS1_5distsIfE1pEEEvPT_PKS6_llS6_dd) ;  /* 0xffffffe404f87950 */ /* 0x000fea0003c3ffff */
.L_x_436:
        /* <DEDUP_REMOVED lines=14> */
.L_x_828:


//--------------------- .text._ZN2at6native55_GLOBAL__N__6c1c77d0_17_DistanceKernel_cu_928626d3_295122pdist_kernel_cuda_implIdNS1_5distsIdE3infEEEvPT_PKS6_llS6_dd --------------------------
	.section	.text._ZN2at6native55_GLOBAL__N__6c1c77d0_17_DistanceKernel_cu_928626d3_295122pdist_kernel_cuda_implIdNS1_5distsIdE3infEEEvPT_PKS6_llS6_dd,"ax",@progbits
	.align	128
.text._ZN2at6native55_GLOBAL__N__6c1c77d0_17_DistanceKernel_cu_928626d3_295122pdist_kernel_cuda_implIdNS1_5distsIdE3infEEEvPT_PKS6_llS6_dd:
        .type           _ZN2at6native55_GLOBAL__N__6c1c77d0_17_DistanceKernel_cu_928626d3_295122pdist_kernel_cuda_implIdNS1_5distsIdE3infEEEvPT_PKS6_llS6_dd,@function
        .size           _ZN2at6native55_GLOBAL__N__6c1c77d0_17_DistanceKernel_cu_928626d3_295122pdist_kernel_cuda_implIdNS1_5distsIdE3infEEEvPT_PKS6_llS6_dd,(.L_x_831 - _ZN2at6native55_GLOBAL__N__6c1c77d0_17_DistanceKernel_cu_928626d3_295122pdist_kernel_cuda_implIdNS1_5distsIdE3infEEEvPT_PKS6_llS6_dd)
        .other          _ZN2at6native55_GLOBAL__N__6c1c77d0_17_DistanceKernel_cu_928626d3_295122pdist_kernel_cuda_implIdNS1_5distsIdE3infEEEvPT_PKS6_llS6_dd,@"STO_CUDA_ENTRY STV_DEFAULT"
_ZN2at6native55_GLOBAL__N__6c1c77d0_17_DistanceKernel_cu_928626d3_295122pdist_kernel_cuda_implIdNS1_5distsIdE3infEEEvPT_PKS6_llS6_dd:
[----:B------:R-:W-:Y:S08]  /*0000*/  LDC R1, c[0x0][0x37c] ;  /* 0x0000df00ff017b82 */ /* 0x000ff00000000800 */
[----:B------:R-:W0:Y:S01]  /*0010*/  S2UR UR6, SR_CTAID.X ;  /* 0x00000000000679c3 */ /* 0x000e220000002500 */
[----:B------:R-:W1:Y:S01]  /*0020*/  LDCU.64 UR8, c[0x0][0x3b0] ;  /* 0x00007600ff0877ac */ /* 0x000e620008000a00 */
[----:B------:R-:W-:-:S02]  /*0030*/  IMAD.MOV.U32 R8, RZ, RZ, 0x0 ;  /* 0x00000000ff087424 */ /* 0x000fc400078e00ff */
[----:B------:R-:W-:Y:S01]  /*0040*/  IMAD.MOV.U32 R9, RZ, RZ, 0x3fd80000 ;  /* 0x3fd80000ff097424 */ /* 0x000fe200078e00ff */
        /* <DEDUP_REMOVED lines=16> */
[----:B------:R-:W-:Y:S10]  /*0150*/  @!P0 BRA `(.L_x_437) ;  /* 0x0000000000088947 */ /* 0x000ff40003800000 */
[----:B------:R-:W-:-:S07]  /*0160*/  MOV R0, 0x180 ;  /* 0x0000018000007802 */ /* 0x000fce0000000f00 */
[----:B------:R-:W-:Y:S05]  /*0170*/  CALL.REL.NOINC `($__internal_46_$__cuda_sm20_dsqrt_rn_f64_mediumpath_v1) ;  /* 0x0000001400887944 */ /* 0x000fea0003c00000 */
.L_x_437:
[----:B------:R-:W0:Y:S01]  /*0180*/  LDCU.64 UR4, c[0x0][0x3a8] ;  /* 0x00007500ff0477ac */ /* 0x000e220008000a00 */
[----:B------:R-:W1:Y:S01]  /*0190*/  S2R R0, SR_TID.X ;  /* 0x0000000000007919 */ /* 0x000e620000002100 */
[----:B------:R-:W-:Y:S01]  /*01a0*/  BSSY.RECONVERGENT B0, `(.L_x_438) ;  /* 0x00000cf000007945 */ /* 0x000fe20003800200 */
[----:B------:R-:W-:Y:S01]  /*01b0*/  CS2R R20, SRZ ;  /* 0x0000000000147805 */ /* 0x000fe2000001ff00 */
[----:B------:R-:W2:Y:S01]  /*01c0*/  LDCU.128 UR8, c[0x0][0x390] ;  /* 0x00007200ff0877ac */ /* 0x000ea20008000c00 */
[----:B0-----:R-:W-:-:S10]  /*01d0*/  DADD R4, -R12, UR4 ;  /* 0x000000040c047e29 */ /* 0x001fd40008000100 */
[----:B------:R-:W0:Y:S02]  /*01e0*/  F2I.S64.F64.TRUNC R4, R4 ;  /* 0x0000000400047311 */ /* 0x000e24000030d900 */
[-C--:B0-----:R-:W-:Y:S01]  /*01f0*/  IMAD R7, R5, R4.reuse, RZ ;  /* 0x0000000405077224 */ /* 0x081fe200078e02ff */
[C---:B------:R-:W-:Y:S01]  /*0200*/  IADD3 R8, P0, PT, R4.reuse, 0x1, RZ ;  /* 0x0000000104087810 */ /* 0x040fe20007f1e0ff */
[-C--:B------:R-:W-:Y:S01]  /*0210*/  IMAD.WIDE.U32 R2, R4, R4.reuse, R4 ;  /* 0x0000000404027225 */ /* 0x080fe200078e0004 */
[----:B------:R-:W-:Y:S02]  /*0220*/  IADD3 R13, P2, PT, RZ, -R4, RZ ;  /* 0x80000004ff0d7210 */ /* 0x000fe40007f5e0ff */
[----:B------:R-:W-:Y:S01]  /*0230*/  IADD3 R10, P1, PT, R8, UR6, RZ ;  /* 0x00000006080a7c10 */ /* 0x000fe2000ff3e0ff */
[----:B------:R-:W-:Y:S01]  /*0240*/  IMAD R7, R4, R5, R7 ;  /* 0x0000000504077224 */ /* 0x000fe200078e0207 */
[----:B------:R-:W0:Y:S01]  /*0250*/  LDCU.64 UR6, c[0x0][0x358] ;  /* 0x00006b00ff0677ac */ /* 0x000e220008000a00 */
[----:B------:R-:W-:-:S02]  /*0260*/  IMAD.X R6, RZ, RZ, R5, P0 ;  /* 0x000000ffff067224 */ /* 0x000fc400000e0605 */
[----:B------:R-:W-:Y:S02]  /*0270*/  IMAD.IADD R3, R3, 0x1, R7 ;  /* 0x0000000103037824 */ /* 0x000fe400078e0207 */
[----:B------:R-:W-:Y:S02]  /*0280*/  IMAD.X R9, RZ, RZ, ~R5, P2 ;  /* 0x000000ffff097224 */ /* 0x000fe400010e0e05 */
[----:B------:R-:W-:Y:S01]  /*0290*/  IMAD.X R11, RZ, RZ, R6, P1 ;  /* 0x000000ffff0b7224 */ /* 0x000fe200008e0606 */
[----:B------:R-:W-:Y:S01]  /*02a0*/  LEA.HI R7, P0, R3, R2, RZ, 0x1 ;  /* 0x0000000203077211 */ /* 0x000fe200078108ff */
[----:B--2---:R-:W-:-:S04]  /*02b0*/  IMAD R9, R9, UR8, RZ ;  /* 0x0000000809097c24 */ /* 0x004fc8000f8e02ff */
[----:B------:R-:W-:Y:S02]  /*02c0*/  IMAD.X R12, RZ, RZ, R3, P0 ;  /* 0x000000ffff0c7224 */ /* 0x000fe400000e0603 */
[----:B------:R-:W-:-:S03]  /*02d0*/  IMAD.WIDE.U32 R2, R13, UR8, R10 ;  /* 0x000000080d027c25 */ /* 0x000fc6000f8e000a */
[--C-:B------:R-:W-:Y:S01]  /*02e0*/  SHF.R.S64 R7, R7, 0x1, R12.reuse ;  /* 0x0000000107077819 */ /* 0x100fe2000000100c */
[----:B------:R-:W-:Y:S01]  /*02f0*/  IMAD R10, R13, UR9, R9 ;  /* 0x000000090d0a7c24 */ /* 0x000fe2000f8e0209 */
[----:B------:R-:W-:Y:S01]  /*0300*/  SHF.R.S32.HI R9, RZ, 0x1, R12 ;  /* 0x00000001ff097819 */ /* 0x000fe2000001140c */
[----:B------:R-:W2:Y:S01]  /*0310*/  LDCU.64 UR8, c[0x0][0x388] ;  /* 0x00007100ff0877ac */ /* 0x000ea20008000a00 */
[----:B------:R-:W-:Y:S01]  /*0320*/  IADD3 R2, P0, PT, R7, R2, RZ ;  /* 0x0000000207027210 */ /* 0x000fe20007f1e0ff */
[----:B------:R-:W-:-:S03]  /*0330*/  IMAD R7, R5, UR10, RZ ;  /* 0x0000000a05077c24 */ /* 0x000fc6000f8e02ff */
[----:B------:R-:W-:Y:S01]  /*0340*/  IADD3.X R3, PT, PT, R9, R3, R10, P0, !PT ;  /* 0x0000000309037210 */ /* 0x000fe200007fe40a */
[----:B------:R-:W-:Y:S01]  /*0350*/  IMAD.WIDE.U32 R18, R2, UR10, RZ ;  /* 0x0000000a02127c25 */ /* 0x000fe2000f8e00ff */
[----:B-1----:R-:W-:-:S03]  /*0360*/  ISETP.GE.U32.AND P0, PT, R0, UR10, PT ;  /* 0x0000000a00007c0c */ /* 0x002fc6000bf06070 */
[----:B------:R-:W-:Y:S01]  /*0370*/  IMAD R3, R3, UR10, RZ ;  /* 0x0000000a03037c24 */ /* 0x000fe2000f8e02ff */
[----:B------:R-:W-:Y:S01]  /*0380*/  ISETP.GE.AND.EX P0, PT, RZ, UR11, PT, P0 ;  /* 0x0000000bff007c0c */ /* 0x000fe2000bf06300 */
[----:B------:R-:W-:Y:S01]  /*0390*/  IMAD R7, R4, UR11, R7 ;  /* 0x0000000b04077c24 */ /* 0x000fe2000f8e0207 */
[----:B------:R-:W-:Y:S01]  /*03a0*/  IADD3 R10, P1, PT, R0, R18, RZ ;  /* 0x00000012000a7210 */ /* 0x000fe20007f3e0ff */
[----:B------:R-:W-:-:S04]  /*03b0*/  IMAD R3, R2, UR11, R3 ;  /* 0x0000000b02037c24 */ /* 0x000fc8000f8e0203 */
[----:B------:R-:W-:Y:S01]  /*03c0*/  IMAD.IADD R2, R19, 0x1, R3 ;  /* 0x0000000113027824 */ /* 0x000fe200078e0203 */
[----:B--2---:R-:W-:-:S03]  /*03d0*/  LEA R11, P2, R10, UR8, 0x3 ;  /* 0x000000080a0b7c11 */ /* 0x004fc6000f8418ff */
[----:B------:R-:W-:-:S05]  /*03e0*/  IMAD.X R3, RZ, RZ, R2, P1 ;  /* 0x000000ffff037224 */ /* 0x000fca00008e0602 */
[----:B------:R-:W-:Y:S01]  /*03f0*/  LEA.HI.X R10, R10, UR9, R3, 0x3, P2 ;  /* 0x000000090a0a7c11 */ /* 0x000fe200090f1c03 */
[----:B0-----:R-:W-:Y:S06]  /*0400*/  @P0 BRA `(.L_x_439) ;  /* 0x0000000800a00947 */ /* 0x001fec0003800000 */
[----:B------:R-:W0:Y:S01]  /*0410*/  LDC R3, c[0x0][0x360] ;  /* 0x0000d800ff037b82 */ /* 0x000e220000000800 */
[----:B------:R-:W-:Y:S01]  /*0420*/  IMAD.WIDE.U32 R4, R4, UR10, RZ ;  /* 0x0000000a04047c25 */ /* 0x000fe2000f8e00ff */
[----:B------:R-:W-:Y:S03]  /*0430*/  BSSY.RECONVERGENT B1, `(.L_x_440) ;  /* 0x000003a000017945 */ /* 0x000fe60003800200 */
[----:B------:R-:W-:Y:S01]  /*0440*/  IMAD.IADD R17, R5, 0x1, R7 ;  /* 0x0000000105117824 */ /* 0x000fe200078e0207 */
[----:B------:R-:W-:Y:S01]  /*0450*/  IADD3 R15, P0, PT, R0, R4, RZ ;  /* 0x00000004000f7210 */ /* 0x000fe20007f1e0ff */
[----:B------:R-:W-:Y:S02]  /*0460*/  IMAD R5, R6, UR10, RZ ;  /* 0x0000000a06057c24 */ /* 0x000fe4000f8e02ff */
[----:B------:R-:W-:-:S04]  /*0470*/  IMAD.WIDE.U32 R6, R8, UR10, RZ ;  /* 0x0000000a08067c25 */ /* 0x000fc8000f8e00ff */
[----:B------:R-:W-:Y:S01]  /*0480*/  IMAD.X R12, RZ, RZ, R17, P0 ;  /* 0x000000ffff0c7224 */ /* 0x000fe200000e0611 */
[C---:B------:R-:W-:Y:S01]  /*0490*/  LEA R13, P0, R15.reuse, UR8, 0x3 ;  /* 0x000000080f0d7c11 */ /* 0x040fe2000f8018ff */
[----:B------:R-:W-:Y:S01]  /*04a0*/  IMAD R21, R8, UR11, R5 ;  /* 0x0000000b08157c24 */ /* 0x000fe2000f8e0205 */
[----:B------:R-:W-:Y:S02]  /*04b0*/  LEA R5, P1, R6, UR8, 0x3 ;  /* 0x0000000806057c11 */ /* 0x000fe4000f8218ff */
[----:B------:R-:W-:Y:S01]  /*04c0*/  LEA.HI.X R15, R15, UR9, R12, 0x3, P0 ;  /* 0x000000090f0f7c11 */ /* 0x000fe200080f1c0c */
[----:B------:R-:W-:Y:S01]  /*04d0*/  IMAD.IADD R7, R7, 0x1, R21 ;  /* 0x0000000107077824 */ /* 0x000fe200078e0215 */
[----:B------:R-:W-:Y:S01]  /*04e0*/  SHF.L.U64.HI R17, R4, 0x3, R17 ;  /* 0x0000000304117819 */ /* 0x000fe20000010211 */
[----:B0-----:R-:W-:-:S03]  /*04f0*/  IMAD.WIDE.U32 R8, R3, 0x8, RZ ;  /* 0x0000000803087825 */ /* 0x001fc600078e00ff */
[----:B------:R-:W-:Y:S02]  /*0500*/  LEA.HI.X R16, R6, UR9, R7, 0x3, P1 ;  /* 0x0000000906107c11 */ /* 0x000fe400088f1c07 */
[----:B------:R-:W-:-:S04]  /*0510*/  IADD3 R12, P0, PT, R8, R13, RZ ;  /* 0x0000000d080c7210 */ /* 0x000fc80007f1e0ff */
[CC--:B------:R-:W-:Y:S01]  /*0520*/  ISETP.GT.U32.AND P1, PT, R12.reuse, R5.reuse, PT ;  /* 0x000000050c00720c */ /* 0x0c0fe20003f24070 */
[----:B------:R-:W-:Y:S01]  /*0530*/  IMAD.X R13, R9, 0x1, R15, P0 ;  /* 0x00000001090d7824 */ /* 0x000fe200000e060f */
[-C--:B------:R-:W-:Y:S01]  /*0540*/  ISETP.GE.U32.AND P0, PT, R12, R5.reuse, PT ;  /* 0x000000050c00720c */ /* 0x080fe20003f06070 */
[----:B------:R-:W-:Y:S02]  /*0550*/  IMAD.SHL.U32 R15, R4, 0x8, RZ ;  /* 0x00000008040f7824 */ /* 0x000fe400078e00ff */
[----:B------:R-:W-:Y:S01]  /*0560*/  IMAD.MOV.U32 R4, RZ, RZ, R11 ;  /* 0x000000ffff047224 */ /* 0x000fe200078e000b */
        /* <DEDUP_REMOVED lines=31> */
[----:B------:R-:W-:-:S05]  /*0760*/  @!P2 LOP3.LUT R16, RZ, R8, RZ, 0x33, !PT ;  /* 0x00000008ff10a212 */ /* 0x000fca00078e33ff */
[----:B------:R-:W-:Y:S01]  /*0770*/  IMAD.MOV.U32 R20, RZ, RZ, R16 ;  /* 0x000000ffff147224 */ /* 0x000fe200078e0010 */
[----:B------:R-:W-:Y:S06]  /*0780*/  BRA `(.L_x_442) ;  /* 0x0000000000107947 */ /* 0x000fec0003800000 */
.L_x_441:
[----:B------:R-:W-:-:S07]  /*0790*/  MOV R14, 0x7b0 ;  /* 0x000007b0000e7802 */ /* 0x000fce0000000f00 */
[----:B------:R-:W-:Y:S05]  /*07a0*/  CALL.REL.NOINC `($__internal_45_$__cuda_sm20_div_u64) ;  /* 0x0000000800ec7944 */ /* 0x000fea0003c00000 */
[----:B------:R-:W-:Y:S02]  /*07b0*/  IMAD.MOV.U32 R20, RZ, RZ, R7 ;  /* 0x000000ffff147224 */ /* 0x000fe400078e0007 */
[----:B------:R-:W-:-:S07]  /*07c0*/  IMAD.MOV.U32 R21, RZ, RZ, R16 ;  /* 0x000000ffff157224 */ /* 0x000fce00078e0010 */
.L_x_442:
[----:B------:R-:W-:Y:S05]  /*07d0*/  BSYNC.RECONVERGENT B1 ;  /* 0x0000000000017941 */ /* 0x000fea0003800200 */
.L_x_440:
[----:B------:R-:W-:Y:S01]  /*07e0*/  IADD3 R14, P1, PT, R20, R6, RZ ;  /* 0x00000006140e7210 */ /* 0x000fe20007f3e0ff */
[----:B------:R-:W-:Y:S01]  /*07f0*/  IMAD.MOV.U32 R7, RZ, RZ, R13 ;  /* 0x000000ffff077224 */ /* 0x000fe200078e000d */
[----:B------:R-:W-:Y:S02]  /*0800*/  BSSY.RECONVERGENT B1, `(.L_x_443) ;  /* 0x000002c000017945 */ /* 0x000fe40003800200 */
[----:B------:R-:W-:Y:S01]  /*0810*/  LOP3.LUT R6, R14, 0x3, RZ, 0xc0, !PT ;  /* 0x000000030e067812 */ /* 0x000fe200078ec0ff */
[----:B------:R-:W-:Y:S01]  /*0820*/  IMAD.X R16, RZ, RZ, R21, P1 ;  /* 0x000000ffff107224 */ /* 0x000fe200008e0615 */
[----:B------:R-:W-:Y:S02]  /*0830*/  CS2R R20, SRZ ;  /* 0x0000000000147805 */ /* 0x000fe4000001ff00 */
        /* <DEDUP_REMOVED lines=9> */
[----:B------:R-:W-:Y:S01]  /*08d0*/  IMAD.SHL.U32 R25, R18, 0x8, RZ ;  /* 0x0000000812197824 */ /* 0x000fe200078e00ff */
[----:B------:R-:W-:Y:S02]  /*08e0*/  CS2R R20, SRZ ;  /* 0x0000000000147805 */ /* 0x000fe4000001ff00 */
[----:B------:R-:W-:-:S04]  /*08f0*/  LOP3.LUT R4, R4, 0x3, RZ, 0xc0, !PT ;  /* 0x0000000304047812 */ /* 0x000fc800078ec0ff */
[----:B------:R-:W-:-:S05]  /*0900*/  IADD3 R4, P0, PT, RZ, -R4, RZ ;  /* 0x80000004ff047210 */ /* 0x000fca0007f1e0ff */
[----:B------:R-:W-:Y:S02]  /*0910*/  IMAD.X R26, RZ, RZ, -0x1, P0 ;  /* 0xffffffffff1a7424 */ /* 0x000fe400000e06ff */
[----:B0-----:R-:W-:-:S04]  /*0920*/  IMAD.WIDE.U32 R10, R0, 0x8, R10 ;  /* 0x00000008000a7825 */ /* 0x001fc800078e000a */
[----:B------:R-:W-:Y:S02]  /*0930*/  IMAD.MOV.U32 R24, RZ, RZ, R10 ;  /* 0x000000ffff187224 */ /* 0x000fe400078e000a */
[----:B------:R-:W-:-:S07]  /*0940*/  IMAD.MOV.U32 R5, RZ, RZ, R11 ;  /* 0x000000ffff057224 */ /* 0x000fce00078e000b */
.L_x_446:
[----:B------:R-:W-:Y:S01]  /*0950*/  IADD3 R10, P0, PT, R24, R25, RZ ;  /* 0x00000019180a7210 */ /* 0x000fe20007f1e0ff */
[----:B------:R-:W2:Y:S04]  /*0960*/  LDG.E.64 R6, desc[UR6][R6.64] ;  /* 0x0000000606067981 */ /* 0x000ea8000c1e1b00 */
[----:B------:R-:W-:-:S06]  /*0970*/  IMAD.X R11, R5, 0x1, R2, P0 ;  /* 0x00000001050b7824 */ /* 0x000fcc00000e0602 */
[----:B------:R-:W2:Y:S01]  /*0980*/  LDG.E.64 R10, desc[UR6][R10.64] ;  /* 0x000000060a0a7981 */ /* 0x000ea2000c1e1b00 */
[----:B------:R-:W-:-:S05]  /*0990*/  IADD3 R4, P0, PT, R4, 0x1, RZ ;  /* 0x0000000104047810 */ /* 0x000fca0007f1e0ff */
[----:B------:R-:W-:Y:S01]  /*09a0*/  IMAD.X R26, RZ, RZ, R26, P0 ;  /* 0x000000ffff1a7224 */ /* 0x000fe200000e061a */
[----:B------:R-:W-:-:S04]  /*09b0*/  ISETP.NE.U32.AND P0, PT, R4, RZ, PT ;  /* 0x000000ff0400720c */ /* 0x000fc80003f05070 */
[----:B------:R-:W-:Y:S01]  /*09c0*/  ISETP.NE.AND.EX P0, PT, R26, RZ, PT, P0 ;  /* 0x000000ff1a00720c */ /* 0x000fe20003f05300 */
[----:B--2---:R-:W-:Y:S01]  /*09d0*/  DADD R22, R6, -R10 ;  /* 0x0000000006167229 */ /* 0x004fe2000000080a */
[----:B------:R-:W-:-:S07]  /*09e0*/  IADD3 R6, P2, P3, R8, R24, R15 ;  /* 0x0000001808067210 */ /* 0x000fce0007b5e00f */
[----:B------:R-:W-:Y:S01]  /*09f0*/  DADD R18, -RZ, |R22| ;  /* 0x00000000ff127229 */ /* 0x000fe20000000516 */
[----:B------:R-:W-:Y:S01]  /*0a00*/  IADD3 R24, P4, PT, R8, R24, RZ ;  /* 0x0000001808187210 */ /* 0x000fe20007f9e0ff */
[----:B------:R-:W-:Y:S01]  /*0a10*/  DSETP.GT.AND P1, PT, |R22|, R20, PT ;  /* 0x000000141600722a */ /* 0x000fe20003f24200 */
[----:B------:R-:W-:-:S03]  /*0a20*/  IADD3.X R7, PT, PT, R9, R5, R17, P2, P3 ;  /* 0x0000000509077210 */ /* 0x000fc600017e6411 */
[----:B------:R-:W-:-:S04]  /*0a30*/  IMAD.X R5, R9, 0x1, R5, P4 ;  /* 0x0000000109057824 */ /* 0x000fc800020e0605 */
[----:B------:R-:W-:Y:S02]  /*0a40*/  FSEL R20, R18, R20, P1 ;  /* 0x0000001412147208 */ /* 0x000fe40000800000 */
[----:B------:R-:W-:Y:S01]  /*0a50*/  FSEL R21, R19, R21, P1 ;  /* 0x0000001513157208 */ /* 0x000fe20000800000 */
[----:B------:R-:W-:Y:S06]  /*0a60*/  @P0 BRA `(.L_x_446) ;  /* 0xfffffffc00b80947 */ /* 0x000fec000383ffff */
[----:B------:R-:W-:Y:S05]  /*0a70*/  BSYNC.RECONVERGENT B2 ;  /* 0x0000000000027941 */ /* 0x000fea0003800200 */
.L_x_445:
[----:B------:R-:W-:Y:S01]  /*0a80*/  IADD3 R4, P0, PT, R24, R25, RZ ;  /* 0x0000001918047210 */ /* 0x000fe20007f1e0ff */
[----:B------:R-:W-:Y:S02]  /*0a90*/  IMAD.MOV.U32 R10, RZ, RZ, R6 ;  /* 0x000000ffff0a7224 */ /* 0x000fe400078e0006 */
[----:B------:R-:W-:Y:S02]  /*0aa0*/  IMAD.MOV.U32 R11, RZ, RZ, R7 ;  /* 0x000000ffff0b7224 */ /* 0x000fe400078e0007 */
[----:B------:R-:W-:-:S08]  /*0ab0*/  IMAD.X R5, R5, 0x1, R2, P0 ;  /* 0x0000000105057824 */ /* 0x000fd000000e0602 */
.L_x_444:
[----:B------:R-:W-:Y:S05]  /*0ac0*/  BSYNC.RECONVERGENT B1 ;  /* 0x0000000000017941 */ /* 0x000fea0003800200 */
.L_x_443:
        /* <DEDUP_REMOVED lines=8> */
.L_x_447:
[-C--:B------:R-:W-:Y:S02]  /*0b50*/  IADD3 R22, P1, PT, R6, R26.reuse, RZ ;  /* 0x0000001a06167210 */ /* 0x080fe40007f3e0ff */
[----:B------:R-:W-:-:S03]  /*0b60*/  IADD3 R28, P0, PT, R4, R26, RZ ;  /* 0x0000001a041c7210 */ /* 0x000fc60007f1e0ff */
[--C-:B------:R-:W-:Y:S02]  /*0b70*/  IMAD.X R23, R7, 0x1, R25.reuse, P1 ;  /* 0x0000000107177824 */ /* 0x100fe400008e0619 */
[----:B------:R-:W-:-:S03]  /*0b80*/  IMAD.X R29, R5, 0x1, R25, P0 ;  /* 0x00000001051d7824 */ /* 0x000fc600000e0619 */
[----:B------:R-:W2:Y:S04]  /*0b90*/  LDG.E.64 R12, desc[UR6][R22.64] ;  /* 0x00000006160c7981 */ /* 0x000ea8000c1e1b00 */
[----:B------:R-:W2:Y:S01]  /*0ba0*/  LDG.E.64 R14, desc[UR6][R28.64] ;  /* 0x000000061c0e7981 */ /* 0x000ea2000c1e1b00 */
[C---:B------:R-:W-:Y:S02]  /*0bb0*/  IADD3 R18, P0, PT, R8.reuse, R22, RZ ;  /* 0x0000001608127210 */ /* 0x040fe40007f1e0ff */
[----:B------:R-:W-:-:S03]  /*0bc0*/  IADD3 R16, P1, PT, R8, R28, RZ ;  /* 0x0000001c08107210 */ /* 0x000fc60007f3e0ff */
[C---:B------:R-:W-:Y:S02]  /*0bd0*/  IMAD.X R19, R9.reuse, 0x1, R23, P0 ;  /* 0x0000000109137824 */ /* 0x040fe400000e0617 */
[----:B------:R-:W-:-:S05]  /*0be0*/  IMAD.X R17, R9, 0x1, R29, P1 ;  /* 0x0000000109117824 */ /* 0x000fca00008e061d */
[----:B------:R-:W3:Y:S01]  /*0bf0*/  LDG.E.64 R22, desc[UR6][R16.64] ;  /* 0x0000000610167981 */ /* 0x000ee2000c1e1b00 */
[----:B--2---:R-:W-:-:S03]  /*0c00*/  DADD R14, R12, -R14 ;  /* 0x000000000c0e7229 */ /* 0x004fc6000000080e */
[----:B------:R-:W3:Y:S05]  /*0c10*/  LDG.E.64 R12, desc[UR6][R18.64] ;  /* 0x00000006120c7981 */ /* 0x000eea000c1e1b00 */
[----:B------:R-:W-:Y:S02]  /*0c20*/  DSETP.GT.AND P0, PT, |R14|, R20, PT ;  /* 0x000000140e00722a */ /* 0x000fe40003f04200 */
[----:B------:R-:W-:Y:S01]  /*0c30*/  DADD R14, -RZ, |R14| ;  /* 0x00000000ff0e7229 */ /* 0x000fe2000000050e */
[----:B------:R-:W-:-:S09]  /*0c40*/  IADD3 R28, P1, PT, R8, R16, RZ ;  /* 0x00000010081c7210 */ /* 0x000fd20007f3e0ff */
[----:B------:R-:W-:Y:S02]  /*0c50*/  FSEL R14, R14, R20, P0 ;  /* 0x000000140e0e7208 */ /* 0x000fe40000000000 */
[----:B------:R-:W-:Y:S01]  /*0c60*/  FSEL R15, R15, R21, P0 ;  /* 0x000000150f0f7208 */ /* 0x000fe20000000000 */
[----:B------:R-:W-:-:S05]  /*0c70*/  IMAD.X R29, R9, 0x1, R17, P1 ;  /* 0x00000001091d7824 */ /* 0x000fca00008e0611 */
[----:B------:R-:W2:Y:S01]  /*0c80*/  LDG.E.64 R20, desc[UR6][R28.64] ;  /* 0x000000061c147981 */ /* 0x000ea2000c1e1b00 */
[----:B---3--:R-:W-:Y:S01]  /*0c90*/  DADD R22, R12, -R22 ;  /* 0x000000000c167229 */ /* 0x008fe20000000816 */
[----:B------:R-:W-:-:S05]  /*0ca0*/  IADD3 R12, P0, PT, R8, R18, RZ ;  /* 0x00000012080c7210 */ /* 0x000fca0007f1e0ff */
[----:B------:R-:W-:Y:S01]  /*0cb0*/  IMAD.X R13, R9, 0x1, R19, P0 ;  /* 0x00000001090d7824 */ /* 0x000fe200000e0613 */
[----:B------:R-:W-:-:S04]  /*0cc0*/  IADD3 R16, P1, PT, R8, R12, RZ ;  /* 0x0000000c08107210 */ /* 0x000fc80007f3e0ff */
[----:B------:R0:W2:Y:S01]  /*0cd0*/  LDG.E.64 R18, desc[UR6][R12.64] ;  /* 0x000000060c127981 */ /* 0x0000a2000c1e1b00 */
[----:B------:R-:W-:-:S06]  /*0ce0*/  IMAD.X R17, R9, 0x1, R13, P1 ;  /* 0x0000000109117824 */ /* 0x000fcc00008e060d */
[----:B------:R-:W3:Y:S01]  /*0cf0*/  LDG.E.64 R16, desc[UR6][R16.64] ;  /* 0x0000000610107981 */ /* 0x000ee2000c1e1b00 */
[----:B0-----:R-:W-:-:S05]  /*0d00*/  IADD3 R12, P2, PT, R8, R28, RZ ;  /* 0x0000001c080c7210 */ /* 0x001fca0007f5e0ff */
[----:B------:R-:W-:-:S06]  /*0d10*/  IMAD.X R13, R9, 0x1, R29, P2 ;  /* 0x00000001090d7824 */ /* 0x000fcc00010e061d */
[----:B------:R-:W3:Y:S01]  /*0d20*/  LDG.E.64 R12, desc[UR6][R12.64] ;  /* 0x000000060c0c7981 */ /* 0x000ee2000c1e1b00 */
[----:B------:R-:W-:Y:S02]  /*0d30*/  DSETP.GT.AND P0, PT, |R22|, R14, PT ;  /* 0x0000000e1600722a */ /* 0x000fe40003f04200 */
[----:B------:R-:W-:Y:S01]  /*0d40*/  DADD R22, -RZ, |R22| ;  /* 0x00000000ff167229 */ /* 0x000fe20000000516 */
[----:B------:R-:W-:-:S09]  /*0d50*/  IMAD.MOV.U32 R27, RZ, RZ, R25 ;  /* 0x000000ffff1b7224 */ /* 0x000fd200078e0019 */
[----:B------:R-:W-:Y:S02]  /*0d60*/  FSEL R14, R22, R14, P0 ;  /* 0x0000000e160e7208 */ /* 0x000fe40000000000 */
[----:B------:R-:W-:Y:S01]  /*0d70*/  FSEL R15, R23, R15, P0 ;  /* 0x0000000f170f7208 */ /* 0x000fe20000000000 */
[----:B------:R-:W-:-:S04]  /*0d80*/  IMAD.WIDE.U32 R26, R3, 0x20, R26 ;  /* 0x00000020031a7825 */ /* 0x000fc800078e001a */
[----:B------:R-:W-:Y:S01]  /*0d90*/  IMAD.MOV.U32 R25, RZ, RZ, R27 ;  /* 0x000000ffff197224 */ /* 0x000fe200078e001b */
[----:B--2---:R-:W-:-:S08]  /*0da0*/  DADD R18, R18, -R20 ;  /* 0x0000000012127229 */ /* 0x004fd00000000814 */
[----:B------:R-:W-:Y:S02]  /*0db0*/  DSETP.GT.AND P0, PT, |R18|, R14, PT ;  /* 0x0000000e1200722a */ /* 0x000fe40003f04200 */
[----:B------:R-:W-:Y:S02]  /*0dc0*/  DADD R18, -RZ, |R18| ;  /* 0x00000000ff127229 */ /* 0x000fe40000000512 */
[----:B---3--:R-:W-:Y:S01]  /*0dd0*/  DADD R20, R16, -R12 ;  /* 0x0000000010147229 */ /* 0x008fe2000000080c */
[----:B------:R-:W-:-:S07]  /*0de0*/  IADD3 R17, P2, PT, R26, R10, RZ ;  /* 0x0000000a1a117210 */ /* 0x000fce0007f5e0ff */
[----:B------:R-:W-:Y:S02]  /*0df0*/  FSEL R14, R18, R14, P0 ;  /* 0x0000000e120e7208 */ /* 0x000fe40000000000 */
[----:B------:R-:W-:Y:S02]  /*0e00*/  FSEL R15, R19, R15, P0 ;  /* 0x0000000f130f7208 */ /* 0x000fe40000000000 */
[----:B------:R-:W-:Y:S01]  /*0e10*/  ISETP.GE.U32.AND P0, PT, R17, R24, PT ;  /* 0x000000181100720c */ /* 0x000fe20003f06070 */
[----:B------:R-:W-:-:S05]  /*0e20*/  IMAD.X R17, R27, 0x1, R11, P2 ;  /* 0x000000011b117824 */ /* 0x000fca00010e060b */
[----:B------:R-:W-:Y:S01]  /*0e30*/  ISETP.GE.U32.AND.EX P0, PT, R17, R2, PT, P0 ;  /* 0x000000021100720c */ /* 0x000fe20003f06100 */
[----:B------:R-:W-:Y:S02]  /*0e40*/  DADD R12, -RZ, |R20| ;  /* 0x00000000ff0c7229 */ /* 0x000fe40000000514 */
[----:B------:R-:W-:-:S08]  /*0e50*/  DSETP.GT.AND P1, PT, |R20|, R14, PT ;  /* 0x0000000e1400722a */ /* 0x000fd00003f24200 */
[----:B------:R-:W-:Y:S02]  /*0e60*/  FSEL R20, R12, R14, P1 ;  /* 0x0000000e0c147208 */ /* 0x000fe40000800000 */
[----:B------:R-:W-:Y:S01]  /*0e70*/  FSEL R21, R13, R15, P1 ;  /* 0x0000000f0d157208 */ /* 0x000fe20000800000 */
[----:B------:R-:W-:Y:S06]  /*0e80*/  @!P0 BRA `(.L_x_447) ;  /* 0xfffffffc00308947 */ /* 0x000fec000383ffff */
.L_x_439:
[----:B------:R-:W-:Y:S05]  /*0e90*/  BSYNC.RECONVERGENT B0 ;  /* 0x0000000000007941 */ /* 0x000fea0003800200 */
.L_x_438:
[----:B------:R-:W-:Y:S01]  /*0ea0*/  SHFL.DOWN PT, R3, R21, 0x10, 0x1f ;  /* 0x0a001f0015037f89 */ /* 0x000fe200000e0000 */
[----:B------:R-:W0:Y:S01]  /*0eb0*/  LDCU UR4, c[0x0][0x360] ;  /* 0x00006c00ff0477ac */ /* 0x000e220008000800 */
[----:B------:R-:W-:Y:S01]  /*0ec0*/  BAR.SYNC.DEFER_BLOCKING 0x0 ;  /* 0x0000000000007b1d */ /* 0x000fe20000010000 */
[----:B------:R-:W-:-:S05]  /*0ed0*/  LOP3.LUT P1, R10, R0, 0x1f, RZ, 0xc0, !PT ;  /* 0x0000001f000a7812 */ /* 0x000fca000782c0ff */
[----:B------:R-:W1:Y:S01]  /*0ee0*/  SHFL.DOWN PT, R2, R20, 0x10, 0x1f ;  /* 0x0a001f0014027f89 */ /* 0x000e6200000e0000 */
[----:B0-----:R-:W-:-:S06]  /*0ef0*/  USHF.R.U32.HI UR4, URZ, 0x5, UR4 ;  /* 0x00000005ff047899 */ /* 0x001fcc0008011604 */
[----:B------:R-:W-:Y:S01]  /*0f00*/  ISETP.GE.U32.AND P2, PT, R0, UR4, PT ;  /* 0x0000000400007c0c */ /* 0x000fe2000bf46070 */
[----:B-1----:R-:W-:-:S12]  /*0f10*/  DSETP.GT.AND P0, PT, R2, R20, PT ;  /* 0x000000140200722a */ /* 0x002fd80003f04000 */
[----:B------:R-:W0:Y:S01]  /*0f20*/  @!P2 S2R R11, SR_CgaCtaId ;  /* 0x00000000000ba919 */ /* 0x000e220000008800 */
[----:B------:R-:W-:Y:S02]  /*0f30*/  FSEL R5, R3, R21, P0 ;  /* 0x0000001503057208 */ /* 0x000fe40000000000 */
[----:B------:R-:W-:-:S03]  /*0f40*/  FSEL R4, R2, R20, P0 ;  /* 0x0000001402047208 */ /* 0x000fc60000000000 */
[----:B------:R-:W-:Y:S04]  /*0f50*/  SHFL.DOWN PT, R3, R5, 0x8, 0x1f ;  /* 0x09001f0005037f89 */ /* 0x000fe800000e0000 */
[----:B------:R-:W1:Y:S02]  /*0f60*/  SHFL.DOWN PT, R2, R4, 0x8, 0x1f ;  /* 0x09001f0004027f89 */ /* 0x000e6400000e0000 */
[----:B-1----:R-:W-:-:S06]  /*0f70*/  DSETP.GT.AND P0, PT, R2, R4, PT ;  /* 0x000000040200722a */ /* 0x002fcc0003f04000 */
[----:B------:R-:W-:Y:S02]  /*0f80*/  FSEL R7, R3, R5, P0 ;  /* 0x0000000503077208 */ /* 0x000fe40000000000 */
[----:B------:R-:W-:-:S03]  /*0f90*/  FSEL R6, R2, R4, P0 ;  /* 0x0000000402067208 */ /* 0x000fc60000000000 */
[----:B------:R-:W-:Y:S04]  /*0fa0*/  SHFL.DOWN PT, R3, R7, 0x4, 0x1f ;  /* 0x08801f0007037f89 */ /* 0x000fe800000e0000 */
[----:B------:R-:W1:Y:S02]  /*0fb0*/  SHFL.DOWN PT, R2, R6, 0x4, 0x1f ;  /* 0x08801f0006027f89 */ /* 0x000e6400000e0000 */
[----:B-1----:R-:W-:-:S06]  /*0fc0*/  DSETP.GT.AND P0, PT, R2, R6, PT ;  /* 0x000000060200722a */ /* 0x002fcc0003f04000 */
[----:B------:R-:W-:Y:S02]  /*0fd0*/  FSEL R9, R3, R7, P0 ;  /* 0x0000000703097208 */ /* 0x000fe40000000000 */
[----:B------:R-:W-:Y:S01]  /*0fe0*/  FSEL R8, R2, R6, P0 ;  /* 0x0000000602087208 */ /* 0x000fe20000000000 */
[----:B------:R-:W1:Y:S01]  /*0ff0*/  @!P1 S2R R7, SR_CgaCtaId ;  /* 0x0000000000079919 */ /* 0x000e620000008800 */
[----:B------:R-:W-:Y:S01]  /*1000*/  @!P1 MOV R6, 0x400 ;  /* 0x0000040000069802 */ /* 0x000fe20000000f00 */
[----:B------:R-:W-:Y:S04]  /*1010*/  SHFL.DOWN PT, R3, R9, 0x2, 0x1f ;  /* 0x08401f0009037f89 */ /* 0x000fe800000e0000 */
[----:B------:R-:W2:Y:S02]  /*1020*/  SHFL.DOWN PT, R2, R8, 0x2, 0x1f ;  /* 0x08401f0008027f89 */ /* 0x000ea400000e0000 */
[----:B--2---:R-:W-:-:S06]  /*1030*/  DSETP.GT.AND P0, PT, R2, R8, PT ;  /* 0x000000080200722a */ /* 0x004fcc0003f04000 */
[----:B------:R-:W-:Y:S02]  /*1040*/  FSEL R5, R3, R9, P0 ;  /* 0x0000000903057208 */ /* 0x000fe40000000000 */
[----:B------:R-:W-:Y:S02]  /*1050*/  FSEL R4, R2, R8, P0 ;  /* 0x0000000802047208 */ /* 0x000fe40000000000 */
[----:B-1----:R-:W-:Y:S01]  /*1060*/  @!P1 LEA R9, R7, R6, 0x18 ;  /* 0x0000000607099211 */ /* 0x002fe200078ec0ff */
[----:B------:R-:W-:Y:S01]  /*1070*/  SHFL.DOWN PT, R3, R5, 0x1, 0x1f ;  /* 0x08201f0005037f89 */ /* 0x000fe200000e0000 */
[----:B------:R-:W-:Y:S02]  /*1080*/  @!P2 MOV R8, 0x400 ;  /* 0x000004000008a802 */ /* 0x000fe40000000f00 */
[----:B------:R-:W-:Y:S01]  /*1090*/  @!P1 LEA.HI R9, R0, R9, RZ, 0x1e ;  /* 0x0000000900099211 */ /* 0x000fe200078ff0ff */
[----:B------:R-:W1:Y:S01]  /*10a0*/  SHFL.DOWN PT, R2, R4, 0x1, 0x1f ;  /* 0x08201f0004027f89 */ /* 0x000e6200000e0000 */
[----:B0-----:R-:W-:-:S05]  /*10b0*/  @!P2 LEA R11, R11, R8, 0x18 ;  /* 0x000000080b0ba211 */ /* 0x001fca00078ec0ff */
[----:B------:R-:W-:Y:S01]  /*10c0*/  @!P2 IMAD R10, R10, 0x8, R11 ;  /* 0x000000080a0aa824 */ /* 0x000fe200078e020b */
[----:B-1----:R-:W-:-:S06]  /*10d0*/  DSETP.GT.AND P0, PT, R2, R4, PT ;  /* 0x000000040200722a */ /* 0x002fcc0003f04000 */
[----:B------:R-:W-:Y:S02]  /*10e0*/  FSEL R6, R2, R4, P0 ;  /* 0x0000000402067208 */ /* 0x000fe40000000000 */
[----:B------:R-:W-:Y:S02]  /*10f0*/  FSEL R7, R3, R5, P0 ;  /* 0x0000000503077208 */ /* 0x000fe40000000000 */
[----:B------:R-:W-:Y:S02]  /*1100*/  CS2R R2, SRZ ;  /* 0x0000000000027805 */ /* 0x000fe4000001ff00 */
[----:B------:R-:W-:Y:S01]  /*1110*/  ISETP.GT.U32.AND P0, PT, R0, 0x1f, PT ;  /* 0x0000001f0000780c */ /* 0x000fe20003f04070 */
[----:B------:R0:W-:Y:S01]  /*1120*/  @!P1 STS.64 [R9], R6 ;  /* 0x0000000609009388 */ /* 0x0001e20000000a00 */
[----:B------:R-:W-:Y:S06]  /*1130*/  BAR.SYNC.DEFER_BLOCKING 0x0 ;  /* 0x0000000000007b1d */ /* 0x000fec0000010000 */
[----:B------:R0:W1:Y:S05]  /*1140*/  @!P2 LDS.64 R2, [R10] ;  /* 0x000000000a02a984 */ /* 0x00006a0000000a00 */
[----:B0-----:R-:W-:Y:S05]  /*1150*/  @P0 EXIT ;  /* 0x000000000000094d */ /* 0x001fea0003800000 */
[----:B-1----:R-:W-:Y:S01]  /*1160*/  SHFL.DOWN PT, R5, R3, 0x10, 0x1f ;  /* 0x0a001f0003057f89 */ /* 0x002fe200000e0000 */
[----:B------:R-:W-:-:S03]  /*1170*/  ISETP.NE.AND P1, PT, R0, RZ, PT ;  /* 0x000000ff0000720c */ /* 0x000fc60003f25270 */
[----:B------:R-:W0:Y:S02]  /*1180*/  SHFL.DOWN PT, R4, R2, 0x10, 0x1f ;  /* 0x0a001f0002047f89 */ /* 0x000e2400000e0000 */
[----:B0-----:R-:W-:-:S06]  /*1190*/  DSETP.GT.AND P0, PT, R4, R2, PT ;  /* 0x000000020400722a */ /* 0x001fcc0003f04000 */
[----:B------:R-:W-:Y:S02]  /*11a0*/  FSEL R7, R5, R3, P0 ;  /* 0x0000000305077208 */ /* 0x000fe40000000000 */
[----:B------:R-:W-:-:S03]  /*11b0*/  FSEL R6, R4, R2, P0 ;  /* 0x0000000204067208 */ /* 0x000fc60000000000 */
[----:B------:R-:W-:Y:S04]  /*11c0*/  SHFL.DOWN PT, R5, R7, 0x8, 0x1f ;  /* 0x09001f0007057f89 */ /* 0x000fe800000e0000 */
        /* <DEDUP_REMOVED lines=14> */
[----:B------:R0:W1:Y:S04]  /*12b0*/  SHFL.DOWN PT, R3, R7, 0x1, 0x1f ;  /* 0x08201f0007037f89 */ /* 0x00006800000e0000 */
[----:B------:R0:W2:Y:S01]  /*12c0*/  SHFL.DOWN PT, R2, R6, 0x1, 0x1f ;  /* 0x08201f0006027f89 */ /* 0x0000a200000e0000 */
[----:B------:R-:W-:Y:S05]  /*12d0*/  @P1 EXIT ;  /* 0x000000000000194d */ /* 0x000fea0003800000 */
[----:B------:R-:W3:Y:S01]  /*12e0*/  S2R R11, SR_CTAID.X ;  /* 0x00000000000b7919 */ /* 0x000ee20000002500 */
[----:B------:R-:W3:Y:S01]  /*12f0*/  LDC.64 R8, c[0x0][0x380] ;  /* 0x0000e000ff087b82 */ /* 0x000ee20000000a00 */
[----:B-12---:R-:W-:-:S06]  /*1300*/  DSETP.GT.AND P0, PT, R2, R6, PT ;  /* 0x000000060200722a */ /* 0x006fcc0003f04000 */
[----:B------:R-:W-:Y:S02]  /*1310*/  FSEL R4, R2, R6, P0 ;  /* 0x0000000602047208 */ /* 0x000fe40000000000 */
[----:B------:R-:W-:Y:S01]  /*1320*/  FSEL R5, R3, R7, P0 ;  /* 0x0000000703057208 */ /* 0x000fe20000000000 */
[----:B---3--:R-:W-:-:S05]  /*1330*/  IMAD.WIDE.U32 R2, R11, 0x8, R8 ;  /* 0x000000080b027825 */ /* 0x008fca00078e0008 */
[----:B------:R-:W-:Y:S01]  /*1340*/  STG.E.64 desc[UR6][R2.64], R4 ;  /* 0x0000000402007986 */ /* 0x000fe2000c101b06 */
[----:B------:R-:W-:Y:S05]  /*1350*/  EXIT ;  /* 0x000000000000794d */ /* 0x000fea0003800000 */
        .weak           $__internal_45_$__cuda_sm20_div_u64
        .type           $__internal_45_$__cuda_sm20_div_u64,@function
        .size           $__internal_45_$__cuda_sm20_div_u64,($__internal_46_$__cuda_sm20_dsqrt_rn_f64_mediumpath_v1 - $__internal_45_$__cuda_sm20_div_u64)
$__internal_45_$__cuda_sm20_div_u64:
        /* <DEDUP_REMOVED lines=60> */
[----:B------:R-:W-:Y:S01]  /*1720*/  ISETP.NE.AND.EX P1, PT, R9, RZ, PT, P1 ;  /* 0x000000ff0900720c */ /* 0x000fe20003f25310 */
[----:B------:R-:W-:Y:S01]  /*1730*/  IMAD.X R16, RZ, RZ, R23, P2 ;  /* 0x000000ffff107224 */ /* 0x000fe200010e0617 */
[----:B------:R-:W-:Y:S01]  /*1740*/  SEL R7, R7, R20, P0 ;  /* 0x0000001407077207 */ /* 0x000fe20000000000 */
[----:B------:R-:W-:-:S03]  /*1750*/  IMAD.MOV.U32 R20, RZ, RZ, R14 ;  /* 0x000000ffff147224 */ /* 0x000fc600078e000e */
[----:B------:R-:W-:Y:S02]  /*1760*/  SEL R16, R16, R23, P0 ;  /* 0x0000001710107207 */ /* 0x000fe40000000000 */
[----:B------:R-:W-:Y:S02]  /*1770*/  SEL R7, R7, 0xffffffff, P1 ;  /* 0xffffffff07077807 */ /* 0x000fe40000800000 */
[----:B------:R-:W-:Y:S01]  /*1780*/  SEL R16, R16, 0xffffffff, P1 ;  /* 0xffffffff10107807 */ /* 0x000fe20000800000 */
[----:B------:R-:W-:Y:S06]  /*1790*/  RET.REL.NODEC R20 `(_ZN2at6native55_GLOBAL__N__6c1c77d0_17_DistanceKernel_cu_928626d3_295122pdist_kernel_cuda_implIdNS1_5distsIdE3infEEEvPT_PKS6_llS6_dd) ;  /* 0xffffffe814187950 */ /* 0x000fec0003c3ffff */
        .weak           $__internal_46_$__cuda_sm20_dsqrt_rn_f64_mediumpath_v1
        .type           $__internal_46_$__cuda_sm20_dsqrt_rn_f64_mediumpath_v1,@function
        .size           $__internal_46_$__cuda_sm20_dsqrt_rn_f64_mediumpath_v1,(.L_x_831 - $__internal_46_$__cuda_sm20_dsqrt_rn_f64_mediumpath_v1)
$__internal_46_$__cuda_sm20_dsqrt_rn_f64_mediumpath_v1:
        /* <DEDUP_REMOVED lines=11> */
.L_x_448:
        /* <DEDUP_REMOVED lines=24> */
.L_x_450:
[----:B------:R-:W-:-:S11]  /*19d0*/  DADD R4, R2, R2 ;  /* 0x0000000002047229 */ /* 0x000fd60000000002 */
.L_x_449:
[----:B------:R-:W-:Y:S02]  /*19e0*/  IMAD.MOV.U32 R2, RZ, RZ, R0 ;  /* 0x000000ffff027224 */ /* 0x000fe400078e0000 */
[----:B------:R-:W-:Y:S02]  /*19f0*/  IMAD.MOV.U32 R3, RZ, RZ, 0x0 ;  /* 0x00000000ff037424 */ /* 0x000fe400078e00ff */
[----:B------:R-:W-:Y:S02]  /*1a00*/  IMAD.MOV.U32 R12, RZ, RZ, R4 ;  /* 0x000000ffff0c7224 */ /* 0x000fe400078e0004 */
[----:B------:R-:W-:Y:S01]  /*1a10*/  IMAD.MOV.U32 R13, RZ, RZ, R5 ;  /* 0x000000ffff0d7224 */ /* 0x000fe200078e0005 */
[----:B------:R-:W-:Y:S06]  /*1a20*/  RET.REL.NODEC R2 `(_ZN2at6native55_GLOBAL__N__6c1c77d0_17_DistanceKernel_cu_928626d3_295122pdist_kernel_cuda_implIdNS1_5distsIdE3infEEEvPT_PKS6_llS6_dd) ;  /* 0xffffffe402747950 */ /* 0x000fec0003c3ffff */
.L_x_451:
        /* <DEDUP_REMOVED lines=13> */
.L_x_831:


//--------------------- .text._ZN2at6native55_GLOBAL__N__6c1c77d0_17_DistanceKernel_cu_928626d3_295122pdist_kernel_cuda_implIdNS1_5distsIdE3twoEEEvPT_PKS6_llS6_dd --------------------------
	.section	.text._ZN2at6native55_GLOBAL__N__6c1c77d0_17_DistanceKernel_cu_928626d3_295122pdist_kernel_cuda_implIdNS1_5distsIdE3twoEEEvPT_PKS6_llS6_dd,"ax",@progbits
	.align	128
.text._ZN2at6native55_GLOBAL__N__6c1c77d0_17_DistanceKernel_cu_928626d3_295122pdist_kernel_cuda_implIdNS1_5distsIdE3twoEEEvPT_PKS6_llS6_dd:
        .type           _ZN2at6native55_GLOBAL__N__6c1c77d0_17_DistanceKernel_cu_928626d3_295122pdist_kernel_cuda_implIdNS1_5distsIdE3twoEEEvPT_PKS6_llS6_dd,@function
        .size           _ZN2at6native55_GLOBAL__N__6c1c77d0_17_DistanceKernel_cu_928626d3_295122pdist_kernel_cuda_implIdNS1_5distsIdE3twoEEEvPT_PKS6_llS6_dd,(.L_x_834 - _ZN2at6native55_GLOBAL__N__6c1c77d0_17_DistanceKernel_cu_928626d3_295122pdist_kernel_cuda_implIdNS1_5distsIdE3twoEEEvPT_PKS6_llS6_dd)
        .other          _ZN2at6native55_GLOBAL__N__6c1c77d0_17_DistanceKernel_cu_928626d3_295122pdist_kernel_cuda_implIdNS1_5distsIdE3twoEEEvPT_PKS6_llS6_dd,@"STO_CUDA_ENTRY STV_DEFAULT"
_ZN2at6native55_GLOBAL__N__6c1c77d0_17_DistanceKernel_cu_928626d3_295122pdist_kernel_cuda_implIdNS1_5distsIdE3twoEEEvPT_PKS6_llS6_dd:
        /* <DEDUP_REMOVED lines=22> */
[----:B------:R-:W-:Y:S02]  /*0160*/  MOV R4, R8 ;  /* 0x0000000800047202 */ /* 0x000fe40000000f00 */
[----:B------:R-:W-:-:S07]  /*0170*/  MOV R0, 0x190 ;  /* 0x0000019000007802 */ /* 0x000fce0000000f00 */
[----:B------:R-:W-:Y:S05]  /*0180*/  CALL.REL.NOINC `($__internal_48_$__cuda_sm20_dsqrt_rn_f64_mediumpath_v1) ;  /* 0x0000001400687944 */ /* 0x000fea0003c00000 */
[----:B------:R-:W-:Y:S02]  /*0190*/  IMAD.MOV.U32 R14, RZ, RZ, R6 ;  /* 0x000000ffff0e7224 */ /* 0x000fe400078e0006 */
[----:B------:R-:W-:-:S07]  /*01a0*/  IMAD.MOV.U32 R15, RZ, RZ, R7 ;  /* 0x000000ffff0f7224 */ /* 0x000fce00078e0007 */
.L_x_452:
[----:B------:R-:W0:Y:S01]  /*01b0*/  LDCU.64 UR4, c[0x0][0x3a8] ;  /* 0x00007500ff0477ac */ /* 0x000e220008000a00 */
[----:B------:R-:W1:Y:S01]  /*01c0*/  S2R R0, SR_TID.X ;  /* 0x0000000000007919 */ /* 0x000e620000002100 */
[----:B------:R-:W-:Y:S01]  /*01d0*/  BSSY.RECONVERGENT B0, `(.L_x_453) ;  /* 0x00000c0000007945 */ /* 0x000fe20003800200 */
        /* <DEDUP_REMOVED lines=8> */
[-C--:B------:R-:W-:Y:S01]  /*0260*/  IMAD R7, R4, R5.reuse, R7 ;  /* 0x0000000504077224 */ /* 0x080fe200078e0207 */
[----:B------:R-:W-:Y:S01]  /*0270*/  IADD3.X R12, PT, PT, RZ, ~R5, RZ, P2, !PT ;  /* 0x80000005ff0c7210 */ /* 0x000fe200017fe4ff */
[----:B------:R-:W-:Y:S01]  /*0280*/  IMAD.X R9, RZ, RZ, R5, P0 ;  /* 0x000000ffff097224 */ /* 0x000fe200000e0605 */
[----:B------:R-:W0:Y:S01]  /*0290*/  LDCU.64 UR6, c[0x0][0x358] ;  /* 0x00006b00ff0677ac */ /* 0x000e220008000a00 */
[----:B------:R-:W-:-:S02]  /*02a0*/  IMAD.IADD R11, R3, 0x1, R7 ;  /* 0x00000001030b7824 */ /* 0x000fc400078e0207 */
[----:B------:R-:W-:Y:S02]  /*02b0*/  IMAD.X R7, RZ, RZ, R9, P1 ;  /* 0x000000ffff077224 */ /* 0x000fe400008e0609 */
[----:B--2---:R-:W-:Y:S01]  /*02c0*/  IMAD R12, R12, UR8, RZ ;  /* 0x000000080c0c7c24 */ /* 0x004fe2000f8e02ff */
[----:B------:R-:W-:Y:S01]  /*02d0*/  LEA.HI R10, P0, R11, R2, RZ, 0x1 ;  /* 0x000000020b0a7211 */ /* 0x000fe200078108ff */
[----:B------:R-:W-:-:S04]  /*02e0*/  IMAD.WIDE.U32 R2, R13, UR8, R6 ;  /* 0x000000080d027c25 */ /* 0x000fc8000f8e0006 */
[----:B------:R-:W-:Y:S02]  /*02f0*/  IMAD.X R11, RZ, RZ, R11, P0 ;  /* 0x000000ffff0b7224 */ /* 0x000fe400000e060b */
[----:B------:R-:W-:Y:S01]  /*0300*/  IMAD R12, R13, UR9, R12 ;  /* 0x000000090d0c7c24 */ /* 0x000fe2000f8e020c */
[----:B------:R-:W2:Y:S02]  /*0310*/  LDCU.64 UR8, c[0x0][0x388] ;  /* 0x00007100ff0877ac */ /* 0x000ea40008000a00 */
[--C-:B------:R-:W-:Y:S02]  /*0320*/  SHF.R.S64 R7, R10, 0x1, R11.reuse ;  /* 0x000000010a077819 */ /* 0x100fe4000000100b */
[----:B------:R-:W-:Y:S02]  /*0330*/  SHF.R.S32.HI R11, RZ, 0x1, R11 ;  /* 0x00000001ff0b7819 */ /* 0x000fe4000001140b */
[----:B------:R-:W-:-:S04]  /*0340*/  IADD3 R2, P0, PT, R7, R2, RZ ;  /* 0x0000000207027210 */ /* 0x000fc80007f1e0ff */
[----:B------:R-:W-:Y:S01]  /*0350*/  IADD3.X R3, PT, PT, R11, R3, R12, P0, !PT ;  /* 0x000000030b037210 */ /* 0x000fe200007fe40c */
[----:B------:R-:W-:Y:S01]  /*0360*/  IMAD.WIDE.U32 R18, R2, UR10, RZ ;  /* 0x0000000a02127c25 */ /* 0x000fe2000f8e00ff */
[C---:B-1----:R-:W-:Y:S02]  /*0370*/  ISETP.GE.U32.AND P0, PT, R0.reuse, UR10, PT ;  /* 0x0000000a00007c0c */ /* 0x042fe4000bf06070 */
[----:B------:R-:W-:Y:S01]  /*0380*/  CS2R R12, SRZ ;  /* 0x00000000000c7805 */ /* 0x000fe2000001ff00 */
[----:B------:R-:W-:Y:S01]  /*0390*/  IMAD R3, R3, UR10, RZ ;  /* 0x0000000a03037c24 */ /* 0x000fe2000f8e02ff */
[----:B------:R-:W-:Y:S01]  /*03a0*/  ISETP.GE.AND.EX P0, PT, RZ, UR11, PT, P0 ;  /* 0x0000000bff007c0c */ /* 0x000fe2000bf06300 */
[----:B------:R-:W-:Y:S01]  /*03b0*/  IMAD R11, R5, UR10, RZ ;  /* 0x0000000a050b7c24 */ /* 0x000fe2000f8e02ff */
[----:B------:R-:W-:Y:S01]  /*03c0*/  IADD3 R6, P1, PT, R0, R18, RZ ;  /* 0x0000001200067210 */ /* 0x000fe20007f3e0ff */
[----:B------:R-:W-:Y:S02]  /*03d0*/  IMAD R3, R2, UR11, R3 ;  /* 0x0000000b02037c24 */ /* 0x000fe4000f8e0203 */
[----:B------:R-:W-:Y:S01]  /*03e0*/  IMAD R11, R4, UR11, R11 ;  /* 0x0000000b040b7c24 */ /* 0x000fe2000f8e020b */
[----:B--2---:R-:W-:Y:S01]  /*03f0*/  LEA R7, P2, R6, UR8, 0x3 ;  /* 0x0000000806077c11 */ /* 0x004fe2000f8418ff */
[----:B------:R-:W-:-:S04]  /*0400*/  IMAD.IADD R2, R19, 0x1, R3 ;  /* 0x0000000113027824 */ /* 0x000fc800078e0203 */
[----:B------:R-:W-:-:S05]  /*0410*/  IMAD.X R3, RZ, RZ, R2, P1 ;  /* 0x000000ffff037224 */ /* 0x000fca00008e0602 */
[----:B------:R-:W-:Y:S01]  /*0420*/  LEA.HI.X R6, R6, UR9, R3, 0x3, P2 ;  /* 0x0000000906067c11 */ /* 0x000fe200090f1c03 */
[----:B0-----:R-:W-:Y:S06]  /*0430*/  @P0 BRA `(.L_x_454) ;  /* 0x0000000800640947 */ /* 0x001fec0003800000 */
[----:B------:R-:W0:Y:S01]  /*0440*/  LDC R3, c[0x0][0x360] ;  /* 0x0000d800ff037b82 */ /* 0x000e220000000800 */
[----:B------:R-:W-:Y:S01]  /*0450*/  IMAD.WIDE.U32 R4, R4, UR10, RZ ;  /* 0x0000000a04047c25 */ /* 0x000fe2000f8e00ff */
[----:B------:R-:W-:Y:S03]  /*0460*/  BSSY.RECONVERGENT B1, `(.L_x_455) ;  /* 0x000003a000017945 */ /* 0x000fe60003800200 */
[----:B------:R-:W-:Y:S01]  /*0470*/  IMAD R9, R9, UR10, RZ ;  /* 0x0000000a09097c24 */ /* 0x000fe2000f8e02ff */
[----:B------:R-:W-:Y:S01]  /*0480*/  IADD3 R17, PT, PT, R5, R11, RZ ;  /* 0x0000000b05117210 */ /* 0x000fe20007ffe0ff */
[----:B------:R-:W-:Y:S01]  /*0490*/  IMAD.WIDE.U32 R10, R8, UR10, RZ ;  /* 0x0000000a080a7c25 */ /* 0x000fe2000f8e00ff */
[----:B------:R-:W-:-:S03]  /*04a0*/  IADD3 R21, P0, PT, R0, R4, RZ ;  /* 0x0000000400157210 */ /* 0x000fc60007f1e0ff */
[----:B------:R-:W-:Y:S01]  /*04b0*/  IMAD R5, R8, UR11, R9 ;  /* 0x0000000b08057c24 */ /* 0x000fe2000f8e0209 */
[----:B------:R-:W-:Y:S01]  /*04c0*/  LEA R13, P1, R10, UR8, 0x3 ;  /* 0x000000080a0d7c11 */ /* 0x000fe2000f8218ff */
[----:B------:R-:W-:Y:S01]  /*04d0*/  IMAD.X R12, RZ, RZ, R17, P0 ;  /* 0x000000ffff0c7224 */ /* 0x000fe200000e0611 */
[----:B------:R-:W-:Y:S01]  /*04e0*/  LEA R15, P0, R21, UR8, 0x3 ;  /* 0x00000008150f7c11 */ /* 0x000fe2000f8018ff */
[----:B------:R-:W-:Y:S01]  /*04f0*/  IMAD.IADD R5, R11, 0x1, R5 ;  /* 0x000000010b057824 */ /* 0x000fe200078e0205 */
[----:B------:R-:W-:Y:S02]  /*0500*/  SHF.L.U64.HI R17, R4, 0x3, R17 ;  /* 0x0000000304117819 */ /* 0x000fe40000010211 */
[----:B------:R-:W-:Y:S02]  /*0510*/  LEA.HI.X R21, R21, UR9, R12, 0x3, P0 ;  /* 0x0000000915157c11 */ /* 0x000fe400080f1c0c */
[----:B------:R-:W-:Y:S01]  /*0520*/  LEA.HI.X R10, R10, UR9, R5, 0x3, P1 ;  /* 0x000000090a0a7c11 */ /* 0x000fe200088f1c05 */
[----:B0-----:R-:W-:-:S03]  /*0530*/  IMAD.WIDE.U32 R8, R3, 0x8, RZ ;  /* 0x0000000803087825 */ /* 0x001fc600078e00ff */
[----:B------:R-:W-:Y:S01]  /*0540*/  IADD3 R14, P0, PT, R8, R15, RZ ;  /* 0x0000000f080e7210 */ /* 0x000fe20007f1e0ff */
[----:B------:R-:W-:Y:S01]  /*0550*/  IMAD.SHL.U32 R15, R4, 0x8, RZ ;  /* 0x00000008040f7824 */ /* 0x000fe200078e00ff */
[----:B------:R-:W-:Y:S02]  /*0560*/  MOV R4, R7 ;  /* 0x0000000700047202 */ /* 0x000fe40000000f00 */
[CC--:B------:R-:W-:Y:S01]  /*0570*/  ISETP.GT.U32.AND P1, PT, R14.reuse, R13.reuse, PT ;  /* 0x0000000d0e00720c */ /* 0x0c0fe20003f24070 */
[----:B------:R-:W-:Y:S01]  /*0580*/  IMAD.X R5, R9, 0x1, R21, P0 ;  /* 0x0000000109057824 */ /* 0x000fe200000e0615 */
[----:B------:R-:W-:-:S04]  /*0590*/  ISETP.GE.U32.AND P0, PT, R14, R13, PT ;  /* 0x0000000d0e00720c */ /* 0x000fc80003f06070 */
[CC--:B------:R-:W-:Y:S02]  /*05a0*/  ISETP.GT.U32.AND.EX P1, PT, R5.reuse, R10.reuse, PT, P1 ;  /* 0x0000000a0500720c */ /* 0x0c0fe40003f24110 */
[CC--:B------:R-:W-:Y:S02]  /*05b0*/  ISETP.GE.U32.AND.EX P0, PT, R5.reuse, R10.reuse, PT, P0 ;  /* 0x0000000a0500720c */ /* 0x0c0fe40003f06100 */
[----:B------:R-:W-:Y:S02]  /*05c0*/  SEL R13, R14, R13, P1 ;  /* 0x0000000d0e0d7207 */ /* 0x000fe40000800000 */
[----:B------:R-:W-:Y:S02]  /*05d0*/  SEL R12, RZ, 0x1, P0 ;  /* 0x00000001ff0c7807 */ /* 0x000fe40000000000 */
[----:B------:R-:W-:Y:S02]  /*05e0*/  SEL R16, R5, R10, P1 ;  /* 0x0000000a05107207 */ /* 0x000fe40000800000 */
[----:B------:R-:W-:-:S02]  /*05f0*/  IADD3 R13, P1, P2, R13, -R14, -R12 ;  /* 0x8000000e0d0d7210 */ /* 0x000fc40007a3e80c */
[----:B------:R-:W-:Y:S02]  /*0600*/  IADD3 R10, P0, PT, R15, UR8, RZ ;  /* 0x000000080f0a7c10 */ /* 0x000fe4000ff1e0ff */
[----:B------:R-:W-:Y:S01]  /*0610*/  IADD3.X R16, PT, PT, R16, -0x1, ~R5, P1, P2 ;  /* 0xffffffff10107810 */ /* 0x000fe20000fe4c05 */
[----:B------:R-:W-:Y:S01]  /*0620*/  IMAD.MOV.U32 R5, RZ, RZ, R6 ;  /* 0x000000ffff057224 */ /* 0x000fe200078e0006 */
        /* <DEDUP_REMOVED lines=13> */
[----:B------:R-:W-:-:S05]  /*0700*/  IMAD.HI.U32 R16, R16, R13, RZ ;  /* 0x0000000d10107227 */ /* 0x000fca00078e00ff */
[----:B------:R-:W-:-:S05]  /*0710*/  IADD3 R21, PT, PT, -R16, RZ, RZ ;  /* 0x000000ff10157210 */ /* 0x000fca0007ffe1ff */
[----:B------:R-:W-:Y:S01]  /*0720*/  IMAD R13, R8, R21, R13 ;  /* 0x00000015080d7224 */ /* 0x000fe200078e020d */
[----:B------:R-:W-:-:S04]  /*0730*/  MOV R21, RZ ;  /* 0x000000ff00157202 */ /* 0x000fc80000000f00 */
        /* <DEDUP_REMOVED lines=8> */
.L_x_456:
[----:B------:R-:W-:-:S07]  /*07c0*/  MOV R14, 0x7e0 ;  /* 0x000007e0000e7802 */ /* 0x000fce0000000f00 */
[----:B------:R-:W-:Y:S05]  /*07d0*/  CALL.REL.NOINC `($__internal_47_$__cuda_sm20_div_u64) ;  /* 0x0000000800c47944 */ /* 0x000fea0003c00000 */
[----:B------:R-:W-:Y:S02]  /*07e0*/  IMAD.MOV.U32 R20, RZ, RZ, R13 ;  /* 0x000000ffff147224 */ /* 0x000fe400078e000d */
[----:B------:R-:W-:-:S07]  /*07f0*/  IMAD.MOV.U32 R21, RZ, RZ, R16 ;  /* 0x000000ffff157224 */ /* 0x000fce00078e0010 */
.L_x_457:
[----:B------:R-:W-:Y:S05]  /*0800*/  BSYNC.RECONVERGENT B1 ;  /* 0x0000000000017941 */ /* 0x000fea0003800200 */
.L_x_455:
[----:B------:R-:W-:Y:S01]  /*0810*/  IADD3 R14, P1, PT, R20, R12, RZ ;  /* 0x0000000c140e7210 */ /* 0x000fe20007f3e0ff */
[----:B------:R-:W-:Y:S01]  /*0820*/  IMAD.MOV.U32 R24, RZ, RZ, R10 ;  /* 0x000000ffff187224 */ /* 0x000fe200078e000a */
[----:B------:R-:W-:Y:S01]  /*0830*/  BSSY.RECONVERGENT B1, `(.L_x_458) ;  /* 0x0000029000017945 */ /* 0x000fe20003800200 */
[----:B------:R-:W-:Y:S01]  /*0840*/  IMAD.MOV.U32 R25, RZ, RZ, R11 ;  /* 0x000000ffff197224 */ /* 0x000fe200078e000b */
[----:B------:R-:W-:Y:S02]  /*0850*/  LOP3.LUT R12, R14, 0x3, RZ, 0xc0, !PT ;  /* 0x000000030e0c7812 */ /* 0x000fe400078ec0ff */
[----:B------:R-:W-:Y:S01]  /*0860*/  IADD3.X R16, PT, PT, RZ, R21, RZ, P1, !PT ;  /* 0x00000015ff107210 */ /* 0x000fe20000ffe4ff */
[----:B------:R-:W-:Y:S01]  /*0870*/  IMAD.WIDE.U32 R24, R0, 0x8, R24 ;  /* 0x0000000800187825 */ /* 0x000fe200078e0018 */
[----:B------:R-:W-:Y:S02]  /*0880*/  ISETP.NE.U32.AND P0, PT, R12, 0x3, PT ;  /* 0x000000030c00780c */ /* 0x000fe40003f05070 */
[----:B------:R-:W-:-:S02]  /*0890*/  CS2R R12, SRZ ;  /* 0x00000000000c7805 */ /* 0x000fc4000001ff00 */
[----:B------:R-:W-:-:S13]  /*08a0*/  ISETP.NE.AND.EX P0, PT, RZ, RZ, PT, P0 ;  /* 0x000000ffff00720c */ /* 0x000fda0003f05300 */
        /* <DEDUP_REMOVED lines=8> */
[----:B------:R-:W-:-:S04]  /*0930*/  IADD3 R4, P0, PT, RZ, -R4, RZ ;  /* 0x80000004ff047210 */ /* 0x000fc80007f1e0ff */
[----:B------:R-:W-:Y:S01]  /*0940*/  IADD3.X R20, PT, PT, RZ, -0x1, RZ, P0, !PT ;  /* 0xffffffffff147810 */ /* 0x000fe200007fe4ff */
[----:B0-----:R-:W-:-:S04]  /*0950*/  IMAD.WIDE.U32 R6, R0, 0x8, R6 ;  /* 0x0000000800067825 */ /* 0x001fc800078e0006 */
[----:B------:R-:W-:Y:S02]  /*0960*/  IMAD.MOV.U32 R21, RZ, RZ, R6 ;  /* 0x000000ffff157224 */ /* 0x000fe400078e0006 */
[----:B------:R-:W-:-:S07]  /*0970*/  IMAD.MOV.U32 R5, RZ, RZ, R7 ;  /* 0x000000ffff057224 */ /* 0x000fce00078e0007 */
.L_x_461:
        /* <DEDUP_REMOVED lines=9> */
[CC--:B------:R-:W-:Y:S02]  /*0a10*/  IADD3 R24, P1, P2, R8.reuse, R21.reuse, R15 ;  /* 0x0000001508187210 */ /* 0x0c0fe40007a3e00f */
[----:B------:R-:W-:Y:S02]  /*0a20*/  IADD3 R21, P3, PT, R8, R21, RZ ;  /* 0x0000001508157210 */ /* 0x000fe40007f7e0ff */
[----:B------:R-:W-:-:S03]  /*0a30*/  IADD3.X R25, PT, PT, R9, R5, R17, P1, P2 ;  /* 0x0000000509197210 */ /* 0x000fc60000fe4411 */
[----:B------:R-:W-:Y:S01]  /*0a40*/  DFMA R12, R18, R18, R12 ;  /* 0x00000012120c722b */ /* 0x000fe2000000000c */
[----:B------:R-:W-:-:S03]  /*0a50*/  IMAD.X R5, R9, 0x1, R5, P3 ;  /* 0x0000000109057824 */ /* 0x000fc600018e0605 */
[----:B------:R-:W-:Y:S07]  /*0a60*/  @P0 BRA `(.L_x_461) ;  /* 0xfffffffc00c40947 */ /* 0x000fee000383ffff */
[----:B------:R-:W-:Y:S05]  /*0a70*/  BSYNC.RECONVERGENT B2 ;  /* 0x0000000000027941 */ /* 0x000fea0003800200 */
.L_x_460:
[----:B------:R-:W-:Y:S01]  /*0a80*/  IADD3 R4, P0, PT, R21, R22, RZ ;  /* 0x0000001615047210 */ /* 0x000fe20007f1e0ff */
[----:B------:R-:W-:Y:S01]  /*0a90*/  IMAD.MOV.U32 R7, RZ, RZ, R25 ;  /* 0x000000ffff077224 */ /* 0x000fe200078e0019 */
[----:B------:R-:W-:-:S03]  /*0aa0*/  MOV R6, R24 ;  /* 0x0000001800067202 */ /* 0x000fc60000000f00 */
[----:B------:R-:W-:-:S08]  /*0ab0*/  IMAD.X R5, R5, 0x1, R2, P0 ;  /* 0x0000000105057824 */ /* 0x000fd000000e0602 */
.L_x_459:
[----:B------:R-:W-:Y:S05]  /*0ac0*/  BSYNC.RECONVERGENT B1 ;  /* 0x0000000000017941 */ /* 0x000fea0003800200 */
.L_x_458:
        /* <DEDUP_REMOVED lines=8> */
.L_x_462:
[-C--:B------:R-:W-:Y:S02]  /*0b50*/  IADD3 R18, P0, PT, R4, R28.reuse, RZ ;  /* 0x0000001c04127210 */ /* 0x080fe40007f1e0ff */
[----:B------:R-:W-:-:S03]  /*0b60*/  IADD3 R20, P1, PT, R24, R28, RZ ;  /* 0x0000001c18147210 */ /* 0x000fc60007f3e0ff */
[----:B------:R-:W-:Y:S01]  /*0b70*/  IMAD.X R19, R5, 0x1, R27, P0 ;  /* 0x0000000105137824 */ /* 0x000fe200000e061b */
[----:B------:R-:W-:-:S04]  /*0b80*/  IADD3.X R21, PT, PT, R25, R27, RZ, P1, !PT ;  /* 0x0000001b19157210 */ /* 0x000fc80000ffe4ff */
[----:B------:R-:W2:Y:S04]  /*0b90*/  LDG.E.64 R10, desc[UR6][R18.64] ;  /* 0x00000006120a7981 */ /* 0x000ea8000c1e1b00 */
[----:B------:R-:W2:Y:S01]  /*0ba0*/  LDG.E.64 R14, desc[UR6][R20.64] ;  /* 0x00000006140e7981 */ /* 0x000ea2000c1e1b00 */
[C---:B------:R-:W-:Y:S02]  /*0bb0*/  IADD3 R22, P0, PT, R8.reuse, R20, RZ ;  /* 0x0000001408167210 */ /* 0x040fe40007f1e0ff */
[----:B------:R-:W-:-:S03]  /*0bc0*/  IADD3 R16, P1, PT, R8, R18, RZ ;  /* 0x0000001208107210 */ /* 0x000fc60007f3e0ff */
[C---:B------:R-:W-:Y:S02]  /*0bd0*/  IMAD.X R23, R9.reuse, 0x1, R21, P0 ;  /* 0x0000000109177824 */ /* 0x040fe400000e0615 */
[----:B------:R-:W-:-:S03]  /*0be0*/  IMAD.X R17, R9, 0x1, R19, P1 ;  /* 0x0000000109117824 */ /* 0x000fc600008e0613 */
[----:B------:R-:W3:Y:S01]  /*0bf0*/  LDG.E.64 R18, desc[UR6][R22.64] ;  /* 0x0000000616127981 */ /* 0x000ee2000c1e1b00 */
[----:B--2---:R-:W-:-:S03]  /*0c00*/  DADD R10, R14, -R10 ;  /* 0x000000000e0a7229 */ /* 0x004fc6000000080a */
[----:B------:R0:W3:Y:S01]  /*0c10*/  LDG.E.64 R14, desc[UR6][R16.64] ;  /* 0x00000006100e7981 */ /* 0x0000e2000c1e1b00 */
[----:B------:R-:W-:-:S04]  /*0c20*/  IADD3 R20, P0, PT, R8, R22, RZ ;  /* 0x0000001608147210 */ /* 0x000fc80007f1e0ff */
[----:B------:R-:W-:Y:S01]  /*0c30*/  DFMA R10, R10, R10, R12 ;  /* 0x0000000a0a0a722b */ /* 0x000fe2000000000c */
[----:B------:R-:W-:Y:S01]  /*0c40*/  IMAD.X R21, R9, 0x1, R23, P0 ;  /* 0x0000000109157824 */ /* 0x000fe200000e0617 */
[C---:B------:R-:W-:Y:S02]  /*0c50*/  IADD3 R12, P1, PT, R8.reuse, R16, RZ ;  /* 0x00000010080c7210 */ /* 0x040fe40007f3e0ff */
[----:B0-----:R-:W-:-:S03]  /*0c60*/  IADD3 R16, P0, PT, R8, R20, RZ ;  /* 0x0000001408107210 */ /* 0x001fc60007f1e0ff */
[C---:B------:R-:W-:Y:S01]  /*0c70*/  IMAD.X R13, R9.reuse, 0x1, R17, P1 ;  /* 0x00000001090d7824 */ /* 0x040fe200008e0611 */
[----:B------:R-:W-:-:S04]  /*0c80*/  IADD3.X R17, PT, PT, R9, R21, RZ, P0, !PT ;  /* 0x0000001509117210 */ /* 0x000fc800007fe4ff */
[----:B------:R-:W2:Y:S04]  /*0c90*/  LDG.E.64 R22, desc[UR6][R12.64] ;  /* 0x000000060c167981 */ /* 0x000ea8000c1e1b00 */
[----:B------:R-:W4:Y:S01]  /*0ca0*/  LDG.E.64 R16, desc[UR6][R16.64] ;  /* 0x0000000610107981 */ /* 0x000f22000c1e1b00 */
[----:B---3--:R-:W-:-:S03]  /*0cb0*/  DADD R14, R18, -R14 ;  /* 0x00000000120e7229 */ /* 0x008fc6000000080e */
[----:B------:R0:W2:Y:S02]  /*0cc0*/  LDG.E.64 R18, desc[UR6][R20.64] ;  /* 0x0000000614127981 */ /* 0x0000a4000c1e1b00 */
[----:B0-----:R-:W-:-:S05]  /*0cd0*/  IADD3 R20, P1, PT, R8, R12, RZ ;  /* 0x0000000c08147210 */ /* 0x001fca0007f3e0ff */
[----:B------:R-:W-:-:S06]  /*0ce0*/  IMAD.X R21, R9, 0x1, R13, P1 ;  /* 0x0000000109157824 */ /* 0x000fcc00008e060d */
[----:B------:R-:W4:Y:S01]  /*0cf0*/  LDG.E.64 R20, desc[UR6][R20.64] ;  /* 0x0000000614147981 */ /* 0x000f22000c1e1b00 */
[----:B------:R-:W-:Y:S02]  /*0d00*/  IMAD.MOV.U32 R29, RZ, RZ, R27 ;  /* 0x000000ffff1d7224 */ /* 0x000fe400078e001b */
[----:B------:R-:W-:Y:S01]  /*0d10*/  IMAD.WIDE.U32 R28, R3, 0x20, R28 ;  /* 0x00000020031c7825 */ /* 0x000fe200078e001c */
[----:B------:R-:W-:Y:S02]  /*0d20*/  DFMA R10, R14, R14, R10 ;  /* 0x0000000e0e0a722b */ /* 0x000fe4000000000a */
[----:B------:R-:W-:-:S04]  /*0d30*/  IADD3 R15, P1, PT, R28, R6, RZ ;  /* 0x000000061c0f7210 */ /* 0x000fc80007f3e0ff */
[----:B------:R-:W-:Y:S01]  /*0d40*/  ISETP.GE.U32.AND P0, PT, R15, R26, PT ;  /* 0x0000001a0f00720c */ /* 0x000fe20003f06070 */
[----:B------:R-:W-:-:S05]  /*0d50*/  IMAD.X R15, R29, 0x1, R7, P1 ;  /* 0x000000011d0f7824 */ /* 0x000fca00008e0607 */
[----:B------:R-:W-:Y:S01]  /*0d60*/  ISETP.GE.U32.AND.EX P0, PT, R15, R2, PT, P0 ;  /* 0x000000020f00720c */ /* 0x000fe20003f06100 */
[----:B------:R-:W-:Y:S01]  /*0d70*/  IMAD.MOV.U32 R27, RZ, RZ, R29 ;  /* 0x000000ffff1b7224 */ /* 0x000fe200078e001d */
[----:B--2---:R-:W-:-:S08]  /*0d80*/  DADD R18, R18, -R22 ;  /* 0x0000000012127229 */ /* 0x004fd00000000816 */
[----:B------:R-:W-:Y:S02]  /*0d90*/  DFMA R10, R18, R18, R10 ;  /* 0x00000012120a722b */ /* 0x000fe4000000000a */
[----:B----4-:R-:W-:-:S08]  /*0da0*/  DADD R12, R16, -R20 ;  /* 0x00000000100c7229 */ /* 0x010fd00000000814 */
[----:B------:R-:W-:Y:S01]  /*0db0*/  DFMA R12, R12, R12, R10 ;  /* 0x0000000c0c0c722b */ /* 0x000fe2000000000a */
[----:B------:R-:W-:Y:S10]  /*0dc0*/  @!P0 BRA `(.L_x_462) ;  /* 0xfffffffc00608947 */ /* 0x000ff4000383ffff */
.L_x_454:
[----:B------:R-:W-:Y:S05]  /*0dd0*/  BSYNC.RECONVERGENT B0 ;  /* 0x0000000000007941 */ /* 0x000fea0003800200 */
.L_x_453:
[----:B------:R-:W-:Y:S01]  /*0de0*/  SHFL.DOWN PT, R3, R13, 0x10, 0x1f ;  /* 0x0a001f000d037f89 */ /* 0x000fe200000e0000 */
[----:B------:R-:W0:Y:S01]  /*0df0*/  LDCU UR4, c[0x0][0x360] ;  /* 0x00006c00ff0477ac */ /* 0x000e220008000800 */
[----:B------:R-:W-:Y:S01]  /*0e00*/  BAR.SYNC.DEFER_BLOCKING 0x0 ;  /* 0x0000000000007b1d */ /* 0x000fe20000010000 */
[----:B------:R-:W-:-:S05]  /*0e10*/  LOP3.LUT P0, R10, R0, 0x1f, RZ, 0xc0, !PT ;  /* 0x0000001f000a7812 */ /* 0x000fca000780c0ff */
[----:B------:R-:W1:Y:S08]  /*0e20*/  SHFL.DOWN PT, R2, R12, 0x10, 0x1f ;  /* 0x0a001f000c027f89 */ /* 0x000e7000000e0000 */
[----:B------:R-:W2:Y:S01]  /*0e30*/  @!P0 S2R R11, SR_CgaCtaId ;  /* 0x00000000000b8919 */ /* 0x000ea20000008800 */
[----:B0-----:R-:W-:-:S06]  /*0e40*/  USHF.R.U32.HI UR4, URZ, 0x5, UR4 ;  /* 0x00000005ff047899 */ /* 0x001fcc0008011604 */
[----:B------:R-:W-:Y:S01]  /*0e50*/  ISETP.GE.U32.AND P1, PT, R0, UR4, PT ;  /* 0x0000000400007c0c */ /* 0x000fe2000bf26070 */
[----:B-1----:R-:W-:-:S12]  /*0e60*/  DADD R2, R2, R12 ;  /* 0x0000000002027229 */ /* 0x002fd8000000000c */
[----:B------:R-:W0:Y:S01]  /*0e70*/  @!P1 S2R R12, SR_CgaCtaId ;  /* 0x00000000000c9919 */ /* 0x000e220000008800 */
[----:B------:R-:W-:Y:S04]  /*0e80*/  SHFL.DOWN PT, R5, R3, 0x8, 0x1f ;  /* 0x09001f0003057f89 */ /* 0x000fe800000e0000 */
[----:B------:R-:W1:Y:S02]  /*0e90*/  SHFL.DOWN PT, R4, R2, 0x8, 0x1f ;  /* 0x09001f0002047f89 */ /* 0x000e6400000e0000 */
[----:B-1----:R-:W-:-:S07]  /*0ea0*/  DADD R4, R2, R4 ;  /* 0x0000000002047229 */ /* 0x002fce0000000004 */
[----:B------:R-:W-:Y:S04]  /*0eb0*/  SHFL.DOWN PT, R7, R5, 0x4, 0x1f ;  /* 0x08801f0005077f89 */ /* 0x000fe800000e0000 */
[----:B------:R-:W1:Y:S02]  /*0ec0*/  SHFL.DOWN PT, R6, R4, 0x4, 0x1f ;  /* 0x08801f0004067f89 */ /* 0x000e6400000e0000 */
[----:B-1----:R-:W-:Y:S01]  /*0ed0*/  DADD R6, R4, R6 ;  /* 0x0000000004067229 */ /* 0x002fe20000000006 */
[----:B------:R-:W-:Y:S02]  /*0ee0*/  @!P0 MOV R4, 0x400 ;  /* 0x0000040000048802 */ /* 0x000fe40000000f00 */
[----:B------:R-:W-:-:S04]  /*0ef0*/  @!P1 MOV R5, 0x400 ;  /* 0x0000040000059802 */ /* 0x000fc80000000f00 */
[----:B------:R-:W-:Y:S04]  /*0f00*/  SHFL.DOWN PT, R9, R7, 0x2, 0x1f ;  /* 0x08401f0007097f89 */ /* 0x000fe800000e0000 */
[----:B------:R-:W1:Y:S02]  /*0f10*/  SHFL.DOWN PT, R8, R6, 0x2, 0x1f ;  /* 0x08401f0006087f89 */ /* 0x000e6400000e0000 */
[----:B-1----:R-:W-:Y:S01]  /*0f20*/  DADD R8, R6, R8 ;  /* 0x0000000006087229 */ /* 0x002fe20000000008 */
[----:B--2---:R-:W-:Y:S02]  /*0f30*/  @!P0 LEA R7, R11, R4, 0x18 ;  /* 0x000000040b078211 */ /* 0x004fe400078ec0ff */
[----:B0-----:R-:W-:Y:S02]  /*0f40*/  @!P1 LEA R11, R12, R5, 0x18 ;  /* 0x000000050c0b9211 */ /* 0x001fe400078ec0ff */
[----:B------:R-:W-:-:S02]  /*0f50*/  @!P0 LEA.HI R7, R0, R7, RZ, 0x1e ;  /* 0x0000000700078211 */ /* 0x000fc400078ff0ff */
[----:B------:R-:W-:Y:S01]  /*0f60*/  SHFL.DOWN PT, R3, R9, 0x1, 0x1f ;  /* 0x08201f0009037f89 */ /* 0x000fe200000e0000 */
[----:B------:R-:W-:-:S03]  /*0f70*/  @!P1 LEA R10, R10, R11, 0x3 ;  /* 0x0000000b0a0a9211 */ /* 0x000fc600078e18ff */
[----:B------:R-:W0:Y:S02]  /*0f80*/  SHFL.DOWN PT, R2, R8, 0x1, 0x1f ;  /* 0x08201f0008027f89 */ /* 0x000e2400000e0000 */
[----:B0-----:R-:W-:Y:S01]  /*0f90*/  DADD R4, R8, R2 ;  /* 0x0000000008047229 */ /* 0x001fe20000000002 */
[----:B------:R-:W-:-:S06]  /*0fa0*/  CS2R R2, SRZ ;  /* 0x0000000000027805 */ /* 0x000fcc000001ff00 */
[----:B------:R0:W-:Y:S01]  /*0fb0*/  @!P0 STS.64 [R7], R4 ;  /* 0x0000000407008388 */ /* 0x0001e20000000a00 */
[----:B------:R-:W-:Y:S01]  /*0fc0*/  BAR.SYNC.DEFER_BLOCKING 0x0 ;  /* 0x0000000000007b1d */ /* 0x000fe20000010000 */
[----:B------:R-:W-:-:S05]  /*0fd0*/  ISETP.GT.U32.AND P0, PT, R0, 0x1f, PT ;  /* 0x0000001f0000780c */ /* 0x000fca0003f04070 */
[----:B------:R0:W1:Y:S08]  /*0fe0*/  @!P1 LDS.64 R2, [R10] ;  /* 0x000000000a029984 */ /* 0x0000700000000a00 */
[----:B0-----:R-:W-:Y:S05]  /*0ff0*/  @P0 EXIT ;  /* 0x000000000000094d */ /* 0x001fea0003800000 */
[----:B-1----:R-:W-:Y:S01]  /*1000*/  SHFL.DOWN PT, R5, R3, 0x10, 0x1f ;  /* 0x0a001f0003057f89 */ /* 0x002fe200000e0000 */
[----:B------:R-:W-:-:S03]  /*1010*/  ISETP.NE.AND P0, PT, R0, RZ, PT ;  /* 0x000000ff0000720c */ /* 0x000fc60003f05270 */
[----:B------:R-:W0:Y:S02]  /*1020*/  SHFL.DOWN PT, R4, R2, 0x10, 0x1f ;  /* 0x0a001f0002047f89 */ /* 0x000e2400000e0000 */
[----:B0-----:R-:W-:-:S07]  /*1030*/  DADD R4, R4, R2 ;  /* 0x0000000004047229 */ /* 0x001fce0000000002 */
[----:B------:R-:W-:Y:S04]  /*1040*/  SHFL.DOWN PT, R7, R5, 0x8, 0x1f ;  /* 0x09001f0005077f89 */ /* 0x000fe800000e0000 */
        /* <DEDUP_REMOVED lines=10> */
[----:B0-----:R-:W-:Y:S01]  /*10f0*/  DADD R12, R10, R2 ;  /* 0x000000000a0c7229 */ /* 0x001fe20000000002 */
[----:B------:R-:W-:Y:S10]  /*1100*/  @P0 EXIT ;  /* 0x000000000000094d */ /* 0x000ff40003800000 */
[----:B------:R-:W0:Y:S01]  /*1110*/  MUFU.RSQ64H R3, R13 ;  /* 0x0000000d00037308 */ /* 0x000e220000001c00 */
[----:B------:R-:W-:Y:S01]  /*1120*/  VIADD R2, R13, 0xfcb00000 ;  /* 0xfcb000000d027836 */ /* 0x000fe20000000000 */
[----:B------:R-:W-:Y:S01]  /*1130*/  BSSY.RECONVERGENT B0, `(.L_x_463) ;  /* 0x0000016000007945 */ /* 0x000fe20003800200 */
[----:B------:R-:W-:Y:S02]  /*1140*/  IMAD.MOV.U32 R6, RZ, RZ, 0x0 ;  /* 0x00000000ff067424 */ /* 0x000fe400078e00ff */
[----:B------:R-:W-:Y:S01]  /*1150*/  IMAD.MOV.U32 R7, RZ, RZ, 0x3fd80000 ;  /* 0x3fd80000ff077424 */ /* 0x000fe200078e00ff */
[----:B------:R-:W-:Y:S01]  /*1160*/  ISETP.GE.U32.AND P0, PT, R2, 0x7ca00000, PT ;  /* 0x7ca000000200780c */ /* 0x000fe20003f06070 */
[----:B0-----:R-:W-:-:S08]  /*1170*/  DMUL R4, R2, R2 ;  /* 0x0000000202047228 */ /* 0x001fd00000000000 */
[----:B------:R-:W-:-:S08]  /*1180*/  DFMA R4, R12, -R4, 1 ;  /* 0x3ff000000c04742b */ /* 0x000fd00000000804 */
[----:B------:R-:W-:Y:S02]  /*1190*/  DFMA R6, R4, R6, 0.5 ;  /* 0x3fe000000406742b */ /* 0x000fe40000000006 */
[----:B------:R-:W-:-:S08]  /*11a0*/  DMUL R4, R2, R4 ;  /* 0x0000000402047228 */ /* 0x000fd00000000000 */
[----:B------:R-:W-:-:S08]  /*11b0*/  DFMA R8, R6, R4, R2 ;  /* 0x000000040608722b */ /* 0x000fd00000000002 */
[----:B------:R-:W-:Y:S02]  /*11c0*/  DMUL R10, R12, R8 ;  /* 0x000000080c0a7228 */ /* 0x000fe40000000000 */
[----:B------:R-:W-:Y:S01]  /*11d0*/  VIADD R5, R9, 0xfff00000 ;  /* 0xfff0000009057836 */ /* 0x000fe20000000000 */
[----:B------:R-:W-:-:S05]  /*11e0*/  MOV R4, R8 ;  /* 0x0000000800047202 */ /* 0x000fca0000000f00 */
[----:B------:R-:W-:-:S08]  /*11f0*/  DFMA R14, R10, -R10, R12 ;  /* 0x8000000a0a0e722b */ /* 0x000fd0000000000c */
[----:B------:R-:W-:Y:S01]  /*1200*/  DFMA R6, R14, R4, R10 ;  /* 0x000000040e06722b */ /* 0x000fe2000000000a */
[----:B------:R-:W-:Y:S10]  /*1210*/  @!P0 BRA `(.L_x_464) ;  /* 0x00000000001c8947 */ /* 0x000ff40003800000 */
[----:B------:R-:W-:Y:S01]  /*1220*/  IMAD.MOV.U32 R6, RZ, RZ, R12 ;  /* 0x000000ffff067224 */ /* 0x000fe200078e000c */
[----:B------:R-:W-:Y:S01]  /*1230*/  MOV R0, 0x1290 ;  /* 0x0000129000007802 */ /* 0x000fe20000000f00 */
[----:B------:R-:W-:Y:S01]  /*1240*/  IMAD.MOV.U32 R7, RZ, RZ, R13 ;  /* 0x000000ffff077224 */ /* 0x000fe200078e000d */
[----:B------:R-:W-:Y:S01]  /*1250*/  MOV R13, R15 ;  /* 0x0000000f000d7202 */ /* 0x000fe20000000f00 */
[----:B------:R-:W-:Y:S02]  /*1260*/  IMAD.MOV.U32 R4, RZ, RZ, R8 ;  /* 0x000000ffff047224 */ /* 0x000fe400078e0008 */
[----:B------:R-:W-:-:S07]  /*1270*/  IMAD.MOV.U32 R12, RZ, RZ, R14 ;  /* 0x000000ffff0c7224 */ /* 0x000fce00078e000e */
[----:B------:R-:W-:Y:S05]  /*1280*/  CALL.REL.NOINC `($__internal_48_$__cuda_sm20_dsqrt_rn_f64_mediumpath_v1) ;  /* 0x0000000400287944 */ /* 0x000fea0003c00000 */
.L_x_464:
[----:B------:R-:W-:Y:S05]  /*1290*/  BSYNC.RECONVERGENT B0 ;  /* 0x0000000000007941 */ /* 0x000fea0003800200 */
.L_x_463:
[----:B------:R-:W0:Y:S01]  /*12a0*/  S2R R5, SR_CTAID.X ;  /* 0x0000000000057919 */ /* 0x000e220000002500 */
[----:B------:R-:W0:Y:S02]  /*12b0*/  LDC.64 R2, c[0x0][0x380] ;  /* 0x0000e000ff027b82 */ /* 0x000e240000000a00 */
[----:B0-----:R-:W-:-:S05]  /*12c0*/  IMAD.WIDE.U32 R2, R5, 0x8, R2 ;  /* 0x0000000805027825 */ /* 0x001fca00078e0002 */
[----:B------:R-:W-:Y:S01]  /*12d0*/  STG.E.64 desc[UR6][R2.64], R6 ;  /* 0x0000000602007986 */ /* 0x000fe2000c101b06 */
[----:B------:R-:W-:Y:S05]  /*12e0*/  EXIT ;  /* 0x000000000000794d */ /* 0x000fea0003800000 */
        .weak           $__internal_47_$__cuda_sm20_div_u64
        .type           $__internal_47_$__cuda_sm20_div_u64,@function
        .size           $__internal_47_$__cuda_sm20_div_u64,($__internal_48_$__cuda_sm20_dsqrt_rn_f64_mediumpath_v1 - $__internal_47_$__cuda_sm20_div_u64)
$__internal_47_$__cuda_sm20_div_u64:
        /* <DEDUP_REMOVED lines=45> */
[----:B------:R-:W-:-:S05]  /*15c0*/  IMAD R21, R23, R8, R21 ;  /* 0x0000000817157224 */ /* 0x000fca00078e0215 */
[----:B------:R-:W-:Y:S01]  /*15d0*/  IADD3.X R29, PT, PT, ~R21, R16, RZ, P1, !PT ;  /* 0x00000010151d7210 */ /* 0x000fe20000ffe5ff */
[----:B------:R-:W-:Y:S01]  /*15e0*/  IMAD.X R16, RZ, RZ, R23, P2 ;  /* 0x000000ffff107224 */ /* 0x000fe200010e0617 */
[----:B------:R-:W-:Y:S02]  /*15f0*/  IADD3 R13, P1, PT, -R8, R27, RZ ;  /* 0x0000001b080d7210 */ /* 0x000fe40007f3e1ff */
[----:B------:R-:W-:-:S03]  /*1600*/  ISETP.GE.U32.AND.EX P0, PT, R29, R9, PT, P0 ;  /* 0x000000091d00720c */ /* 0x000fc60003f06100 */
[----:B------:R-:W-:Y:S01]  /*1610*/  IMAD.X R21, R29, 0x1, ~R9, P1 ;  /* 0x000000011d157824 */ /* 0x000fe200008e0e09 */
[----:B------:R-:W-:Y:S02]  /*1620*/  SEL R13, R13, R27, P0 ;  /* 0x0000001b0d0d7207 */ /* 0x000fe40000000000 */
[----:B------:R-:W-:Y:S02]  /*1630*/  SEL R20, R20, R25, P0 ;  /* 0x0000001914147207 */ /* 0x000fe40000000000 */
[----:B------:R-:W-:Y:S02]  /*1640*/  SEL R21, R21, R29, P0 ;  /* 0x0000001d15157207 */ /* 0x000fe40000000000 */
[----:B------:R-:W-:Y:S02]  /*1650*/  SEL R23, R16, R23, P0 ;  /* 0x0000001710177207 */ /* 0x000fe40000000000 */
[----:B------:R-:W-:Y:S02]  /*1660*/  ISETP.GE.U32.AND P0, PT, R13, R8, PT ;  /* 0x000000080d00720c */ /* 0x000fe40003f06070 */
[----:B------:R-:W-:-:S02]  /*1670*/  IADD3 R13, P2, PT, R20, 0x1, RZ ;  /* 0x00000001140d7810 */ /* 0x000fc40007f5e0ff */
[----:B------:R-:W-:Y:S02]  /*1680*/  ISETP.GE.U32.AND.EX P0, PT, R21, R9, PT, P0 ;  /* 0x000000091500720c */ /* 0x000fe40003f06100 */
[----:B------:R-:W-:Y:S01]  /*1690*/  ISETP.NE.U32.AND P1, PT, R8, RZ, PT ;  /* 0x000000ff0800720c */ /* 0x000fe20003f25070 */
[----:B------:R-:W-:Y:S01]  /*16a0*/  IMAD.X R16, RZ, RZ, R23, P2 ;  /* 0x000000ffff107224 */ /* 0x000fe200010e0617 */
[----:B------:R-:W-:Y:S01]  /*16b0*/  SEL R13, R13, R20, P0 ;  /* 0x000000140d0d7207 */ /* 0x000fe20000000000 */
[----:B------:R-:W-:Y:S01]  /*16c0*/  IMAD.MOV.U32 R20, RZ, RZ, R14 ;  /* 0x000000ffff147224 */ /* 0x000fe200078e000e */
[----:B------:R-:W-:Y:S02]  /*16d0*/  MOV R21, 0x0 ;  /* 0x0000000000157802 */ /* 0x000fe40000000f00 */
[----:B------:R-:W-:Y:S02]  /*16e0*/  ISETP.NE.AND.EX P1, PT, R9, RZ, PT, P1 ;  /* 0x000000ff0900720c */ /* 0x000fe40003f25310 */
[----:B------:R-:W-:-:S02]  /*16f0*/  SEL R16, R16, R23, P0 ;  /* 0x0000001710107207 */ /* 0x000fc40000000000 */
[----:B------:R-:W-:Y:S02]  /*1700*/  SEL R13, R13, 0xffffffff, P1 ;  /* 0xffffffff0d0d7807 */ /* 0x000fe40000800000 */
[----:B------:R-:W-:Y:S01]  /*1710*/  SEL R16, R16, 0xffffffff, P1 ;  /* 0xffffffff10107807 */ /* 0x000fe20000800000 */
[----:B------:R-:W-:Y:S06]  /*1720*/  RET.REL.NODEC R20 `(_ZN2at6native55_GLOBAL__N__6c1c77d0_17_DistanceKernel_cu_928626d3_295122pdist_kernel_cuda_implIdNS1_5distsIdE3twoEEEvPT_PKS6_llS6_dd) ;  /* 0xffffffe814347950 */ /* 0x000fec0003c3ffff */
        .weak           $__internal_48_$__cuda_sm20_dsqrt_rn_f64_mediumpath_v1
        .type           $__internal_48_$__cuda_sm20_dsqrt_rn_f64_mediumpath_v1,@function
        .size           $__internal_48_$__cuda_sm20_dsqrt_rn_f64_mediumpath_v1,(.L_x_834 - $__internal_48_$__cuda_sm20_dsqrt_rn_f64_mediumpath_v1)
$__internal_48_$__cuda_sm20_dsqrt_rn_f64_mediumpath_v1:
[----:B------:R-:W-:Y:S01]  /*1730*/  ISETP.GE.U32.AND P0, PT, R2, -0x3400000, PT ;  /* 0xfcc000000200780c */ /* 0x000fe20003f06070 */
[----:B------:R-:W-:Y:S01]  /*1740*/  BSSY.RECONVERGENT B1, `(.L_x_465) ;  /* 0x0000029000017945 */ /* 0x000fe20003800200 */
[----:B------:R-:W-:Y:S01]  /*1750*/  IMAD.MOV.U32 R8, RZ, RZ, R6 ;  /* 0x000000ffff087224 */ /* 0x000fe200078e0006 */
[----:B------:R-:W-:Y:S01]  /*1760*/  MOV R6, R10 ;  /* 0x0000000a00067202 */ /* 0x000fe20000000f00 */
[----:B------:R-:W-:Y:S02]  /*1770*/  IMAD.MOV.U32 R9, RZ, RZ, R7 ;  /* 0x000000ffff097224 */ /* 0x000fe400078e0007 */
[----:B------:R-:W-:Y:S02]  /*1780*/  IMAD.MOV.U32 R2, RZ, RZ, R12 ;  /* 0x000000ffff027224 */ /* 0x000fe400078e000c */
[----:B------:R-:W-:Y:S02]  /*1790*/  IMAD.MOV.U32 R3, RZ, RZ, R13 ;  /* 0x000000ffff037224 */ /* 0x000fe400078e000d */
[----:B------:R-:W-:-:S03]  /*17a0*/  IMAD.MOV.U32 R7, RZ, RZ, R11 ;  /* 0x000000ffff077224 */ /* 0x000fc600078e000b */
        /* <DEDUP_REMOVED lines=9> */
.L_x_466:
        /* <DEDUP_REMOVED lines=24> */
.L_x_468:
[----:B------:R-:W-:-:S11]  /*19c0*/  DADD R2, R8, R8 ;  /* 0x0000000008027229 */ /* 0x000fd60000000008 */
.L_x_467:
[----:B------:R-:W-:Y:S05]  /*19d0*/  BSYNC.RECONVERGENT B1 ;  /* 0x0000000000017941 */ /* 0x000fea0003800200 */
.L_x_465:
[----:B------:R-:W-:Y:S01]  /*19e0*/  MOV R6, R2 ;  /* 0x0000000200067202 */ /* 0x000fe20000000f00 */
[----:B------:R-:W-:Y:S02]  /*19f0*/  IMAD.MOV.U32 R7, RZ, RZ, R3 ;  /* 0x000000ffff077224 */ /* 0x000fe400078e0003 */
[----:B------:R-:W-:Y:S02]  /*1a00*/  IMAD.MOV.U32 R2, RZ, RZ, R0 ;  /* 0x000000ffff027224 */ /* 0x000fe400078e0000 */
[----:B------:R-:W-:-:S04]  /*1a10*/  IMAD.MOV.U32 R3, RZ, RZ, 0x0 ;  /* 0x00000000ff037424 */ /* 0x000fc800078e00ff */
[----:B------:R-:W-:Y:S05]  /*1a20*/  RET.REL.NODEC R2 `(_ZN2at6native55_GLOBAL__N__6c1c77d0_17_DistanceKernel_cu_928626d3_295122pdist_kernel_cuda_implIdNS1_5distsIdE3twoEEEvPT_PKS6_llS6_dd) ;  /* 0xffffffe402747950 */ /* 0x000fea0003c3ffff */
.L_x_469:
        /* <DEDUP_REMOVED lines=13> */
.L_x_834:


//--------------------- .text._ZN2at6native55_GLOBAL__N__6c1c77d0_17_DistanceKernel_cu_928626d3_295122pdist_kernel_cuda_implIdNS1_5distsIdE3oneEEEvPT_PKS6_llS6_dd --------------------------
	.section	.text._ZN2at6native55_GLOBAL__N__6c1c77d0_17_DistanceKernel_cu_928626d3_295122pdist_kernel_cuda_implIdNS1_5distsIdE3oneEEEvPT_PKS6_llS6_dd,"ax",@progbits
	.align	128
.text._ZN2at6native55_GLOBAL__N__6c1c77d0_17_DistanceKernel_cu_928626d3_295122pdist_kernel_cuda_implIdNS1_5distsIdE3oneEEEvPT_PKS6_llS6_dd:
        .type           _ZN2at6native55_GLOBAL__N__6c1c77d0_17_DistanceKernel_cu_928626d3_295122pdist_kernel_cuda_implIdNS1_5distsIdE3oneEEEvPT_PKS6_llS6_dd,@function
        .size           _ZN2at6native55_GLOBAL__N__6c1c77d0_17_DistanceKernel_cu_928626d3_295122pdist_kernel_cuda_implIdNS1_5distsIdE3oneEEEvPT_PKS6_llS6_dd,(.L_x_837 - _ZN2at6native55_GLOBAL__N__6c1c77d0_17_DistanceKernel_cu_928626d3_295122pdist_kernel_cuda_implIdNS1_5distsIdE3oneEEEvPT_PKS6_llS6_dd)
        .other          _ZN2at6native55_GLOBAL__N__6c1c77d0_17_DistanceKernel_cu_928626d3_295122pdist_kernel_cuda_implIdNS1_5distsIdE3oneEEEvPT_PKS6_llS6_dd,@"STO_CUDA_ENTRY STV_DEFAULT"
_ZN2at6native55_GLOBAL__N__6c1c77d0_17_DistanceKernel_cu_928626d3_295122pdist_kernel_cuda_implIdNS1_5distsIdE3oneEEEvPT_PKS6_llS6_dd:
        /* <DEDUP_REMOVED lines=23> */
[----:B------:R-:W-:Y:S05]  /*0170*/  CALL.REL.NOINC `($__internal_50_$__cuda_sm20_dsqrt_rn_f64_mediumpath_v1) ;  /* 0x0000001000fc7944 */ /* 0x000fea0003c00000 */
.L_x_470:
        /* <DEDUP_REMOVED lines=52> */
[----:B------:R-:W-:Y:S02]  /*04c0*/  LEA.HI.X R21, R21, UR9, R12, 0x3, P0 ;  /* 0x0000000915157c11 */ /* 0x000fe400080f1c0c */
[----:B------:R-:W-:Y:S02]  /*04d0*/  IADD3 R5, PT, PT, R11, R5, RZ ;  /* 0x000000050b057210 */ /* 0x000fe40007ffe0ff */
[----:B------:R-:W-:Y:S01]  /*04e0*/  SHF.L.U64.HI R17, R4, 0x3, R17 ;  /* 0x0000000304117819 */ /* 0x000fe20000010211 */
[----:B0-----:R-:W-:Y:S01]  /*04f0*/  IMAD.WIDE.U32 R8, R3, 0x8, RZ ;  /* 0x0000000803087825 */ /* 0x001fe200078e00ff */
[----:B------:R-:W-:-:S02]  /*0500*/  LEA.HI.X R10, R10, UR9, R5, 0x3, P1 ;  /* 0x000000090a0a7c11 */ /* 0x000fc400088f1c05 */
[----:B------:R-:W-:Y:S01]  /*0510*/  IADD3 R14, P0, PT, R8, R15, RZ ;  /* 0x0000000f080e7210 */ /* 0x000fe20007f1e0ff */
[----:B------:R-:W-:Y:S02]  /*0520*/  IMAD.SHL.U32 R15, R4, 0x8, RZ ;  /* 0x00000008040f7824 */ /* 0x000fe400078e00ff */
[----:B------:R-:W-:Y:S01]  /*0530*/  IMAD.MOV.U32 R4, RZ, RZ, R7 ;  /* 0x000000ffff047224 */ /* 0x000fe200078e0007 */
        /* <DEDUP_REMOVED lines=22> */
[----:B0-----:R-:W-:Y:S01]  /*06a0*/  MOV R20, RZ ;  /* 0x000000ff00147202 */ /* 0x001fe20000000f00 */
        /* <DEDUP_REMOVED lines=14> */
.L_x_474:
[----:B------:R-:W-:-:S07]  /*0790*/  MOV R14, 0x7b0 ;  /* 0x000007b0000e7802 */ /* 0x000fce0000000f00 */
[----:B------:R-:W-:Y:S05]  /*07a0*/  CALL.REL.NOINC `($__internal_49_$__cuda_sm20_div_u64) ;  /* 0x0000000800607944 */ /* 0x000fea0003c00000 */
[----:B------:R-:W-:Y:S01]  /*07b0*/  MOV R20, R13 ;  /* 0x0000000d00147202 */ /* 0x000fe20000000f00 */
[----:B------:R-:W-:-:S07]  /*07c0*/  IMAD.MOV.U32 R21, RZ, RZ, R16 ;  /* 0x000000ffff157224 */ /* 0x000fce00078e0010 */
.L_x_475:
[----:B------:R-:W-:Y:S05]  /*07d0*/  BSYNC.RECONVERGENT B1 ;  /* 0x0000000000017941 */ /* 0x000fea0003800200 */
.L_x_473:
[----:B------:R-:W-:Y:S01]  /*07e0*/  IADD3 R14, P1, PT, R20, R12, RZ ;  /* 0x0000000c140e7210 */ /* 0x000fe20007f3e0ff */
[----:B------:R-:W-:Y:S01]  /*07f0*/  IMAD.MOV.U32 R24, RZ, RZ, R10 ;  /* 0x000000ffff187224 */ /* 0x000fe200078e000a */
[----:B------:R-:W-:Y:S01]  /*0800*/  BSSY.RECONVERGENT B1, `(.L_x_476) ;  /* 0x0000029000017945 */ /* 0x000fe20003800200 */
[----:B------:R-:W-:Y:S01]  /*0810*/  IMAD.MOV.U32 R25, RZ, RZ, R11 ;  /* 0x000000ffff197224 */ /* 0x000fe200078e000b */
[----:B------:R-:W-:Y:S01]  /*0820*/  LOP3.LUT R12, R14, 0x3, RZ, 0xc0, !PT ;  /* 0x000000030e0c7812 */ /* 0x000fe200078ec0ff */
[----:B------:R-:W-:Y:S02]  /*0830*/  IMAD.X R16, RZ, RZ, R21, P1 ;  /* 0x000000ffff107224 */ /* 0x000fe400008e0615 */
        /* <DEDUP_REMOVED lines=15> */
[----:B------:R-:W-:Y:S01]  /*0930*/  IMAD.MOV.U32 R5, RZ, RZ, R7 ;  /* 0x000000ffff057224 */ /* 0x000fe200078e0007 */
[----:B------:R-:W-:-:S07]  /*0940*/  MOV R21, R6 ;  /* 0x0000000600157202 */ /* 0x000fce0000000f00 */
.L_x_479:
        /* <DEDUP_REMOVED lines=12> */
[----:B------:R-:W-:Y:S01]  /*0a10*/  DADD R12, |R18|, R12 ;  /* 0x00000000120c7229 */ /* 0x000fe2000000020c */
[----:B------:R-:W-:-:S03]  /*0a20*/  IMAD.X R5, R9, 0x1, R5, P3 ;  /* 0x0000000109057824 */ /* 0x000fc600018e0605 */
[----:B------:R-:W-:Y:S07]  /*0a30*/  @P0 BRA `(.L_x_479) ;  /* 0xfffffffc00c40947 */ /* 0x000fee000383ffff */
[----:B------:R-:W-:Y:S05]  /*0a40*/  BSYNC.RECONVERGENT B2 ;  /* 0x0000000000027941 */ /* 0x000fea0003800200 */
.L_x_478:
[----:B------:R-:W-:Y:S01]  /*0a50*/  IADD3 R4, P0, PT, R21, R22, RZ ;  /* 0x0000001615047210 */ /* 0x000fe20007f1e0ff */
[----:B------:R-:W-:Y:S01]  /*0a60*/  IMAD.MOV.U32 R7, RZ, RZ, R25 ;  /* 0x000000ffff077224 */ /* 0x000fe200078e0019 */
[----:B------:R-:W-:-:S03]  /*0a70*/  MOV R6, R24 ;  /* 0x0000001800067202 */ /* 0x000fc60000000f00 */
[----:B------:R-:W-:-:S08]  /*0a80*/  IMAD.X R5, R5, 0x1, R2, P0 ;  /* 0x0000000105057824 */ /* 0x000fd000000e0602 */
.L_x_477:
[----:B------:R-:W-:Y:S05]  /*0a90*/  BSYNC.RECONVERGENT B1 ;  /* 0x0000000000017941 */ /* 0x000fea0003800200 */
.L_x_476:
        /* <DEDUP_REMOVED lines=8> */
.L_x_480:
        /* <DEDUP_REMOVED lines=8> */
[C---:B------:R-:W-:Y:S01]  /*0ba0*/  IMAD.X R23, R9.reuse, 0x1, R21, P0 ;  /* 0x0000000109177824 */ /* 0x040fe200000e0615 */
[----:B------:R-:W-:-:S04]  /*0bb0*/  IADD3.X R17, PT, PT, R9, R19, RZ, P1, !PT ;  /* 0x0000001309117210 */ /* 0x000fc80000ffe4ff */
[----:B------:R-:W3:Y:S01]  /*0bc0*/  LDG.E.64 R18, desc[UR6][R22.64] ;  /* 0x0000000616127981 */ /* 0x000ee2000c1e1b00 */
[----:B--2---:R-:W-:-:S03]  /*0bd0*/  DADD R10, R14, -R10 ;  /* 0x000000000e0a7229 */ /* 0x004fc6000000080a */
[----:B------:R0:W3:Y:S01]  /*0be0*/  LDG.E.64 R14, desc[UR6][R16.64] ;  /* 0x00000006100e7981 */ /* 0x0000e2000c1e1b00 */
[----:B------:R-:W-:-:S04]  /*0bf0*/  IADD3 R20, P0, PT, R8, R22, RZ ;  /* 0x0000001608147210 */ /* 0x000fc80007f1e0ff */
[----:B------:R-:W-:Y:S01]  /*0c00*/  DADD R10, |R10|, R12 ;  /* 0x000000000a0a7229 */ /* 0x000fe2000000020c */
[----:B------:R-:W-:Y:S01]  /*0c10*/  IMAD.X R21, R9, 0x1, R23, P0 ;  /* 0x0000000109157824 */ /* 0x000fe200000e0617 */
[C---:B------:R-:W-:Y:S02]  /*0c20*/  IADD3 R12, P1, PT, R8.reuse, R16, RZ ;  /* 0x00000010080c7210 */ /* 0x040fe40007f3e0ff */
[----:B0-----:R-:W-:-:S03]  /*0c30*/  IADD3 R16, P0, PT, R8, R20, RZ ;  /* 0x0000001408107210 */ /* 0x001fc60007f1e0ff */
[C---:B------:R-:W-:Y:S02]  /*0c40*/  IMAD.X R13, R9.reuse, 0x1, R17, P1 ;  /* 0x00000001090d7824 */ /* 0x040fe400008e0611 */
[----:B------:R-:W-:-:S03]  /*0c50*/  IMAD.X R17, R9, 0x1, R21, P0 ;  /* 0x0000000109117824 */ /* 0x000fc600000e0615 */
        /* <DEDUP_REMOVED lines=9> */
[----:B------:R-:W-:Y:S02]  /*0cf0*/  DADD R10, R10, |R14| ;  /* 0x000000000a0a7229 */ /* 0x000fe4000000040e */
[----:B------:R-:W-:-:S04]  /*0d00*/  IADD3 R15, P1, PT, R28, R6, RZ ;  /* 0x000000061c0f7210 */ /* 0x000fc80007f3e0ff */
[----:B------:R-:W-:Y:S01]  /*0d10*/  ISETP.GE.U32.AND P0, PT, R15, R26, PT ;  /* 0x0000001a0f00720c */ /* 0x000fe20003f06070 */
[----:B------:R-:W-:-:S05]  /*0d20*/  IMAD.X R15, R29, 0x1, R7, P1 ;  /* 0x000000011d0f7824 */ /* 0x000fca00008e0607 */
[----:B------:R-:W-:Y:S02]  /*0d30*/  ISETP.GE.U32.AND.EX P0, PT, R15, R2, PT, P0 ;  /* 0x000000020f00720c */ /* 0x000fe40003f06100 */
[----:B------:R-:W-:Y:S01]  /*0d40*/  MOV R27, R29 ;  /* 0x0000001d001b7202 */ /* 0x000fe20000000f00 */
[----:B--2---:R-:W-:-:S08]  /*0d50*/  DADD R18, R18, -R22 ;  /* 0x0000000012127229 */ /* 0x004fd00000000816 */
[----:B------:R-:W-:Y:S02]  /*0d60*/  DADD R10, R10, |R18| ;  /* 0x000000000a0a7229 */ /* 0x000fe40000000412 */
[----:B----4-:R-:W-:-:S08]  /*0d70*/  DADD R12, R16, -R20 ;  /* 0x00000000100c7229 */ /* 0x010fd00000000814 */
[----:B------:R-:W-:Y:S01]  /*0d80*/  DADD R12, R10, |R12| ;  /* 0x000000000a0c7229 */ /* 0x000fe2000000040c */
[----:B------:R-:W-:Y:S10]  /*0d90*/  @!P0 BRA `(.L_x_480) ;  /* 0xfffffffc00608947 */ /* 0x000ff4000383ffff */
.L_x_472:
[----:B------:R-:W-:Y:S05]  /*0da0*/  BSYNC.RECONVERGENT B0 ;  /* 0x0000000000007941 */ /* 0x000fea0003800200 */
.L_x_471:
        /* <DEDUP_REMOVED lines=25> */
[----:B------:R-:W-:-:S03]  /*0f40*/  @!P1 IMAD R10, R10, 0x8, R11 ;  /* 0x000000080a0a9824 */ /* 0x000fc600078e020b */
        /* <DEDUP_REMOVED lines=21> */
[----:B------:R0:W1:Y:S04]  /*10a0*/  SHFL.DOWN PT, R3, R11, 0x1, 0x1f ;  /* 0x08201f000b037f89 */ /* 0x00006800000e0000 */
[----:B------:R0:W2:Y:S01]  /*10b0*/  SHFL.DOWN PT, R2, R10, 0x1, 0x1f ;  /* 0x08201f000a027f89 */ /* 0x0000a200000e0000 */
[----:B------:R-:W-:Y:S05]  /*10c0*/  @P0 EXIT ;  /* 0x000000000000094d */ /* 0x000fea0003800000 */
[----:B------:R-:W3:Y:S01]  /*10d0*/  S2R R7, SR_CTAID.X ;  /* 0x0000000000077919 */ /* 0x000ee20000002500 */
[----:B------:R-:W3:Y:S01]  /*10e0*/  LDC.64 R4, c[0x0][0x380] ;  /* 0x0000e000ff047b82 */ /* 0x000ee20000000a00 */
[----:B012---:R-:W-:Y:S01]  /*10f0*/  DADD R10, R10, R2 ;  /* 0x000000000a0a7229 */ /* 0x007fe20000000002 */
[----:B---3--:R-:W-:-:S06]  /*1100*/  IMAD.WIDE.U32 R2, R7, 0x8, R4 ;  /* 0x0000000807027825 */ /* 0x008fcc00078e0004 */
[----:B------:R-:W-:Y:S01]  /*1110*/  STG.E.64 desc[UR6][R2.64], R10 ;  /* 0x0000000a02007986 */ /* 0x000fe2000c101b06 */
[----:B------:R-:W-:Y:S05]  /*1120*/  EXIT ;  /* 0x000000000000794d */ /* 0x000fea0003800000 */
        .weak           $__internal_49_$__cuda_sm20_div_u64
        .type           $__internal_49_$__cuda_sm20_div_u64,@function
        .size           $__internal_49_$__cuda_sm20_div_u64,($__internal_50_$__cuda_sm20_dsqrt_rn_f64_mediumpath_v1 - $__internal_49_$__cuda_sm20_div_u64)
$__internal_49_$__cuda_sm20_div_u64:
        /* <DEDUP_REMOVED lines=67> */
[----:B------:R-:W-:Y:S06]  /*1560*/  RET.REL.NODEC R20 `(_ZN2at6native55_GLOBAL__N__6c1c77d0_17_DistanceKernel_cu_928626d3_295122pdist_kernel_cuda_implIdNS1_5distsIdE3oneEEEvPT_PKS6_llS6_dd) ;  /* 0xffffffe814a47950 */ /* 0x000fec0003c3ffff */
        .weak           $__internal_50_$__cuda_sm20_dsqrt_rn_f64_mediumpath_v1
        .type           $__internal_50_$__cuda_sm20_dsqrt_rn_f64_mediumpath_v1,@function
        .size           $__internal_50_$__cuda_sm20_dsqrt_rn_f64_mediumpath_v1,(.L_x_837 - $__internal_50_$__cuda_sm20_dsqrt_rn_f64_mediumpath_v1)
$__internal_50_$__cuda_sm20_dsqrt_rn_f64_mediumpath_v1:
        /* <DEDUP_REMOVED lines=11> */
.L_x_481:
        /* <DEDUP_REMOVED lines=24> */
.L_x_483:
[----:B------:R-:W-:-:S11]  /*17a0*/  DADD R4, R2, R2 ;  /* 0x0000000002047229 */ /* 0x000fd60000000002 */
.L_x_482:
[----:B------:R-:W-:Y:S02]  /*17b0*/  IMAD.MOV.U32 R2, RZ, RZ, R0 ;  /* 0x000000ffff027224 */ /* 0x000fe400078e0000 */
[----:B------:R-:W-:Y:S02]  /*17c0*/  IMAD.MOV.U32 R3, RZ, RZ, 0x0 ;  /* 0x00000000ff037424 */ /* 0x000fe400078e00ff */
[----:B------:R-:W-:Y:S02]  /*17d0*/  IMAD.MOV.U32 R12, RZ, RZ, R4 ;  /* 0x000000ffff0c7224 */ /* 0x000fe400078e0004 */
[----:B------:R-:W-:Y:S01]  /*17e0*/  IMAD.MOV.U32 R13, RZ, RZ, R5 ;  /* 0x000000ffff0d7224 */ /* 0x000fe200078e0005 */
[----:B------:R-:W-:Y:S06]  /*17f0*/  RET.REL.NODEC R2 `(_ZN2at6native55_GLOBAL__N__6c1c77d0_17_DistanceKernel_cu_928626d3_295122pdist_kernel_cuda_implIdNS1_5distsIdE3oneEEEvPT_PKS6_llS6_dd) ;  /* 0xffffffe802007950 */ /* 0x000fec0003c3ffff */
.L_x_484:
        /* <DEDUP_REMOVED lines=16> */
.L_x_837:


//--------------------- .text._ZN2at6native55_GLOBAL__N__6c1c77d0_17_DistanceKernel_cu_928626d3_295122pdist_kernel_cuda_implIdNS1_5distsIdE4zeroEEEvPT_PKS6_llS6_dd --------------------------
	.section	.text._ZN2at6native55_GLOBAL__N__6c1c77d0_17_DistanceKernel_cu_928626d3_295122pdist_kernel_cuda_implIdNS1_5distsIdE4zeroEEEvPT_PKS6_llS6_dd,"ax",@progbits
	.align	128
.text._ZN2at6native55_GLOBAL__N__6c1c77d0_17_DistanceKernel_cu_928626d3_295122pdist_kernel_cuda_implIdNS1_5distsIdE4zeroEEEvPT_PKS6_llS6_dd:
        .type           _ZN2at6native55_GLOBAL__N__6c1c77d0_17_DistanceKernel_cu_928626d3_295122pdist_kernel_cuda_implIdNS1_5distsIdE4zeroEEEvPT_PKS6_llS6_dd,@function
        .size           _ZN2at6native55_GLOBAL__N__6c1c77d0_17_DistanceKernel_cu_928626d3_295122pdist_kernel_cuda_implIdNS1_5distsIdE4zeroEEEvPT_PKS6_llS6_dd,(.L_x_840 - _ZN2at6native55_GLOBAL__N__6c1c77d0_17_DistanceKernel_cu_928626d3_295122pdist_kernel_cuda_implIdNS1_5distsIdE4zeroEEEvPT_PKS6_llS6_dd)
        .other          _ZN2at6native55_GLOBAL__N__6c1c77d0_17_DistanceKernel_cu_928626d3_295122pdist_kernel_cuda_implIdNS1_5distsIdE4zeroEEEvPT_PKS6_llS6_dd,@"STO_CUDA_ENTRY STV_DEFAULT"
_ZN2at6native55_GLOBAL__N__6c1c77d0_17_DistanceKernel_cu_928626d3_295122pdist_kernel_cuda_implIdNS1_5distsIdE4zeroEEEvPT_PKS6_llS6_dd:
        /* <DEDUP_REMOVED lines=24> */
[----:B------:R-:W-:Y:S05]  /*0180*/  CALL.REL.NOINC `($__internal_52_$__cuda_sm20_dsqrt_rn_f64_mediumpath_v1) ;  /* 0x0000001400987944 */ /* 0x000fea0003c00000 */
[----:B------:R-:W-:Y:S01]  /*0190*/  IMAD.MOV.U32 R2, RZ, RZ, R6 ;  /* 0x000000ffff027224 */ /* 0x000fe200078e0006 */
[----:B------:R-:W-:-:S07]  /*01a0*/  MOV R3, R7 ;  /* 0x0000000700037202 */ /* 0x000fce0000000f00 */
.L_x_485:
[----:B------:R-:W0:Y:S01]  /*01b0*/  LDCU.64 UR4, c[0x0][0x3a8] ;  /* 0x00007500ff0477ac */ /* 0x000e220008000a00 */
[----:B------:R-:W-:Y:S01]  /*01c0*/  BSSY.RECONVERGENT B0, `(.L_x_486) ;  /* 0x00000e5000007945 */ /* 0x000fe20003800200 */
[----:B------:R-:W-:Y:S01]  /*01d0*/  CS2R R28, SRZ ;  /* 0x00000000001c7805 */ /* 0x000fe2000001ff00 */
        /* <DEDUP_REMOVED lines=13> */
[----:B------:R-:W-:Y:S02]  /*02b0*/  IMAD.X R7, RZ, RZ, ~R9, P2 ;  /* 0x000000ffff077224 */ /* 0x000fe400010e0e09 */
[----:B------:R-:W-:Y:S01]  /*02c0*/  IMAD.X R13, RZ, RZ, R6, P1 ;  /* 0x000000ffff0d7224 */ /* 0x000fe200008e0606 */
[----:B------:R-:W-:Y:S01]  /*02d0*/  LEA.HI R3, P0, R5, R4, RZ, 0x1 ;  /* 0x0000000405037211 */ /* 0x000fe200078108ff */
[----:B-1----:R-:W-:-:S04]  /*02e0*/  IMAD R7, R7, UR8, RZ ;  /* 0x0000000807077c24 */ /* 0x002fc8000f8e02ff */
[----:B------:R-:W-:Y:S02]  /*02f0*/  IMAD.X R14, RZ, RZ, R5, P0 ;  /* 0x000000ffff0e7224 */ /* 0x000fe400000e0605 */
        /* <DEDUP_REMOVED lines=16> */
[----:B0-----:R-:W-:-:S04]  /*0400*/  LEA R3, P2, R4, UR4, 0x3 ;  /* 0x0000000404037c11 */ /* 0x001fc8000f8418ff */
[----:B------:R-:W-:-:S04]  /*0410*/  IADD3.X R7, PT, PT, RZ, R5, RZ, P1, !PT ;  /* 0x00000005ff077210 */ /* 0x000fc80000ffe4ff */
        /* <DEDUP_REMOVED lines=17> */
[----:B------:R-:W-:-:S03]  /*0530*/  IMAD.SHL.U32 R13, R8, 0x8, RZ ;  /* 0x00000008080d7824 */ /* 0x000fc600078e00ff */
[----:B------:R-:W-:Y:S01]  /*0540*/  LEA.HI.X R14, R6, UR5, R7, 0x3, P1 ;  /* 0x00000005060e7c11 */ /* 0x000fe200088f1c07 */
[----:B------:R-:W-:Y:S01]  /*0550*/  IMAD.X R19, R11, 0x1, R19, P0 ;  /* 0x000000010b137824 */ /* 0x000fe200000e0613 */
[CC--:B------:R-:W-:Y:S02]  /*0560*/  ISETP.GT.U32.AND P1, PT, R12.reuse, R9.reuse, PT ;  /* 0x000000090c00720c */ /* 0x0c0fe40003f24070 */
[CC--:B------:R-:W-:Y:S02]  /*0570*/  ISETP.GE.U32.AND P0, PT, R12.reuse, R9.reuse, PT ;  /* 0x000000090c00720c */ /* 0x0c0fe40003f06070 */
[CC--:B------:R-:W-:Y:S02]  /*0580*/  ISETP.GT.U32.AND.EX P1, PT, R19.reuse, R14.reuse, PT, P1 ;  /* 0x0000000e1300720c */ /* 0x0c0fe40003f24110 */
[----:B------:R-:W-:Y:S02]  /*0590*/  ISETP.GE.U32.AND.EX P0, PT, R19, R14, PT, P0 ;  /* 0x0000000e1300720c */ /* 0x000fe40003f06100 */
[----:B------:R-:W-:-:S02]  /*05a0*/  SEL R7, R12, R9, P1 ;  /* 0x000000090c077207 */ /* 0x000fc40000800000 */
[----:B------:R-:W-:Y:S02]  /*05b0*/  SEL R6, RZ, 0x1, P0 ;  /* 0x00000001ff067807 */ /* 0x000fe40000000000 */
[----:B------:R-:W-:Y:S02]  /*05c0*/  SEL R14, R19, R14, P1 ;  /* 0x0000000e130e7207 */ /* 0x000fe40000800000 */
[----:B------:R-:W-:Y:S02]  /*05d0*/  IADD3 R7, P1, P2, R7, -R12, -R6 ;  /* 0x8000000c07077210 */ /* 0x000fe40007a3e806 */
[----:B------:R-:W-:Y:S02]  /*05e0*/  IADD3 R24, P0, PT, R13, UR4, RZ ;  /* 0x000000040d187c10 */ /* 0x000fe4000ff1e0ff */
[----:B------:R-:W-:Y:S02]  /*05f0*/  IADD3.X R14, PT, PT, R14, -0x1, ~R19, P1, P2 ;  /* 0xffffffff0e0e7810 */ /* 0x000fe40000fe4c13 */
[----:B------:R-:W-:-:S02]  /*0600*/  IADD3.X R25, PT, PT, R15, UR5, RZ, P0, !PT ;  /* 0x000000050f197c10 */ /* 0x000fc400087fe4ff */
        /* <DEDUP_REMOVED lines=24> */
.L_x_489:
[----:B------:R-:W-:-:S07]  /*0790*/  MOV R12, 0x7b0 ;  /* 0x000007b0000c7802 */ /* 0x000fce0000000f00 */
[----:B------:R-:W-:Y:S05]  /*07a0*/  CALL.REL.NOINC `($__internal_51_$__cuda_sm20_div_u64) ;  /* 0x0000000c00007944 */ /* 0x000fea0003c00000 */
[----:B------:R-:W-:Y:S02]  /*07b0*/  IMAD.MOV.U32 R18, RZ, RZ, R7 ;  /* 0x000000ffff127224 */ /* 0x000fe400078e0007 */
[----:B------:R-:W-:-:S07]  /*07c0*/  IMAD.MOV.U32 R19, RZ, RZ, R14 ;  /* 0x000000ffff137224 */ /* 0x000fce00078e000e */
.L_x_490:
[----:B------:R-:W-:Y:S05]  /*07d0*/  BSYNC.RECONVERGENT B1 ;  /* 0x0000000000017941 */ /* 0x000fea0003800200 */
.L_x_488:
[----:B------:R-:W-:Y:S01]  /*07e0*/  IADD3 R14, P1, PT, R18, R6, RZ ;  /* 0x00000006120e7210 */ /* 0x000fe20007f3e0ff */
[----:B------:R-:W-:Y:S01]  /*07f0*/  IMAD.MOV.U32 R7, RZ, RZ, R25 ;  /* 0x000000ffff077224 */ /* 0x000fe200078e0019 */
[----:B------:R-:W-:Y:S01]  /*0800*/  BSSY.RECONVERGENT B1, `(.L_x_491) ;  /* 0x0000033000017945 */ /* 0x000fe20003800200 */
[----:B------:R-:W-:Y:S02]  /*0810*/  CS2R R28, SRZ ;  /* 0x00000000001c7805 */ /* 0x000fe4000001ff00 */
[----:B------:R-:W-:Y:S01]  /*0820*/  LOP3.LUT R6, R14, 0x3, RZ, 0xc0, !PT ;  /* 0x000000030e067812 */ /* 0x000fe200078ec0ff */
[----:B------:R-:W-:-:S03]  /*0830*/  IMAD.X R12, RZ, RZ, R19, P1 ;  /* 0x000000ffff0c7224 */ /* 0x000fc600008e0613 */
        /* <DEDUP_REMOVED lines=8> */
[C---:B------:R-:W-:Y:S02]  /*08c0*/  SHF.L.U64.HI R4, R16.reuse, 0x3, R5 ;  /* 0x0000000310047819 */ /* 0x040fe40000010205 */
[----:B------:R-:W-:Y:S02]  /*08d0*/  CS2R R28, SRZ ;  /* 0x00000000001c7805 */ /* 0x000fe4000001ff00 */
[----:B------:R-:W-:Y:S02]  /*08e0*/  SHF.L.U32 R22, R16, 0x3, RZ ;  /* 0x0000000310167819 */ /* 0x000fe400000006ff */
[----:B------:R-:W-:-:S04]  /*08f0*/  LOP3.LUT R3, R3, 0x3, RZ, 0xc0, !PT ;  /* 0x0000000303037812 */ /* 0x000fc800078ec0ff */
[----:B------:R-:W-:-:S05]  /*0900*/  IADD3 R3, P0, PT, RZ, -R3, RZ ;  /* 0x80000003ff037210 */ /* 0x000fca0007f1e0ff */
[----:B------:R-:W-:Y:S02]  /*0910*/  IMAD.X R20, RZ, RZ, -0x1, P0 ;  /* 0xffffffffff147424 */ /* 0x000fe400000e06ff */
[----:B0-----:R-:W-:-:S04]  /*0920*/  IMAD.WIDE.U32 R8, R2, 0x8, R8 ;  /* 0x0000000802087825 */ /* 0x001fc800078e0008 */
[----:B------:R-:W-:Y:S02]  /*0930*/  IMAD.MOV.U32 R21, RZ, RZ, R8 ;  /* 0x000000ffff157224 */ /* 0x000fe400078e0008 */
[----:B------:R-:W-:-:S07]  /*0940*/  IMAD.MOV.U32 R5, RZ, RZ, R9 ;  /* 0x000000ffff057224 */ /* 0x000fce00078e0009 */
.L_x_496:
[----:B------:R-:W-:Y:S01]  /*0950*/  IADD3 R18, P0, PT, R21, R22, RZ ;  /* 0x0000001615127210 */ /* 0x000fe20007f1e0ff */
[----:B------:R-:W2:Y:S04]  /*0960*/  LDG.E.64 R6, desc[UR8][R6.64] ;  /* 0x0000000806067981 */ /* 0x000ea8000c1e1b00 */
[----:B------:R-:W-:-:S05]  /*0970*/  IMAD.X R19, R5, 0x1, R4, P0 ;  /* 0x0000000105137824 */ /* 0x000fca00000e0604 */
[----:B------:R-:W2:Y:S01]  /*0980*/  LDG.E.64 R8, desc[UR8][R18.64] ;  /* 0x0000000812087981 */ /* 0x000ea2000c1e1b00 */
[----:B------:R-:W-:Y:S01]  /*0990*/  IADD3 R3, P0, PT, R3, 0x1, RZ ;  /* 0x0000000103037810 */ /* 0x000fe20007f1e0ff */
[----:B------:R-:W-:Y:S01]  /*09a0*/  IMAD.MOV.U32 R17, RZ, RZ, R29 ;  /* 0x000000ffff117224 */ /* 0x000fe200078e001d */
[----:B------:R-:W-:Y:S01]  /*09b0*/  MOV R16, R28 ;  /* 0x0000001c00107202 */ /* 0x000fe20000000f00 */
[----:B------:R-:W-:Y:S02]  /*09c0*/  BSSY.RECONVERGENT B3, `(.L_x_494) ;  /* 0x000000e000037945 */ /* 0x000fe40003800200 */
[----:B------:R-:W-:Y:S01]  /*09d0*/  IMAD.X R20, RZ, RZ, R20, P0 ;  /* 0x000000ffff147224 */ /* 0x000fe200000e0614 */
[----:B------:R-:W-:-:S04]  /*09e0*/  ISETP.NE.U32.AND P0, PT, R3, RZ, PT ;  /* 0x000000ff0300720c */ /* 0x000fc80003f05070 */
[----:B------:R-:W-:Y:S01]  /*09f0*/  ISETP.NE.AND.EX P0, PT, R20, RZ, PT, P0 ;  /* 0x000000ff1400720c */ /* 0x000fe20003f05300 */
[----:B--2---:R-:W-:-:S08]  /*0a00*/  DADD R8, R6, -R8 ;  /* 0x0000000006087229 */ /* 0x004fd00000000808 */
[--C-:B------:R-:W-:Y:S01]  /*0a10*/  DSETP.NAN.AND P3, PT, R8, R8.reuse, PT ;  /* 0x000000080800722a */ /* 0x100fe20003f68000 */
[CC--:B------:R-:W-:Y:S01]  /*0a20*/  IADD3 R6, P2, P1, R10.reuse, R21.reuse, R13 ;  /* 0x000000150a067210 */ /* 0x0c0fe2000795e00d */
[----:B------:R-:W-:Y:S01]  /*0a30*/  DADD R28, -RZ, |R8| ;  /* 0x00000000ff1c7229 */ /* 0x000fe20000000508 */
[----:B------:R-:W-:-:S11]  /*0a40*/  IADD3 R21, P4, PT, R10, R21, RZ ;  /* 0x000000150a157210 */ /* 0x000fd60007f9e0ff */
[----:B------:R-:W-:Y:S05]  /*0a50*/  @P3 BRA `(.L_x_495) ;  /* 0x0000000000103947 */ /* 0x000fea0003800000 */
[----:B------:R-:W-:Y:S01]  /*0a60*/  DSETP.NEU.AND P3, PT, R8, RZ, PT ;  /* 0x000000ff0800722a */ /* 0x000fe20003f6d000 */
[----:B------:R-:W-:Y:S02]  /*0a70*/  IMAD.MOV.U32 R28, RZ, RZ, R16 ;  /* 0x000000ffff1c7224 */ /* 0x000fe400078e0010 */
[----:B------:R-:W-:-:S11]  /*0a80*/  IMAD.MOV.U32 R29, RZ, RZ, R17 ;  /* 0x000000ffff1d7224 */ /* 0x000fd600078e0011 */
[----:B------:R-:W-:-:S11]  /*0a90*/  @P3 DADD R28, R16, 1 ;  /* 0x3ff00000101c3429 */ /* 0x000fd60000000000 */
.L_x_495:
[----:B------:R-:W-:Y:S05]  /*0aa0*/  BSYNC.RECONVERGENT B3 ;  /* 0x0000000000037941 */ /* 0x000fea0003800200 */
.L_x_494:
[C---:B------:R-:W-:Y:S01]  /*0ab0*/  IADD3.X R7, PT, PT, R11.reuse, R5, R15, P2, P1 ;  /* 0x000000050b077210 */ /* 0x040fe200017e240f */
[----:B------:R-:W-:Y:S01]  /*0ac0*/  IMAD.X R5, R11, 0x1, R5, P4 ;  /* 0x000000010b057824 */ /* 0x000fe200020e0605 */
[----:B------:R-:W-:Y:S06]  /*0ad0*/  @P0 BRA `(.L_x_496) ;  /* 0xfffffffc009c0947 */ /* 0x000fec000383ffff */
[----:B------:R-:W-:Y:S05]  /*0ae0*/  BSYNC.RECONVERGENT B2 ;  /* 0x0000000000027941 */ /* 0x000fea0003800200 */
.L_x_493:
[----:B------:R-:W-:Y:S01]  /*0af0*/  IADD3 R3, P0, PT, R21, R22, RZ ;  /* 0x0000001615037210 */ /* 0x000fe20007f1e0ff */
[----:B------:R-:W-:Y:S01]  /*0b00*/  IMAD.MOV.U32 R9, RZ, RZ, R7 ;  /* 0x000000ffff097224 */ /* 0x000fe200078e0007 */
[----:B------:R-:W-:-:S03]  /*0b10*/  MOV R8, R6 ;  /* 0x0000000600087202 */ /* 0x000fc60000000f00 */
[----:B------:R-:W-:-:S08]  /*0b20*/  IMAD.X R4, R5, 0x1, R4, P0 ;  /* 0x0000000105047824 */ /* 0x000fd000000e0604 */
.L_x_492:
[----:B------:R-:W-:Y:S05]  /*0b30*/  BSYNC.RECONVERGENT B1 ;  /* 0x0000000000017941 */ /* 0x000fea0003800200 */
.L_x_491:
[----:B------:R-:W-:-:S04]  /*0b40*/  ISETP.GE.U32.AND P0, PT, R14, 0x3, PT ;  /* 0x000000030e00780c */ /* 0x000fc80003f06070 */
[----:B------:R-:W-:-:S13]  /*0b50*/  ISETP.GE.U32.AND.EX P0, PT, R12, RZ, PT, P0 ;  /* 0x000000ff0c00720c */ /* 0x000fda0003f06100 */
[----:B------:R-:W-:Y:S05]  /*0b60*/  @!P0 BRA `(.L_x_487) ;  /* 0x0000000400288947 */ /* 0x000fea0003800000 */
[----:B------:R-:W0:Y:S01]  /*0b70*/  LDC.64 R12, c[0x0][0x398] ;  /* 0x0000e600ff0c7b82 */ /* 0x000e220000000a00 */
[----:B------:R-:W-:Y:S02]  /*0b80*/  CS2R R22, SRZ ;  /* 0x0000000000167805 */ /* 0x000fe4000001ff00 */
[----:B0-----:R-:W-:-:S04]  /*0b90*/  LEA R5, P0, R12, R24, 0x3 ;  /* 0x000000180c057211 */ /* 0x001fc800078018ff */
[----:B------:R-:W-:-:S09]  /*0ba0*/  LEA.HI.X R24, R12, R25, R13, 0x3, P0 ;  /* 0x000000190c187211 */ /* 0x000fd200000f1c0d */
.L_x_505:
[-C--:B------:R-:W-:Y:S02]  /*0bb0*/  IADD3 R20, P1, PT, R6, R22.reuse, RZ ;  /* 0x0000001606147210 */ /* 0x080fe40007f3e0ff */
[----:B------:R-:W-:-:S03]  /*0bc0*/  IADD3 R16, P0, PT, R3, R22, RZ ;  /* 0x0000001603107210 */ /* 0x000fc60007f1e0ff */
[--C-:B------:R-:W-:Y:S02]  /*0bd0*/  IMAD.X R21, R7, 0x1, R23.reuse, P1 ;  /* 0x0000000107157824 */ /* 0x100fe400008e0617 */
[----:B------:R-:W-:-:S03]  /*0be0*/  IMAD.X R17, R4, 0x1, R23, P0 ;  /* 0x0000000104117824 */ /* 0x000fc600000e0617 */
[----:B------:R-:W2:Y:S04]  /*0bf0*/  LDG.E.64 R14, desc[UR8][R20.64] ;  /* 0x00000008140e7981 */ /* 0x000ea8000c1e1b00 */
[----:B------:R-:W2:Y:S01]  /*0c00*/  LDG.E.64 R12, desc[UR8][R16.64] ;  /* 0x00000008100c7981 */ /* 0x000ea2000c1e1b00 */
[C---:B------:R-:W-:Y:S01]  /*0c10*/  IADD3 R26, P2, PT, R10.reuse, R16, RZ ;  /* 0x000000100a1a7210 */ /* 0x040fe20007f5e0ff */
[----:B------:R-:W-:Y:S04]  /*0c20*/  BSSY.RECONVERGENT B1, `(.L_x_497) ;  /* 0x000000c000017945 */ /* 0x000fe80003800200 */
[----:B------:R-:W-:Y:S01]  /*0c30*/  IMAD.X R27, R11, 0x1, R17, P2 ;  /* 0x000000010b1b7824 */ /* 0x000fe200010e0611 */
[----:B--2---:R-:W-:Y:S01]  /*0c40*/  DADD R12, R14, -R12 ;  /* 0x000000000e0c7229 */ /* 0x004fe2000000080c */
[----:B------:R-:W-:-:S05]  /*0c50*/  IADD3 R14, P1, PT, R10, R20, RZ ;  /* 0x000000140a0e7210 */ /* 0x000fca0007f3e0ff */
[----:B------:R-:W-:Y:S02]  /*0c60*/  IMAD.X R15, R11, 0x1, R21, P1 ;  /* 0x000000010b0f7824 */ /* 0x000fe400008e0615 */
[--C-:B------:R-:W-:Y:S02]  /*0c70*/  DSETP.NAN.AND P0, PT, R12, R12.reuse, PT ;  /* 0x0000000c0c00722a */ /* 0x100fe40003f08000 */
[----:B------:R-:W-:-:S12]  /*0c80*/  DADD R18, -RZ, |R12| ;  /* 0x00000000ff127229 */ /* 0x000fd8000000050c */
[----:B------:R-:W-:Y:S05]  /*0c90*/  @P0 BRA `(.L_x_498) ;  /* 0x0000000000100947 */ /* 0x000fea0003800000 */
[----:B------:R-:W-:Y:S01]  /*0ca0*/  DSETP.NEU.AND P0, PT, R12, RZ, PT ;  /* 0x000000ff0c00722a */ /* 0x000fe20003f0d000 */
[----:B------:R-:W-:Y:S01]  /*0cb0*/  MOV R18, R28 ;  /* 0x0000001c00127202 */ /* 0x000fe20000000f00 */
[----:B------:R-:W-:-:S12]  /*0cc0*/  IMAD.MOV.U32 R19, RZ, RZ, R29 ;  /* 0x000000ffff137224 */ /* 0x000fd800078e001d */
[----:B------:R-:W-:-:S11]  /*0cd0*/  @P0 DADD R18, R28, 1 ;  /* 0x3ff000001c120429 */ /* 0x000fd60000000000 */
.L_x_498:
[----:B------:R-:W-:Y:S05]  /*0ce0*/  BSYNC.RECONVERGENT B1 ;  /* 0x0000000000017941 */ /* 0x000fea0003800200 */
.L_x_497:
        /* <DEDUP_REMOVED lines=12> */
[----:B------:R-:W-:Y:S02]  /*0db0*/  IMAD.MOV.U32 R14, RZ, RZ, R18 ;  /* 0x000000ffff0e7224 */ /* 0x000fe400078e0012 */
[----:B------:R-:W-:-:S11]  /*0dc0*/  IMAD.MOV.U32 R15, RZ, RZ, R19 ;  /* 0x000000ffff0f7224 */ /* 0x000fd600078e0013 */
[----:B------:R-:W-:-:S11]  /*0dd0*/  @P0 DADD R14, R18, 1 ;  /* 0x3ff00000120e0429 */ /* 0x000fd60000000000 */
.L_x_500:
[----:B------:R-:W-:Y:S05]  /*0de0*/  BSYNC.RECONVERGENT B1 ;  /* 0x0000000000017941 */ /* 0x000fea0003800200 */
.L_x_499:
[C---:B------:R-:W-:Y:S02]  /*0df0*/  IADD3 R18, P1, PT, R10.reuse, R12, RZ ;  /* 0x0000000c0a127210 */ /* 0x040fe40007f3e0ff */
[----:B------:R-:W-:-:S03]  /*0e00*/  IADD3 R16, P0, PT, R10, R20, RZ ;  /* 0x000000140a107210 */ /* 0x000fc60007f1e0ff */
[C---:B------:R-:W-:Y:S01]  /*0e10*/  IMAD.X R19, R11.reuse, 0x1, R13, P1 ;  /* 0x000000010b137824 */ /* 0x040fe200008e060d */
[----:B------:R-:W-:Y:S01]  /*0e20*/  IADD3.X R17, PT, PT, R11, R21, RZ, P0, !PT ;  /* 0x000000150b117210 */ /* 0x000fe200007fe4ff */
[----:B------:R-:W2:Y:S04]  /*0e30*/  LDG.E.64 R12, desc[UR8][R12.64] ;  /* 0x000000080c0c7981 */ /* 0x000ea8000c1e1b00 */
[----:B------:R-:W2:Y:S04]  /*0e40*/  LDG.E.64 R20, desc[UR8][R20.64] ;  /* 0x0000000814147981 */ /* 0x000ea8000c1e1b00 */
[----:B------:R-:W3:Y:S04]  /*0e50*/  LDG.E.64 R16, desc[UR8][R16.64] ;  /* 0x0000000810107981 */ /* 0x000ee8000c1e1b00 */
[----:B------:R-:W3:Y:S01]  /*0e60*/  LDG.E.64 R18, desc[UR8][R18.64] ;  /* 0x0000000812127981 */ /* 0x000ee2000c1e1b00 */
[----:B------:R-:W-:Y:S01]  /*0e70*/  BSSY.RECONVERGENT B1, `(.L_x_501) ;  /* 0x000000c000017945 */ /* 0x000fe20003800200 */
[----:B--2---:R-:W-:-:S08]  /*0e80*/  DADD R26, R20, -R12 ;  /* 0x00000000141a7229 */ /* 0x004fd0000000080c */
[----:B------:R-:W-:Y:S02]  /*0e90*/  DSETP.NAN.AND P0, PT, R26, R26, PT ;  /* 0x0000001a1a00722a */ /* 0x000fe40003f08000 */
[----:B---3--:R-:W-:Y:S02]  /*0ea0*/  DADD R16, R16, -R18 ;  /* 0x0000000010107229 */ /* 0x008fe40000000812 */
[----:B------:R-:W-:-:S06]  /*0eb0*/  DADD R12, -RZ, |R26| ;  /* 0x00000000ff0c7229 */ /* 0x000fcc000000051a */
[--C-:B------:R-:W-:Y:S02]  /*0ec0*/  DSETP.NAN.AND P1, PT, R16, R16.reuse, PT ;  /* 0x000000101000722a */ /* 0x100fe40003f28000 */
[----:B------:R-:W-:Y:S02]  /*0ed0*/  DADD R28, -RZ, |R16| ;  /* 0x00000000ff1c7229 */ /* 0x000fe40000000510 */
[----:B------:R-:W-:Y:S10]  /*0ee0*/  @P0 BRA `(.L_x_502) ;  /* 0x0000000000100947 */ /* 0x000ff40003800000 */
[----:B------:R-:W-:Y:S01]  /*0ef0*/  DSETP.NEU.AND P0, PT, R26, RZ, PT ;  /* 0x000000ff1a00722a */ /* 0x000fe20003f0d000 */
[----:B------:R-:W-:Y:S02]  /*0f00*/  IMAD.MOV.U32 R12, RZ, RZ, R14 ;  /* 0x000000ffff0c7224 */ /* 0x000fe400078e000e */
[----:B------:R-:W-:-:S11]  /*0f10*/  IMAD.MOV.U32 R13, RZ, RZ, R15 ;  /* 0x000000ffff0d7224 */ /* 0x000fd600078e000f */
[----:B------:R-:W-:-:S11]  /*0f20*/  @P0 DADD R12, R14, 1 ;  /* 0x3ff000000e0c0429 */ /* 0x000fd60000000000 */
.L_x_502:
[----:B------:R-:W-:Y:S05]  /*0f30*/  BSYNC.RECONVERGENT B1 ;  /* 0x0000000000017941 */ /* 0x000fea0003800200 */
.L_x_501:
[----:B------:R-:W-:Y:S04]  /*0f40*/  BSSY.RECONVERGENT B1, `(.L_x_503) ;  /* 0x0000006000017945 */ /* 0x000fe80003800200 */
[----:B------:R-:W-:Y:S05]  /*0f50*/  @P1 BRA `(.L_x_504) ;  /* 0x0000000000101947 */ /* 0x000fea0003800000 */
[----:B------:R-:W-:Y:S01]  /*0f60*/  DSETP.NEU.AND P0, PT, R16, RZ, PT ;  /* 0x000000ff1000722a */ /* 0x000fe20003f0d000 */
[----:B------:R-:W-:Y:S02]  /*0f70*/  IMAD.MOV.U32 R28, RZ, RZ, R12 ;  /* 0x000000ffff1c7224 */ /* 0x000fe400078e000c */
[----:B------:R-:W-:-:S11]  /*0f80*/  IMAD.MOV.U32 R29, RZ, RZ, R13 ;  /* 0x000000ffff1d7224 */ /* 0x000fd600078e000d */
[----:B------:R-:W-:-:S11]  /*0f90*/  @P0 DADD R28, R12, 1 ;  /* 0x3ff000000c1c0429 */ /* 0x000fd60000000000 */
.L_x_504:
[----:B------:R-:W-:Y:S05]  /*0fa0*/  BSYNC.RECONVERGENT B1 ;  /* 0x0000000000017941 */ /* 0x000fea0003800200 */
.L_x_503:
[----:B------:R-:W-:-:S03]  /*0fb0*/  IMAD.WIDE.U32 R22, R0, 0x20, R22 ;  /* 0x0000002000167825 */ /* 0x000fc600078e0016 */
[----:B------:R-:W-:-:S04]  /*0fc0*/  IADD3 R12, P1, PT, R22, R8, RZ ;  /* 0x00000008160c7210 */ /* 0x000fc80007f3e0ff */
[----:B------:R-:W-:Y:S02]  /*0fd0*/  ISETP.GE.U32.AND P0, PT, R12, R5, PT ;  /* 0x000000050c00720c */ /* 0x000fe40003f06070 */
[----:B------:R-:W-:-:S04]  /*0fe0*/  IADD3.X R13, PT, PT, R23, R9, RZ, P1, !PT ;  /* 0x00000009170d7210 */ /* 0x000fc80000ffe4ff */
[----:B------:R-:W-:-:S13]  /*0ff0*/  ISETP.GE.U32.AND.EX P0, PT, R13, R24, PT, P0 ;  /* 0x000000180d00720c */ /* 0x000fda0003f06100 */
[----:B------:R-:W-:Y:S05]  /*1000*/  @!P0 BRA `(.L_x_505) ;  /* 0xfffffff800e88947 */ /* 0x000fea000383ffff */
.L_x_487:
[----:B------:R-:W-:Y:S05]  /*1010*/  BSYNC.RECONVERGENT B0 ;  /* 0x0000000000007941 */ /* 0x000fea0003800200 */
.L_x_486:
[----:B------:R-:W-:Y:S01]  /*1020*/  SHFL.DOWN PT, R5, R29, 0x10, 0x1f ;  /* 0x0a001f001d057f89 */ /* 0x000fe200000e0000 */
[----:B------:R-:W-:Y:S01]  /*1030*/  SHF.R.U32.HI R3, RZ, 0x5, R0 ;  /* 0x00000005ff037819 */ /* 0x000fe20000011600 */
[----:B------:R-:W-:Y:S01]  /*1040*/  BAR.SYNC.DEFER_BLOCKING 0x0 ;  /* 0x0000000000007b1d */ /* 0x000fe20000010000 */
[C---:B------:R-:W-:Y:S02]  /*1050*/  LOP3.LUT P0, R0, R2.reuse, 0x1f, RZ, 0xc0, !PT ;  /* 0x0000001f02007812 */ /* 0x040fe4000780c0ff */
[----:B------:R-:W-:-:S03]  /*1060*/  ISETP.GE.U32.AND P1, PT, R2, R3, PT ;  /* 0x000000030200720c */ /* 0x000fc60003f26070 */
[----:B------:R-:W0:Y:S08]  /*1070*/  SHFL.DOWN PT, R4, R28, 0x10, 0x1f ;  /* 0x0a001f001c047f89 */ /* 0x000e3000000e0000 */
[----:B------:R-:W1:Y:S01]  /*1080*/  @!P0 S2R R12, SR_CgaCtaId ;  /* 0x00000000000c8919 */ /* 0x000e620000008800 */
[----:B------:R-:W-:Y:S01]  /*1090*/  @!P0 MOV R3, 0x400 ;  /* 0x0000040000038802 */ /* 0x000fe20000000f00 */
[----:B------:R-:W2:Y:S01]  /*10a0*/  @!P1 S2R R13, SR_CgaCtaId ;  /* 0x00000000000d9919 */ /* 0x000ea20000008800 */
[----:B0-----:R-:W-:-:S07]  /*10b0*/  DADD R4, R4, R28 ;  /* 0x0000000004047229 */ /* 0x001fce000000001c */
[----:B------:R-:W-:Y:S04]  /*10c0*/  SHFL.DOWN PT, R7, R5, 0x8, 0x1f ;  /* 0x09001f0005077f89 */ /* 0x000fe800000e0000 */
[----:B------:R-:W0:Y:S01]  /*10d0*/  SHFL.DOWN PT, R6, R4, 0x8, 0x1f ;  /* 0x09001f0004067f89 */ /* 0x000e2200000e0000 */
[----:B-1----:R-:W-:-:S04]  /*10e0*/  @!P0 LEA R3, R12, R3, 0x18 ;  /* 0x000000030c038211 */ /* 0x002fc800078ec0ff */
[----:B------:R-:W-:Y:S01]  /*10f0*/  @!P0 LEA.HI R3, R2, R3, RZ, 0x1e ;  /* 0x0000000302038211 */ /* 0x000fe200078ff0ff */
[----:B0-----:R-:W-:-:S07]  /*1100*/  DADD R6, R4, R6 ;  /* 0x0000000004067229 */ /* 0x001fce0000000006 */
[----:B------:R-:W-:Y:S04]  /*1110*/  SHFL.DOWN PT, R9, R7, 0x4, 0x1f ;  /* 0x08801f0007097f89 */ /* 0x000fe800000e0000 */
[----:B------:R-:W0:Y:S02]  /*1120*/  SHFL.DOWN PT, R8, R6, 0x4, 0x1f ;  /* 0x08801f0006087f89 */ /* 0x000e2400000e0000 */
[----:B0-----:R-:W-:Y:S01]  /*1130*/  DADD R8, R6, R8 ;  /* 0x0000000006087229 */ /* 0x001fe20000000008 */
[----:B------:R-:W-:-:S04]  /*1140*/  @!P1 MOV R6, 0x400 ;  /* 0x0000040000069802 */ /* 0x000fc80000000f00 */
[----:B--2---:R-:W-:Y:S02]  /*1150*/  @!P1 LEA R13, R13, R6, 0x18 ;  /* 0x000000060d0d9211 */ /* 0x004fe400078ec0ff */
[----:B------:R-:W-:Y:S04]  /*1160*/  SHFL.DOWN PT, R11, R9, 0x2, 0x1f ;  /* 0x08401f00090b7f89 */ /* 0x000fe800000e0000 */
[----:B------:R-:W0:Y:S01]  /*1170*/  SHFL.DOWN PT, R10, R8, 0x2, 0x1f ;  /* 0x08401f00080a7f89 */ /* 0x000e2200000e0000 */
[----:B------:R-:W-:Y:S01]  /*1180*/  @!P1 IMAD R0, R0, 0x8, R13 ;  /* 0x0000000800009824 */ /* 0x000fe200078e020d */
[----:B0-----:R-:W-:-:S07]  /*1190*/  DADD R10, R8, R10 ;  /* 0x00000000080a7229 */ /* 0x001fce000000000a */
[----:B------:R-:W-:Y:S04]  /*11a0*/  SHFL.DOWN PT, R5, R11, 0x1, 0x1f ;  /* 0x08201f000b057f89 */ /* 0x000fe800000e0000 */
        /* <DEDUP_REMOVED lines=24> */
[----:B------:R-:W3:Y:S01]  /*1330*/  LDCU.64 UR4, c[0x0][0x380] ;  /* 0x00007000ff0477ac */ /* 0x000ee20008000a00 */
[----:B012---:R-:W-:Y:S01]  /*1340*/  DADD R12, R12, R2 ;  /* 0x000000000c0c7229 */ /* 0x007fe20000000002 */
[----:B---3--:R-:W-:-:S04]  /*1350*/  ULEA UR4, UP0, UR6, UR4, 0x3 ;  /* 0x0000000406047291 */ /* 0x008fc8000f8018ff */
[----:B------:R-:W-:Y:S02]  /*1360*/  ULEA.HI.X UR5, UR6, UR5, URZ, 0x3, UP0 ;  /* 0x0000000506057291 */ /* 0x000fe400080f1cff */
[----:B------:R-:W-:-:S04]  /*1370*/  IMAD.U32 R2, RZ, RZ, UR4 ;  /* 0x00000004ff027e24 */ /* 0x000fc8000f8e00ff */
[----:B------:R-:W-:-:S05]  /*1380*/  IMAD.U32 R3, RZ, RZ, UR5 ;  /* 0x00000005ff037e24 */ /* 0x000fca000f8e00ff */
[----:B------:R-:W-:Y:S01]  /*1390*/  STG.E.64 desc[UR8][R2.64], R12 ;  /* 0x0000000c02007986 */ /* 0x000fe2000c101b08 */
[----:B------:R-:W-:Y:S05]  /*13a0*/  EXIT ;  /* 0x000000000000794d */ /* 0x000fea0003800000 */
        .weak           $__internal_51_$__cuda_sm20_div_u64
        .type           $__internal_51_$__cuda_sm20_div_u64,@function
        .size           $__internal_51_$__cuda_sm20_div_u64,($__internal_52_$__cuda_sm20_dsqrt_rn_f64_mediumpath_v1 - $__internal_51_$__cuda_sm20_div_u64)
$__internal_51_$__cuda_sm20_div_u64:
        /* <DEDUP_REMOVED lines=67> */
[----:B------:R-:W-:Y:S06]  /*17e0*/  RET.REL.NODEC R18 `(_ZN2at6native55_GLOBAL__N__6c1c77d0_17_DistanceKernel_cu_928626d3_295122pdist_kernel_cuda_implIdNS1_5distsIdE4zeroEEEvPT_PKS6_llS6_dd) ;  /* 0xffffffe812047950 */ /* 0x000fec0003c3ffff */
        .weak           $__internal_52_$__cuda_sm20_dsqrt_rn_f64_mediumpath_v1
        .type           $__internal_52_$__cuda_sm20_dsqrt_rn_f64_mediumpath_v1,@function
        .size           $__internal_52_$__cuda_sm20_dsqrt_rn_f64_mediumpath_v1,(.L_x_840 - $__internal_52_$__cuda_sm20_dsqrt_rn_f64_mediumpath_v1)
$__internal_52_$__cuda_sm20_dsqrt_rn_f64_mediumpath_v1:
        /* <DEDUP_REMOVED lines=11> */
.L_x_506:
        /* <DEDUP_REMOVED lines=24> */
.L_x_508:
[----:B------:R-:W-:-:S11]  /*1a20*/  DADD R6, R4, R4 ;  /* 0x0000000004067229 */ /* 0x000fd60000000004 */
.L_x_507:
[----:B------:R-:W-:-:S04]  /*1a30*/  IMAD.MOV.U32 R3, RZ, RZ, 0x0 ;  /* 0x00000000ff037424 */ /* 0x000fc800078e00ff */
[----:B------:R-:W-:Y:S05]  /*1a40*/  RET.REL.NODEC R2 `(_ZN2at6native55_GLOBAL__N__6c1c77d0_17_DistanceKernel_cu_928626d3_295122pdist_kernel_cuda_implIdNS1_5distsIdE4zeroEEEvPT_PKS6_llS6_dd) ;  /* 0xffffffe4026c7950 */ /* 0x000fea0003c3ffff */
.L_x_509:
        /* <DEDUP_REMOVED lines=11> */
.L_x_840:


//--------------------- .text._ZN2at6native55_GLOBAL__N__6c1c77d0_17_DistanceKernel_cu_928626d3_295122pdist_kernel_cuda_implIdNS1_5distsIdE1pEEEvPT_PKS6_llS6_dd --------------------------
	.section	.text._ZN2at6native55_GLOBAL__N__6c1c77d0_17_DistanceKernel_cu_928626d3_295122pdist_kernel_cuda_implIdNS1_5distsIdE1pEEEvPT_PKS6_llS6_dd,"ax",@progbits
	.align	128
.text._ZN2at6native55_GLOBAL__N__6c1c77d0_17_DistanceKernel_cu_928626d3_295122pdist_kernel_cuda_implIdNS1_5distsIdE1pEEEvPT_PKS6_llS6_dd:
        .type           _ZN2at6native55_GLOBAL__N__6c1c77d0_17_DistanceKernel_cu_928626d3_295122pdist_kernel_cuda_implIdNS1_5distsIdE1pEEEvPT_PKS6_llS6_dd,@function
        .size           _ZN2at6native55_GLOBAL__N__6c1c77d0_17_DistanceKernel_cu_928626d3_295122pdist_kernel_cuda_implIdNS1_5distsIdE1pEEEvPT_PKS6_llS6_dd,(.L_x_843 - _ZN2at6native55_GLOBAL__N__6c1c77d0_17_DistanceKernel_cu_928626d3_295122pdist_kernel_cuda_implIdNS1_5distsIdE1pEEEvPT_PKS6_llS6_dd)
        .other          _ZN2at6native55_GLOBAL__N__6c1c77d0_17_DistanceKernel_cu_928626d3_295122pdist_kernel_cuda_implIdNS1_5distsIdE1pEEEvPT_PKS6_llS6_dd,@"STO_CUDA_ENTRY STV_DEFAULT"
_ZN2at6native55_GLOBAL__N__6c1c77d0_17_DistanceKernel_cu_928626d3_295122pdist_kernel_cuda_implIdNS1_5distsIdE1pEEEvPT_PKS6_llS6_dd:
        /* <DEDUP_REMOVED lines=24> */
[----:B------:R-:W-:Y:S05]  /*0180*/  CALL.REL.NOINC `($__internal_55_$__cuda_sm20_dsqrt_rn_f64_mediumpath_v1) ;  /* 0x0000002400a47944 */ /* 0x000fea0003c00000 */
[----:B------:R-:W-:Y:S02]  /*0190*/  IMAD.MOV.U32 R2, RZ, RZ, R6 ;  /* 0x000000ffff027224 */ /* 0x000fe400078e0006 */
[----:B------:R-:W-:-:S07]  /*01a0*/  IMAD.MOV.U32 R3, RZ, RZ, R7 ;  /* 0x000000ffff037224 */ /* 0x000fce00078e0007 */
.L_x_510:
[----:B------:R-:W0:Y:S01]  /*01b0*/  LDCU.64 UR4, c[0x0][0x3a8] ;  /* 0x00007500ff0477ac */ /* 0x000e220008000a00 */
[----:B------:R-:W1:Y:S01]  /*01c0*/  S2R R16, SR_TID.X ;  /* 0x0000000000107919 */ /* 0x000e620000002100 */
[----:B------:R-:W-:Y:S01]  /*01d0*/  BSSY.RECONVERGENT B0, `(.L_x_511) ;  /* 0x0000166000007945 */ /* 0x000fe20003800200 */
[----:B------:R-:W-:Y:S01]  /*01e0*/  CS2R R22, SRZ ;  /* 0x0000000000167805 */ /* 0x000fe2000001ff00 */
[----:B------:R-:W2:Y:S01]  /*01f0*/  LDCU.64 UR10, c[0x0][0x358] ;  /* 0x00006b00ff0a77ac */ /* 0x000ea20008000a00 */
[----:B------:R-:W3:Y:S01]  /*0200*/  LDCU.64 UR14, c[0x0][0x3a0] ;  /* 0x00007400ff0e77ac */ /* 0x000ee20008000a00 */
[----:B------:R-:W4:Y:S01]  /*0210*/  LDCU UR9, c[0x0][0x3a4] ;  /* 0x00007480ff0977ac */ /* 0x000f220008000800 */
[----:B0-----:R-:W-:Y:S01]  /*0220*/  DADD R2, -R2, UR4 ;  /* 0x0000000402027e29 */ /* 0x001fe20008000100 */
[----:B------:R-:W0:Y:S05]  /*0230*/  LDCU.128 UR4, c[0x0][0x390] ;  /* 0x00007200ff0477ac */ /* 0x000e2a0008000c00 */
[----:B------:R-:W5:Y:S02]  /*0240*/  F2I.S64.F64.TRUNC R10, R2 ;  /* 0x00000002000a7311 */ /* 0x000f64000030d900 */
[-C--:B-----5:R-:W-:Y:S01]  /*0250*/  IMAD R7, R11, R10.reuse, RZ ;  /* 0x0000000a0b077224 */ /* 0x0a0fe200078e02ff */
[C---:B------:R-:W-:Y:S01]  /*0260*/  IADD3 R15, P0, PT, R10.reuse, 0x1, RZ ;  /* 0x000000010a0f7810 */ /* 0x040fe20007f1e0ff */
[-C--:B------:R-:W-:Y:S01]  /*0270*/  IMAD.WIDE.U32 R4, R10, R10.reuse, R10 ;  /* 0x0000000a0a047225 */ /* 0x080fe200078e000a */
[----:B------:R-:W-:-:S03]  /*0280*/  IADD3 R13, P2, PT, RZ, -R10, RZ ;  /* 0x8000000aff0d7210 */ /* 0x000fc60007f5e0ff */
[----:B------:R-:W-:Y:S02]  /*0290*/  IMAD R7, R10, R11, R7 ;  /* 0x0000000b0a077224 */ /* 0x000fe400078e0207 */
[----:B------:R-:W-:Y:S01]  /*02a0*/  IMAD.X R12, RZ, RZ, R11, P0 ;  /* 0x000000ffff0c7224 */ /* 0x000fe200000e060b */
[----:B------:R-:W-:Y:S01]  /*02b0*/  IADD3 R6, P0, PT, R15, UR8, RZ ;  /* 0x000000080f067c10 */ /* 0x000fe2000ff1e0ff */
[----:B------:R-:W-:Y:S02]  /*02c0*/  IMAD.IADD R9, R5, 0x1, R7 ;  /* 0x0000000105097824 */ /* 0x000fe400078e0207 */
[----:B------:R-:W-:Y:S02]  /*02d0*/  IMAD.X R8, RZ, RZ, ~R11, P2 ;  /* 0x000000ffff087224 */ /* 0x000fe400010e0e0b */
[----:B------:R-:W-:Y:S01]  /*02e0*/  IMAD.X R7, RZ, RZ, R12, P0 ;  /* 0x000000ffff077224 */ /* 0x000fe200000e060c */
[----:B------:R-:W-:Y:S01]  /*02f0*/  LEA.HI R5, P1, R9, R4, RZ, 0x1 ;  /* 0x0000000409057211 */ /* 0x000fe200078308ff */
[----:B0-----:R-:W-:Y:S01]  /*0300*/  IMAD R8, R8, UR4, RZ ;  /* 0x0000000408087c24 */ /* 0x001fe2000f8e02ff */
[----:B-1----:R-:W-:Y:S01]  /*0310*/  ISETP.GE.U32.AND P0, PT, R16, UR6, PT ;  /* 0x0000000610007c0c */ /* 0x002fe2000bf06070 */
[----:B------:R-:W-:-:S03]  /*0320*/  IMAD.WIDE.U32 R2, R13, UR4, R6 ;  /* 0x000000040d027c25 */ /* 0x000fc6000f8e0006 */
[----:B------:R-:W-:Y:S01]  /*0330*/  ISETP.GE.AND.EX P0, PT, RZ, UR7, PT, P0 ;  /* 0x00000007ff007c0c */ /* 0x000fe2000bf06300 */
[----:B------:R-:W-:Y:S02]  /*0340*/  IMAD.X R4, RZ, RZ, R9, P1 ;  /* 0x000000ffff047224 */ /* 0x000fe400008e0609 */
[----:B------:R-:W-:Y:S02]  /*0350*/  IMAD R8, R13, UR5, R8 ;  /* 0x000000050d087c24 */ /* 0x000fe4000f8e0208 */
[----:B------:R-:W-:Y:S01]  /*0360*/  IMAD R9, R11, UR6, RZ ;  /* 0x000000060b097c24 */ /* 0x000fe2000f8e02ff */
[--C-:B------:R-:W-:Y:S02]  /*0370*/  SHF.R.S64 R5, R5, 0x1, R4.reuse ;  /* 0x0000000105057819 */ /* 0x100fe40000001004 */
[----:B------:R-:W-:Y:S02]  /*0380*/  SHF.R.S32.HI R7, RZ, 0x1, R4 ;  /* 0x00000001ff077819 */ /* 0x000fe40000011404 */
[----:B------:R-:W-:-:S04]  /*0390*/  IADD3 R5, P1, PT, R5, R2, RZ ;  /* 0x0000000205057210 */ /* 0x000fc80007f3e0ff */
[----:B------:R-:W-:Y:S01]  /*03a0*/  IADD3.X R2, PT, PT, R7, R3, R8, P1, !PT ;  /* 0x0000000307027210 */ /* 0x000fe20000ffe408 */
[----:B------:R-:W-:Y:S01]  /*03b0*/  IMAD R3, R10, UR7, R9 ;  /* 0x000000070a037c24 */ /* 0x000fe2000f8e0209 */
[----:B--234-:R-:W-:Y:S07]  /*03c0*/  @P0 BRA `(.L_x_512) ;  /* 0x0000001400180947 */ /* 0x01cfee0003800000 */
[----:B------:R-:W0:Y:S01]  /*03d0*/  LDC.64 R8, c[0x0][0x3a0] ;  /* 0x0000e800ff087b82 */ /* 0x000e220000000a00 */
[----:B------:R-:W1:Y:S01]  /*03e0*/  LDCU.64 UR4, c[0x0][0x388] ;  /* 0x00007100ff0477ac */ /* 0x000e620008000a00 */
[----:B------:R-:W-:Y:S01]  /*03f0*/  IMAD.WIDE.U32 R10, R10, UR6, RZ ;  /* 0x000000060a0a7c25 */ /* 0x000fe2000f8e00ff */
[----:B------:R-:W-:Y:S03]  /*0400*/  BSSY.RECONVERGENT B1, `(.L_x_513) ;  /* 0x000003c000017945 */ /* 0x000fe60003800200 */
[----:B------:R-:W-:Y:S01]  /*0410*/  IMAD R4, R12, UR6, RZ ;  /* 0x000000060c047c24 */ /* 0x000fe2000f8e02ff */
[----:B------:R-:W-:Y:S01]  /*0420*/  IADD3 R19, P0, PT, R16, R10, RZ ;  /* 0x0000000a10137210 */ /* 0x000fe20007f1e0ff */
[----:B------:R-:W-:Y:S01]  /*0430*/  IMAD.IADD R25, R11, 0x1, R3 ;  /* 0x000000010b197824 */ /* 0x000fe200078e0203 */
[----:B------:R-:W2:Y:S01]  /*0440*/  LDC.64 R22, c[0x0][0x3a0] ;  /* 0x0000e800ff167b82 */ /* 0x000ea20000000a00 */
[----:B------:R-:W-:-:S02]  /*0450*/  IMAD R11, R15, UR7, R4 ;  /* 0x000000070f0b7c24 */ /* 0x000fc4000f8e0204 */
[----:B------:R-:W-:-:S04]  /*0460*/  IMAD.WIDE.U32 R12, R15, UR6, RZ ;  /* 0x000000060f0c7c25 */ /* 0x000fc8000f8e00ff */
[----:B------:R-:W-:Y:S02]  /*0470*/  IMAD.X R4, RZ, RZ, R25, P0 ;  /* 0x000000ffff047224 */ /* 0x000fe400000e0619 */
[----:B------:R-:W-:Y:S01]  /*0480*/  IMAD.WIDE.U32 R6, R0, 0x8, RZ ;  /* 0x0000000800067825 */ /* 0x000fe200078e00ff */
[----:B-1----:R-:W-:Y:S02]  /*0490*/  LEA R15, P0, R19, UR4, 0x3 ;  /* 0x00000004130f7c11 */ /* 0x002fe4000f8018ff */
[----:B------:R-:W-:Y:S01]  /*04a0*/  LEA R14, P1, R12, UR4, 0x3 ;  /* 0x000000040c0e7c11 */ /* 0x000fe2000f8218ff */
[----:B------:R-:W-:Y:S01]  /*04b0*/  IMAD.IADD R11, R13, 0x1, R11 ;  /* 0x000000010d0b7824 */ /* 0x000fe200078e020b */
[----:B------:R-:W-:Y:S02]  /*04c0*/  LEA.HI.X R19, R19, UR5, R4, 0x3, P0 ;  /* 0x0000000513137c11 */ /* 0x000fe400080f1c04 */
[----:B0-----:R-:W-:Y:S02]  /*04d0*/  SHF.R.U32.HI R3, RZ, 0x14, R9 ;  /* 0x00000014ff037819 */ /* 0x001fe40000011609 */
[----:B------:R-:W-:-:S02]  /*04e0*/  IADD3 R13, P0, PT, R6, R15, RZ ;  /* 0x0000000f060d7210 */ /* 0x000fc40007f1e0ff */
[----:B------:R-:W-:Y:S02]  /*04f0*/  LOP3.LUT R3, R3, 0x7ff, RZ, 0xc0, !PT ;  /* 0x000007ff03037812 */ /* 0x000fe400078ec0ff */
[----:B------:R-:W-:Y:S01]  /*0500*/  LEA.HI.X R12, R12, UR5, R11, 0x3, P1 ;  /* 0x000000050c0c7c11 */ /* 0x000fe200088f1c0b */
[----:B------:R-:W-:Y:S01]  /*0510*/  IMAD.X R15, R7, 0x1, R19, P0 ;  /* 0x00000001070f7824 */ /* 0x000fe200000e0613 */
[-C--:B------:R-:W-:Y:S01]  /*0520*/  ISETP.GT.U32.AND P2, PT, R13, R14.reuse, PT ;  /* 0x0000000e0d00720c */ /* 0x080fe20003f44070 */
[----:B------:R-:W-:Y:S01]  /*0530*/  VIADD R11, R3, 0xfffffc0c ;  /* 0xfffffc0c030b7836 */ /* 0x000fe20000000000 */
[----:B------:R-:W-:Y:S02]  /*0540*/  ISETP.GE.U32.AND P1, PT, R13, R14, PT ;  /* 0x0000000e0d00720c */ /* 0x000fe40003f26070 */
[CC--:B------:R-:W-:Y:S02]  /*0550*/  ISETP.GT.U32.AND.EX P2, PT, R15.reuse, R12.reuse, PT, P2 ;  /* 0x0000000c0f00720c */ /* 0x0c0fe40003f44120 */
[----:B------:R-:W-:-:S02]  /*0560*/  ISETP.GE.U32.AND.EX P1, PT, R15, R12, PT, P1 ;  /* 0x0000000c0f00720c */ /* 0x000fc40003f26110 */
[CC--:B------:R-:W-:Y:S02]  /*0570*/  SHF.L.U64.HI R4, R8.reuse, R11.reuse, R9 ;  /* 0x0000000b08047219 */ /* 0x0c0fe40000010209 */
[----:B------:R-:W-:Y:S02]  /*0580*/  SEL R9, R13, R14, P2 ;  /* 0x0000000e0d097207 */ /* 0x000fe40001000000 */
[----:B------:R-:W-:Y:S02]  /*0590*/  SEL R18, RZ, 0x1, P1 ;  /* 0x00000001ff127807 */ /* 0x000fe40000800000 */
[----:B------:R-:W-:Y:S02]  /*05a0*/  SHF.L.U32 R3, R8, R11, RZ ;  /* 0x0000000b08037219 */ /* 0x000fe400000006ff */
[----:B------:R-:W-:Y:S02]  /*05b0*/  IADD3 R9, P1, P3, R9, -R13, -R18 ;  /* 0x8000000d09097210 */ /* 0x000fe40007b3e812 */
[----:B------:R-:W-:-:S02]  /*05c0*/  SEL R8, R15, R12, P2 ;  /* 0x0000000c0f087207 */ /* 0x000fc40001000000 */
[----:B------:R-:W-:Y:S02]  /*05d0*/  ISETP.NE.U32.AND P0, PT, R3, RZ, PT ;  /* 0x000000ff0300720c */ /* 0x000fe40003f05070 */
[----:B------:R-:W-:Y:S02]  /*05e0*/  IADD3.X R8, PT, PT, R8, -0x1, ~R15, P1, P3 ;  /* 0xffffffff08087810 */ /* 0x000fe40000fe6c0f */
[----:B------:R-:W-:Y:S02]  /*05f0*/  ISETP.NE.AND.EX P0, PT, R4, -0x80000000, PT, P0 ;  /* 0x800000000400780c */ /* 0x000fe40003f05300 */
[----:B------:R-:W-:Y:S02]  /*0600*/  ISETP.NE.U32.AND P1, PT, R8, RZ, PT ;  /* 0x000000ff0800720c */ /* 0x000fe40003f25070 */
[----:B------:R-:W-:-:S04]  /*0610*/  LEA R21, P2, R10, UR4, 0x3 ;  /* 0x000000040a157c11 */ /* 0x000fc8000f8418ff */
[----:B------:R-:W-:-:S05]  /*0620*/  LEA.HI.X R19, R10, UR5, R25, 0x3, P2 ;  /* 0x000000050a137c11 */ /* 0x000fca00090f1c19 */
[----:B--2---:R-:W-:Y:S02]  /*0630*/  DSETP.NEU.AND P0, PT, |R22|, 0.5, !P0 ;  /* 0x3fe000001600742a */ /* 0x004fe4000470d200 */
[----:B------:R-:W-:-:S12]  /*0640*/  @P1 BRA `(.L_x_514) ;  /* 0x0000000000541947 */ /* 0x000fd80003800000 */
[----:B------:R-:W0:Y:S01]  /*0650*/  I2F.U32.RP R7, R6 ;  /* 0x0000000600077306 */ /* 0x000e220000209000 */
[----:B------:R-:W-:Y:S01]  /*0660*/  IMAD.MOV R13, RZ, RZ, -R6 ;  /* 0x000000ffff0d7224 */ /* 0x000fe200078e0a06 */
[----:B------:R-:W-:-:S06]  /*0670*/  ISETP.NE.U32.AND P3, PT, R6, RZ, PT ;  /* 0x000000ff0600720c */ /* 0x000fcc0003f65070 */
[----:B0-----:R-:W0:Y:S02]  /*0680*/  MUFU.RCP R7, R7 ;  /* 0x0000000700077308 */ /* 0x001e240000001000 */
[----:B0-----:R-:W-:Y:S02]  /*0690*/  VIADD R10, R7, 0xffffffe ;  /* 0x0ffffffe070a7836 */ /* 0x001fe40000000000 */
[----:B------:R-:W-:-:S04]  /*06a0*/  IMAD.MOV.U32 R7, RZ, RZ, RZ ;  /* 0x000000ffff077224 */ /* 0x000fc800078e00ff */
        /* <DEDUP_REMOVED lines=15> */
.L_x_514:
[----:B------:R-:W-:-:S07]  /*07a0*/  MOV R10, 0x7c0 ;  /* 0x000007c0000a7802 */ /* 0x000fce0000000f00 */
[----:B------:R-:W-:Y:S05]  /*07b0*/  CALL.REL.NOINC `($__internal_54_$__cuda_sm20_div_u64) ;  /* 0x0000001c000c7944 */ /* 0x000fea0003c00000 */
.L_x_515:
[----:B------:R-:W-:Y:S05]  /*07c0*/  BSYNC.RECONVERGENT B1 ;  /* 0x0000000000017941 */ /* 0x000fea0003800200 */
.L_x_513:
[----:B------:R-:W0:Y:S01]  /*07d0*/  LDCU.64 UR4, c[0x0][0x398] ;  /* 0x00007300ff0477ac */ /* 0x000e220008000a00 */
[----:B------:R-:W1:Y:S01]  /*07e0*/  LDC R8, c[0x0][0x3a4] ;  /* 0x0000e900ff087b82 */ /* 0x000e620000000800 */
[----:B------:R-:W-:Y:S01]  /*07f0*/  IADD3 R18, P1, PT, R6, R18, RZ ;  /* 0x0000001206127210 */ /* 0x000fe20007f3e0ff */
[----:B------:R-:W-:Y:S01]  /*0800*/  IMAD.MOV.U32 R17, RZ, RZ, RZ ;  /* 0x000000ffff117224 */ /* 0x000fe200078e00ff */
[----:B------:R-:W2:Y:S01]  /*0810*/  LDCU.64 UR16, c[0x0][0x3a0] ;  /* 0x00007400ff1077ac */ /* 0x000ea20008000a00 */
[----:B------:R-:W-:Y:S01]  /*0820*/  LEA R14, P3, R16, R21, 0x3 ;  /* 0x00000015100e7211 */ /* 0x000fe200078618ff */
[----:B------:R-:W-:Y:S01]  /*0830*/  BSSY.RECONVERGENT B1, `(.L_x_516) ;  /* 0x000005d000017945 */ /* 0x000fe20003800200 */
[----:B------:R-:W-:Y:S01]  /*0840*/  LOP3.LUT R10, R18, 0x1, RZ, 0xc0, !PT ;  /* 0x00000001120a7812 */ /* 0x000fe200078ec0ff */
[----:B------:R-:W3:Y:S01]  /*0850*/  LDCU.64 UR12, c[0x0][0x388] ;  /* 0x00007100ff0c77ac */ /* 0x000ee20008000a00 */
[----:B------:R-:W-:Y:S01]  /*0860*/  IMAD.X R9, RZ, RZ, R7, P1 ;  /* 0x000000ffff097224 */ /* 0x000fe200008e0607 */
[----:B------:R-:W-:-:S02]  /*0870*/  LEA.HI.X R15, R16, R19, RZ, 0x3, P3 ;  /* 0x00000013100f7211 */ /* 0x000fc400018f1cff */
[----:B------:R-:W-:Y:S02]  /*0880*/  CS2R R22, SRZ ;  /* 0x0000000000167805 */ /* 0x000fe4000001ff00 */
[----:B------:R-:W-:-:S04]  /*0890*/  ISETP.NE.U32.AND P1, PT, R10, 0x1, PT ;  /* 0x000000010a00780c */ /* 0x000fc80003f25070 */
[----:B------:R-:W-:Y:S01]  /*08a0*/  ISETP.NE.U32.AND.EX P1, PT, RZ, RZ, PT, P1 ;  /* 0x000000ffff00720c */ /* 0x000fe20003f25110 */
[----:B0-----:R-:W-:Y:S02]  /*08b0*/  IMAD R2, R2, UR4, RZ ;  /* 0x0000000402027c24 */ /* 0x001fe4000f8e02ff */
[----:B------:R-:W-:-:S04]  /*08c0*/  IMAD.WIDE.U32 R6, R5, UR4, R16 ;  /* 0x0000000405067c25 */ /* 0x000fc8000f8e0010 */
[----:B--2---:R-:W-:Y:S01]  /*08d0*/  IMAD.U32 R26, RZ, RZ, UR16 ;  /* 0x00000010ff1a7e24 */ /* 0x004fe2000f8e00ff */
[----:B-1----:R-:W-:Y:S01]  /*08e0*/  ISETP.GE.AND P2, PT, R8, RZ, PT ;  /* 0x000000ff0800720c */ /* 0x002fe20003f46270 */
[----:B------:R-:W-:Y:S01]  /*08f0*/  IMAD.U32 R27, RZ, RZ, UR17 ;  /* 0x00000011ff1b7e24 */ /* 0x000fe2000f8e00ff */
[----:B---3--:R-:W-:Y:S01]  /*0900*/  LEA R12, P4, R6, UR12, 0x3 ;  /* 0x0000000c060c7c11 */ /* 0x008fe2000f8818ff */
[----:B------:R-:W-:Y:S02]  /*0910*/  IMAD R5, R5, UR5, R2 ;  /* 0x0000000505057c24 */ /* 0x000fe4000f8e0202 */
[----:B------:R0:W1:Y:S02]  /*0920*/  FRND.F64.TRUNC R10, R26 ;  /* 0x0000001a000a7313 */ /* 0x000064000030d800 */
[----:B------:R-:W-:Y:S01]  /*0930*/  IMAD.IADD R7, R7, 0x1, R5 ;  /* 0x0000000107077824 */ /* 0x000fe200078e0205 */
[----:B------:R-:W-:-:S04]  /*0940*/  SEL R5, RZ, 0x7ff00000, !P2 ;  /* 0x7ff00000ff057807 */ /* 0x000fc80005000000 */
[----:B------:R-:W-:Y:S02]  /*0950*/  LEA.HI.X R13, R6, UR13, R7, 0x3, P4 ;  /* 0x0000000d060d7c11 */ /* 0x000fe4000a0f1c07 */
[----:B------:R-:W-:Y:S01]  /*0960*/  LOP3.LUT R6, R8, 0x7fffffff, RZ, 0xc0, !PT ;  /* 0x7fffffff08067812 */ /* 0x000fe200078ec0ff */
[----:B------:R-:W-:Y:S01]  /*0970*/  VIADD R8, R5, 0x80000000 ;  /* 0x8000000005087836 */ /* 0x000fe20000000000 */
[----:B0-----:R-:W-:Y:S06]  /*0980*/  @!P1 BRA `(.L_x_517) ;  /* 0x00000004001c9947 */ /* 0x001fec0003800000 */
[----:B------:R-:W2:Y:S04]  /*0990*/  LDG.E.64 R22, desc[UR10][R14.64] ;  /* 0x0000000a0e167981 */ /* 0x000ea8000c1e1b00 */
[----:B------:R-:W2:Y:S01]  /*09a0*/  LDG.E.64 R24, desc[UR10][R12.64] ;  /* 0x0000000a0c187981 */ /* 0x000ea2000c1e1b00 */
[----:B------:R-:W-:Y:S01]  /*09b0*/  BSSY.RECONVERGENT B2, `(.L_x_518) ;  /* 0x0000022000027945 */ /* 0x000fe20003800200 */
[----:B--2---:R-:W-:-:S08]  /*09c0*/  DADD R22, R22, -R24 ;  /* 0x0000000016167229 */ /* 0x004fd00000000818 */
[----:B------:R-:W-:Y:S02]  /*09d0*/  DSETP.NEU.AND P1, PT, R22, RZ, PT ;  /* 0x000000ff1600722a */ /* 0x000fe40003f2d000 */
[----:B------:R-:W-:-:S12]  /*09e0*/  DADD R42, -RZ, |R22| ;  /* 0x00000000ff2a7229 */ /* 0x000fd80000000516 */
[----:B------:R-:W-:Y:S05]  /*09f0*/  @!P1 BRA `(.L_x_519) ;  /* 0x0000000000649947 */ /* 0x000fea0003800000 */
[----:B------:R-:W0:Y:S01]  /*0a00*/  LDCU.64 UR4, c[0x0][0x3a0] ;  /* 0x00007400ff0477ac */ /* 0x000e220008000a00 */
[----:B------:R-:W-:Y:S01]  /*0a10*/  BSSY.RECONVERGENT B3, `(.L_x_520) ;  /* 0x0000007000037945 */ /* 0x000fe20003800200 */
[----:B------:R-:W-:Y:S01]  /*0a20*/  IMAD.MOV.U32 R26, RZ, RZ, R42 ;  /* 0x000000ffff1a7224 */ /* 0x000fe200078e002a */
[----:B------:R-:W-:Y:S01]  /*0a30*/  MOV R2, 0xa80 ;  /* 0x00000a8000027802 */ /* 0x000fe20000000f00 */
[----:B------:R-:W-:Y:S02]  /*0a40*/  IMAD.MOV.U32 R7, RZ, RZ, R43 ;  /* 0x000000ffff077224 */ /* 0x000fe400078e002b */
[----:B0-----:R-:W-:Y:S02]  /*0a50*/  IMAD.U32 R40, RZ, RZ, UR4 ;  /* 0x00000004ff287e24 */ /* 0x001fe4000f8e00ff */
[----:B------:R-:W-:-:S07]  /*0a60*/  IMAD.U32 R41, RZ, RZ, UR5 ;  /* 0x00000005ff297e24 */ /* 0x000fce000f8e00ff */
[----:B-1----:R-:W-:Y:S05]  /*0a70*/  CALL.REL.NOINC `($_ZN2at6native55_GLOBAL__N__6c1c77d0_17_DistanceKernel_cu_928626d3_295122pdist_kernel_cuda_implIdNS1_5distsIdE1pEEEvPT_PKS6_llS6_dd$__internal_accurate_pow) ;  /* 0x0000002000007944 */ /* 0x002fea0003c00000 */
[----:B------:R-:W-:Y:S05]  /*0a80*/  BSYNC.RECONVERGENT B3 ;  /* 0x0000000000037941 */ /* 0x000fea0003800200 */
.L_x_520:
[----:B------:R-:W0:Y:S01]  /*0a90*/  LDCU.64 UR4, c[0x0][0x3a0] ;  /* 0x00007400ff0477ac */ /* 0x000e220008000a00 */
[----:B------:R-:W-:Y:S01]  /*0aa0*/  DADD R28, -RZ, -R24 ;  /* 0x00000000ff1c7229 */ /* 0x000fe20000000918 */
[----:B------:R-:W-:Y:S02]  /*0ab0*/  ISETP.NE.U32.AND P1, PT, R3, RZ, PT ;  /* 0x000000ff0300720c */ /* 0x000fe40003f25070 */
[----:B------:R-:W-:Y:S02]  /*0ac0*/  ISETP.GE.AND P4, PT, R43, RZ, PT ;  /* 0x000000ff2b00720c */ /* 0x000fe40003f86270 */
[----:B------:R-:W-:-:S05]  /*0ad0*/  ISETP.NE.AND.EX P1, PT, R4, -0x80000000, PT, P1 ;  /* 0x800000000400780c */ /* 0x000fca0003f25310 */
[-C--:B------:R-:W-:Y:S02]  /*0ae0*/  FSEL R7, R28, R24.reuse, !P1 ;  /* 0x000000181c077208 */ /* 0x080fe40004800000 */
[-C--:B------:R-:W-:Y:S02]  /*0af0*/  FSEL R28, R29, R25.reuse, !P1 ;  /* 0x000000191d1c7208 */ /* 0x080fe40004800000 */
[----:B------:R-:W-:Y:S02]  /*0b00*/  FSEL R24, R7, R24, !P4 ;  /* 0x0000001807187208 */ /* 0x000fe40006000000 */
[----:B------:R-:W-:Y:S01]  /*0b10*/  FSEL R25, R28, R25, !P4 ;  /* 0x000000191c197208 */ /* 0x000fe20006000000 */
[----:B0-----:R-:W-:Y:S01]  /*0b20*/  IMAD.U32 R26, RZ, RZ, UR4 ;  /* 0x00000004ff1a7e24 */ /* 0x001fe2000f8e00ff */
[----:B------:R-:W-:Y:S01]  /*0b30*/  PLOP3.LUT P1, PT, P1, PT, PT, 0x8, 0x80 ;  /* 0x000000000080781c */ /* 0x000fe20000f2e170 */
[----:B------:R-:W-:-:S06]  /*0b40*/  IMAD.U32 R27, RZ, RZ, UR5 ;  /* 0x00000005ff1b7e24 */ /* 0x000fcc000f8e00ff */
[----:B------:R-:W-:-:S14]  /*0b50*/  DSETP.NEU.AND P3, PT, R10, R26, PT ;  /* 0x0000001a0a00722a */ /* 0x000fdc0003f6d000 */
[----:B------:R-:W-:Y:S02]  /*0b60*/  @P3 FSEL R24, R24, RZ, P4 ;  /* 0x000000ff18183208 */ /* 0x000fe40002000000 */
[----:B------:R-:W-:Y:S01]  /*0b70*/  @P3 FSEL R25, R25, -QNAN , P4 ;  /* 0xfff8000019193808 */ /* 0x000fe20002000000 */
[----:B------:R-:W-:Y:S06]  /*0b80*/  BRA `(.L_x_521) ;  /* 0x0000000000107947 */ /* 0x000fec0003800000 */
.L_x_519:
[----:B------:R-:W-:Y:S01]  /*0b90*/  SEL R25, R43, RZ, P0 ;  /* 0x000000ff2b197207 */ /* 0x000fe20000000000 */
[----:B------:R-:W-:Y:S01]  /*0ba0*/  IMAD.MOV.U32 R24, RZ, RZ, RZ ;  /* 0x000000ffff187224 */ /* 0x000fe200078e00ff */
[----:B------:R-:W-:Y:S02]  /*0bb0*/  PLOP3.LUT P1, PT, P0, PT, PT, 0x80, 0x8 ;  /* 0x000000000008781c */ /* 0x000fe4000072f070 */
[----:B------:R-:W-:-:S11]  /*0bc0*/  @!P2 LOP3.LUT R25, R25, 0x7ff00000, RZ, 0xfc, !PT ;  /* 0x7ff000001919a812 */ /* 0x000fd600078efcff */
.L_x_521:
[----:B------:R-:W-:Y:S05]  /*0bd0*/  BSYNC.RECONVERGENT B2 ;  /* 0x0000000000027941 */ /* 0x000fea0003800200 */
.L_x_518:
[----:B------:R-:W-:Y:S01]  /*0be0*/  DADD R28, |R22|, R26 ;  /* 0x00000000161c7229 */ /* 0x000fe2000000021a */
[----:B------:R-:W-:Y:S09]  /*0bf0*/  BSSY.RECONVERGENT B2, `(.L_x_522) ;  /* 0x0000017000027945 */ /* 0x000ff20003800200 */
[----:B------:R-:W-:-:S04]  /*0c00*/  LOP3.LUT R28, R29, 0x7ff00000, RZ, 0xc0, !PT ;  /* 0x7ff000001d1c7812 */ /* 0x000fc800078ec0ff */
[----:B------:R-:W-:-:S13]  /*0c10*/  ISETP.NE.AND P3, PT, R28, 0x7ff00000, PT ;  /* 0x7ff000001c00780c */ /* 0x000fda0003f65270 */
[----:B------:R-:W-:Y:S05]  /*0c20*/  @P3 BRA `(.L_x_523) ;  /* 0x00000000004c3947 */ /* 0x000fea0003800000 */
[----:B------:R-:W-:-:S14]  /*0c30*/  DSETP.NAN.AND P3, PT, R22, R26, PT ;  /* 0x0000001a1600722a */ /* 0x000fdc0003f68000 */
[----:B------:R-:W-:Y:S05]  /*0c40*/  @P3 BRA `(.L_x_524) ;  /* 0x0000000000403947 */ /* 0x000fea0003800000 */
[----:B------:R-:W-:-:S14]  /*0c50*/  DSETP.NEU.AND P3, PT, |R26|, +INF , PT ;  /* 0x7ff000001a00742a */ /* 0x000fdc0003f6d200 */
[----:B------:R-:W-:Y:S05]  /*0c60*/  @!P3 BRA `(.L_x_525) ;  /* 0x000000000024b947 */ /* 0x000fea0003800000 */
[----:B------:R-:W-:-:S14]  /*0c70*/  DSETP.NEU.AND P2, PT, |R22|, +INF , PT ;  /* 0x7ff000001600742a */ /* 0x000fdc0003f4d200 */
[----:B------:R-:W-:Y:S05]  /*0c80*/  @P2 BRA `(.L_x_523) ;  /* 0x0000000000342947 */ /* 0x000fea0003800000 */
[----:B------:R-:W-:Y:S01]  /*0c90*/  ISETP.NE.AND P2, PT, R6, 0x3fe00000, PT ;  /* 0x3fe000000600780c */ /* 0x000fe20003f45270 */
[----:B------:R-:W-:-:S03]  /*0ca0*/  IMAD.MOV.U32 R24, RZ, RZ, RZ ;  /* 0x000000ffff187224 */ /* 0x000fc600078e00ff */
[-C--:B------:R-:W-:Y:S02]  /*0cb0*/  SEL R2, R8, R5.reuse, P2 ;  /* 0x0000000508027207 */ /* 0x080fe40001000000 */
[----:B------:R-:W-:Y:S02]  /*0cc0*/  ISETP.GE.AND P2, PT, R43, RZ, PT ;  /* 0x000000ff2b00720c */ /* 0x000fe40003f46270 */
[----:B------:R-:W-:-:S04]  /*0cd0*/  SEL R2, R2, R5, P1 ;  /* 0x0000000502027207 */ /* 0x000fc80000800000 */
[----:B------:R-:W-:Y:S01]  /*0ce0*/  SEL R25, R2, R5, !P2 ;  /* 0x0000000502197207 */ /* 0x000fe20005000000 */
[----:B------:R-:W-:Y:S06]  /*0cf0*/  BRA `(.L_x_523) ;  /* 0x0000000000187947 */ /* 0x000fec0003800000 */
.L_x_525:
[----:B------:R-:W-:Y:S01]  /*0d00*/  DSETP.GT.AND P1, PT, |R22|, 1, PT ;  /* 0x3ff000001600742a */ /* 0x000fe20003f24200 */
[----:B------:R-:W-:-:S05]  /*0d10*/  IMAD.MOV.U32 R24, RZ, RZ, RZ ;  /* 0x000000ffff187224 */ /* 0x000fca00078e00ff */
[----:B------:R-:W-:-:S04]  /*0d20*/  SEL R25, RZ, 0x7ff00000, !P1 ;  /* 0x7ff00000ff197807 */ /* 0x000fc80004800000 */
[----:B------:R-:W-:Y:S01]  /*0d30*/  @!P2 LOP3.LUT R25, R25, 0x7ff00000, RZ, 0x3c, !PT ;  /* 0x7ff000001919a812 */ /* 0x000fe200078e3cff */
[----:B------:R-:W-:Y:S06]  /*0d40*/  BRA `(.L_x_523) ;  /* 0x0000000000047947 */ /* 0x000fec0003800000 */
.L_x_524:
[----:B------:R-:W-:-:S11]  /*0d50*/  DADD R24, |R22|, R26 ;  /* 0x0000000016187229 */ /* 0x000fd6000000021a */
.L_x_523:
[----:B------:R-:W-:Y:S05]  /*0d60*/  BSYNC.RECONVERGENT B2 ;  /* 0x0000000000027941 */ /* 0x000fea0003800200 */
.L_x_522:
[----:B------:R-:W-:Y:S01]  /*0d70*/  DADD R24, RZ, R24 ;  /* 0x00000000ff187229 */ /* 0x000fe20000000018 */
[C---:B------:R-:W-:Y:S01]  /*0d80*/  IMAD.WIDE.U32 R14, R0.reuse, 0x8, R14 ;  /* 0x00000008000e7825 */ /* 0x040fe200078e000e */
[----:B------:R-:W-:Y:S02]  /*0d90*/  DSETP.NEU.AND P2, PT, |R22|, 1, PT ;  /* 0x3ff000001600742a */ /* 0x000fe40003f4d200 */
[----:B------:R-:W-:Y:S01]  /*0da0*/  DSETP.NEU.AND P1, PT, R26, RZ, PT ;  /* 0x000000ff1a00722a */ /* 0x000fe20003f2d000 */
[----:B------:R-:W-:-:S05]  /*0db0*/  IMAD.WIDE.U32 R12, R0, 0x8, R12 ;  /* 0x00000008000c7825 */ /* 0x000fca00078e000c */
[----:B------:R-:W-:Y:S02]  /*0dc0*/  FSEL R22, R24, RZ, P2 ;  /* 0x000000ff18167208 */ /* 0x000fe40001000000 */
[----:B------:R-:W-:Y:S02]  /*0dd0*/  FSEL R24, R25, 1.875, P2 ;  /* 0x3ff0000019187808 */ /* 0x000fe40001000000 */
[----:B------:R-:W-:Y:S02]  /*0de0*/  FSEL R22, R22, RZ, P1 ;  /* 0x000000ff16167208 */ /* 0x000fe40000800000 */
[----:B------:R-:W-:-:S07]  /*0df0*/  FSEL R23, R24, 1.875, P1 ;  /* 0x3ff0000018177808 */ /* 0x000fce0000800000 */
.L_x_517:
[----:B------:R-:W-:Y:S05]  /*0e00*/  BSYNC.RECONVERGENT B1 ;  /* 0x0000000000017941 */ /* 0x000fea0003800200 */
.L_x_516:
[----:B------:R-:W-:-:S04]  /*0e10*/  ISETP.NE.U32.AND P1, PT, R18, RZ, PT ;  /* 0x000000ff1200720c */ /* 0x000fc80003f25070 */
[----:B------:R-:W-:-:S13]  /*0e20*/  ISETP.NE.AND.EX P1, PT, R9, RZ, PT, P1 ;  /* 0x000000ff0900720c */ /* 0x000fda0003f25310 */
[----:B------:R-:W-:Y:S05]  /*0e30*/  @!P1 BRA `(.L_x_512) ;  /* 0x00000008007c9947 */ /* 0x000fea0003800000 */
[----:B------:R-:W0:Y:S01]  /*0e40*/  LDC.64 R44, c[0x0][0x398] ;  /* 0x0000e600ff2c7b82 */ /* 0x000e220000000a00 */
[----:B------:R-:W-:Y:S02]  /*0e50*/  CS2R R42, SRZ ;  /* 0x00000000002a7805 */ /* 0x000fe4000001ff00 */
[----:B0-----:R-:W-:-:S04]  /*0e60*/  LEA R9, P1, R44, R21, 0x3 ;  /* 0x000000152c097211 */ /* 0x001fc800078218ff */
[----:B------:R-:W-:-:S09]  /*0e70*/  LEA.HI.X R44, R44, R19, R45, 0x3, P1 ;  /* 0x000000132c2c7211 */ /* 0x000fd200008f1c2d */
.L_x_537:
[-C--:B------:R-:W-:Y:S02]  /*0e80*/  IADD3 R26, P1, PT, R12, R42.reuse, RZ ;  /* 0x0000002a0c1a7210 */ /* 0x080fe40007f3e0ff */
[----:B------:R-:W-:-:S03]  /*0e90*/  IADD3 R24, P2, PT, R14, R42, RZ ;  /* 0x0000002a0e187210 */ /* 0x000fc60007f5e0ff */
[--C-:B------:R-:W-:Y:S02]  /*0ea0*/  IMAD.X R27, R13, 0x1, R43.reuse, P1 ;  /* 0x000000010d1b7824 */ /* 0x100fe400008e062b */
[----:B------:R-:W-:-:S03]  /*0eb0*/  IMAD.X R25, R15, 0x1, R43, P2 ;  /* 0x000000010f197824 */ /* 0x000fc600010e062b */
[----:B------:R-:W2:Y:S04]  /*0ec0*/  LDG.E.64 R20, desc[UR10][R26.64] ;  /* 0x0000000a1a147981 */ /* 0x000ea8000c1e1b00 */
[----:B------:R-:W2:Y:S01]  /*0ed0*/  LDG.E.64 R18, desc[UR10][R24.64] ;  /* 0x0000000a18127981 */ /* 0x000ea2000c1e1b00 */
[----:B------:R-:W-:Y:S01]  /*0ee0*/  BSSY.RECONVERGENT B1, `(.L_x_526) ;  /* 0x0000021000017945 */ /* 0x000fe20003800200 */
[----:B--2---:R-:W-:-:S08]  /*0ef0*/  DADD R18, R18, -R20 ;  /* 0x0000000012127229 */ /* 0x004fd00000000814 */
[----:B------:R-:W-:Y:S02]  /*0f00*/  DSETP.NEU.AND P2, PT, R18, RZ, PT ;  /* 0x000000ff1200722a */ /* 0x000fe40003f4d000 */
[----:B------:R-:W-:-:S12]  /*0f10*/  DADD R20, -RZ, |R18| ;  /* 0x00000000ff147229 */ /* 0x000fd80000000512 */
[----:B------:R-:W0:Y:S01]  /*0f20*/  @!P2 LDC R2, c[0x0][0x3a4] ;  /* 0x0000e900ff02ab82 */ /* 0x000e220000000800 */
[----:B------:R-:W-:Y:S01]  /*0f30*/  @!P2 PLOP3.LUT P1, PT, P0, PT, PT, 0x80, 0x8 ;  /* 0x000000000008a81c */ /* 0x000fe2000072f070 */
[----:B------:R-:W-:Y:S01]  /*0f40*/  @!P2 IMAD.MOV.U32 R26, RZ, RZ, RZ ;  /* 0x000000ffff1aa224 */ /* 0x000fe200078e00ff */
[----:B0-----:R-:W-:Y:S02]  /*0f50*/  ISETP.GE.OR P3, PT, R2, RZ, P2 ;  /* 0x000000ff0200720c */ /* 0x001fe40001766670 */
[----:B------:R-:W-:-:S11]  /*0f60*/  @!P2 SEL R2, R21, RZ, P0 ;  /* 0x000000ff1502a207 */ /* 0x000fd60000000000 */
[----:B------:R-:W-:-:S05]  /*0f70*/  @!P3 LOP3.LUT R2, R2, 0x7ff00000, RZ, 0xfc, !PT ;  /* 0x7ff000000202b812 */ /* 0x000fca00078efcff */
[----:B------:R-:W-:Y:S01]  /*0f80*/  @!P2 IMAD.MOV.U32 R27, RZ, RZ, R2 ;  /* 0x000000ffff1ba224 */ /* 0x000fe200078e0002 */
[----:B------:R-:W-:Y:S06]  /*0f90*/  @!P2 BRA `(.L_x_527) ;  /* 0x000000000054a947 */ /* 0x000fec0003800000 */
        /* <DEDUP_REMOVED lines=9> */
.L_x_528:
[----:B------:R-:W-:Y:S01]  /*1030*/  DADD R26, -RZ, -R24 ;  /* 0x00000000ff1a7229 */ /* 0x000fe20000000918 */
[----:B------:R-:W-:Y:S01]  /*1040*/  ISETP.NE.U32.AND P1, PT, R3, RZ, PT ;  /* 0x000000ff0300720c */ /* 0x000fe20003f25070 */
[----:B------:R-:W-:Y:S01]  /*1050*/  DSETP.NEU.AND P3, PT, R10, UR14, PT ;  /* 0x0000000e0a007e2a */ /* 0x000fe2000bf6d000 */
[----:B------:R-:W-:Y:S02]  /*1060*/  ISETP.GE.AND P2, PT, R21, RZ, PT ;  /* 0x000000ff1500720c */ /* 0x000fe40003f46270 */
[----:B------:R-:W-:-:S05]  /*1070*/  ISETP.NE.AND.EX P1, PT, R4, -0x80000000, PT, P1 ;  /* 0x800000000400780c */ /* 0x000fca0003f25310 */
[-C--:B------:R-:W-:Y:S02]  /*1080*/  FSEL R7, R26, R24.reuse, !P1 ;  /* 0x000000181a077208 */ /* 0x080fe40004800000 */
[-C--:B------:R-:W-:Y:S02]  /*1090*/  FSEL R2, R27, R25.reuse, !P1 ;  /* 0x000000191b027208 */ /* 0x080fe40004800000 */
[----:B------:R-:W-:Y:S02]  /*10a0*/  FSEL R26, R7, R24, !P2 ;  /* 0x00000018071a7208 */ /* 0x000fe40005000000 */
[----:B------:R-:W-:Y:S02]  /*10b0*/  FSEL R27, R2, R25, !P2 ;  /* 0x00000019021b7208 */ /* 0x000fe40005000000 */
[----:B------:R-:W-:Y:S02]  /*10c0*/  PLOP3.LUT P1, PT, P1, PT, PT, 0x8, 0x80 ;  /* 0x000000000080781c */ /* 0x000fe40000f2e170 */
[----:B------:R-:W-:-:S02]  /*10d0*/  @P3 FSEL R26, R26, RZ, P2 ;  /* 0x000000ff1a1a3208 */ /* 0x000fc40001000000 */
[----:B------:R-:W-:-:S09]  /*10e0*/  @P3 FSEL R27, R27, -QNAN , P2 ;  /* 0xfff800001b1b3808 */ /* 0x000fd20001000000 */
.L_x_527:
[----:B------:R-:W-:Y:S05]  /*10f0*/  BSYNC.RECONVERGENT B1 ;  /* 0x0000000000017941 */ /* 0x000fea0003800200 */
.L_x_526:
[----:B------:R-:W0:Y:S01]  /*1100*/  LDC.64 R24, c[0x0][0x3a0] ;  /* 0x0000e800ff187b82 */ /* 0x000e220000000a00 */
[----:B------:R-:W-:Y:S01]  /*1110*/  BSSY.RECONVERGENT B1, `(.L_x_529) ;  /* 0x0000017000017945 */ /* 0x000fe20003800200 */
[----:B0-----:R-:W-:-:S10]  /*1120*/  DADD R28, |R18|, R24 ;  /* 0x00000000121c7229 */ /* 0x001fd40000000218 */
[----:B------:R-:W-:-:S04]  /*1130*/  LOP3.LUT R28, R29, 0x7ff00000, RZ, 0xc0, !PT ;  /* 0x7ff000001d1c7812 */ /* 0x000fc800078ec0ff */
[----:B------:R-:W-:-:S13]  /*1140*/  ISETP.NE.AND P2, PT, R28, 0x7ff00000, PT ;  /* 0x7ff000001c00780c */ /* 0x000fda0003f45270 */
[----:B------:R-:W-:Y:S05]  /*1150*/  @P2 BRA `(.L_x_530) ;  /* 0x0000000000482947 */ /* 0x000fea0003800000 */
[----:B------:R-:W-:-:S14]  /*1160*/  DSETP.NAN.AND P2, PT, R18, R24, PT ;  /* 0x000000181200722a */ /* 0x000fdc0003f48000 */
[----:B------:R-:W-:Y:S01]  /*1170*/  @P2 DADD R26, |R18|, R24 ;  /* 0x00000000121a2229 */ /* 0x000fe20000000218 */
[----:B------:R-:W-:Y:S10]  /*1180*/  @P2 BRA `(.L_x_530) ;  /* 0x00000000003c2947 */ /* 0x000ff40003800000 */
        /* <DEDUP_REMOVED lines=8> */
.L_x_531:
[----:B------:R-:W-:-:S14]  /*1210*/  DSETP.NEU.AND P2, PT, |R18|, +INF , PT ;  /* 0x7ff000001200742a */ /* 0x000fdc0003f4d200 */
[----:B------:R-:W-:Y:S01]  /*1220*/  @!P2 ISETP.NE.AND P3, PT, R6, 0x3fe00000, PT ;  /* 0x3fe000000600a80c */ /* 0x000fe20003f65270 */
[----:B------:R-:W-:-:S03]  /*1230*/  @!P2 IMAD.MOV.U32 R26, RZ, RZ, RZ ;  /* 0x000000ffff1aa224 */ /* 0x000fc600078e00ff */
[-C--:B------:R-:W-:Y:S02]  /*1240*/  @!P2 SEL R2, R8, R5.reuse, P3 ;  /* 0x000000050802a207 */ /* 0x080fe40001800000 */
[----:B------:R-:W-:Y:S02]  /*1250*/  @!P2 ISETP.GE.AND P3, PT, R21, RZ, PT ;  /* 0x000000ff1500a20c */ /* 0x000fe40003f66270 */
[----:B------:R-:W-:-:S04]  /*1260*/  @!P2 SEL R2, R2, R5, P1 ;  /* 0x000000050202a207 */ /* 0x000fc80000800000 */
[----:B------:R-:W-:-:S07]  /*1270*/  @!P2 SEL R27, R2, R5, !P3 ;  /* 0x00000005021ba207 */ /* 0x000fce0005800000 */
.L_x_530:
[----:B------:R-:W-:Y:S05]  /*1280*/  BSYNC.RECONVERGENT B1 ;  /* 0x0000000000017941 */ /* 0x000fea0003800200 */
.L_x_529:
[----:B------:R-:W-:Y:S01]  /*1290*/  IMAD.MOV.U32 R28, RZ, RZ, R12 ;  /* 0x000000ffff1c7224 */ /* 0x000fe200078e000c */
[----:B------:R-:W0:Y:S01]  /*12a0*/  LDCU.64 UR4, c[0x0][0x3a0] ;  /* 0x00007400ff0477ac */ /* 0x000e220008000a00 */
[----:B------:R-:W-:Y:S02]  /*12b0*/  IMAD.MOV.U32 R29, RZ, RZ, R13 ;  /* 0x000000ffff1d7224 */ /* 0x000fe400078e000d */
[----:B------:R-:W-:Y:S02]  /*12c0*/  IMAD.MOV.U32 R20, RZ, RZ, R14 ;  /* 0x000000ffff147224 */ /* 0x000fe400078e000e */
[----:B------:R-:W-:Y:S02]  /*12d0*/  IMAD.MOV.U32 R21, RZ, RZ, R15 ;  /* 0x000000ffff157224 */ /* 0x000fe400078e000f */
[----:B------:R-:W-:-:S04]  /*12e0*/  IMAD.WIDE.U32 R28, R0, 0x8, R28 ;  /* 0x00000008001c7825 */ /* 0x000fc800078e001c */
[----:B------:R-:W-:Y:S01]  /*12f0*/  IMAD.WIDE.U32 R20, R0, 0x8, R20 ;  /* 0x0000000800147825 */ /* 0x000fe200078e0014 */
[-C--:B------:R-:W-:Y:S02]  /*1300*/  IADD3 R28, P2, PT, R28, R42.reuse, RZ ;  /* 0x0000002a1c1c7210 */ /* 0x080fe40007f5e0ff */
[----:B------:R-:W-:-:S03]  /*1310*/  IADD3 R30, P1, PT, R20, R42, RZ ;  /* 0x0000002a141e7210 */ /* 0x000fc60007f3e0ff */
[--C-:B------:R-:W-:Y:S02]  /*1320*/  IMAD.X R29, R29, 0x1, R43.reuse, P2 ;  /* 0x000000011d1d7824 */ /* 0x100fe400010e062b */
[----:B------:R-:W-:-:S04]  /*1330*/  IMAD.X R31, R21, 0x1, R43, P1 ;  /* 0x00000001151f7824 */ /* 0x000fc800008e062b */
[----:B------:R-:W2:Y:S04]  /*1340*/  LDG.E.64 R28, desc[UR10][R28.64] ;  /* 0x0000000a1c1c7981 */ /* 0x000ea8000c1e1b00 */
[----:B------:R-:W2:Y:S01]  /*1350*/  LDG.E.64 R20, desc[UR10][R30.64] ;  /* 0x0000000a1e147981 */ /* 0x000ea2000c1e1b00 */
[----:B------:R-:W-:Y:S02]  /*1360*/  DSETP.NEU.AND P1, PT, |R18|, 1, PT ;  /* 0x3ff000001200742a */ /* 0x000fe40003f2d200 */
[----:B------:R-:W-:-:S04]  /*1370*/  DSETP.NEU.AND P3, PT, R24, RZ, PT ;  /* 0x000000ff1800722a */ /* 0x000fc80003f6d000 */
[----:B------:R-:W-:Y:S02]  /*1380*/  FSEL R24, R26, RZ, P1 ;  /* 0x000000ff1a187208 */ /* 0x000fe40000800000 */
[----:B------:R-:W-:Y:S02]  /*1390*/  FSEL R26, R27, 1.875, P1 ;  /* 0x3ff000001b1a7808 */ /* 0x000fe40000800000 */
[----:B------:R-:W-:Y:S02]  /*13a0*/  FSEL R24, R24, RZ, P3 ;  /* 0x000000ff18187208 */ /* 0x000fe40001800000 */
[----:B------:R-:W-:Y:S02]  /*13b0*/  FSEL R25, R26, 1.875, P3 ;  /* 0x3ff000001a197808 */ /* 0x000fe40001800000 */
[----:B------:R-:W-:Y:S01]  /*13c0*/  ISETP.NE.U32.AND P1, PT, R3, RZ, PT ;  /* 0x000000ff0300720c */ /* 0x000fe20003f25070 */
[----:B------:R-:W-:Y:S01]  /*13d0*/  BSSY.RECONVERGENT B1, `(.L_x_532) ;  /* 0x000000b000017945 */ /* 0x000fe20003800200 */
[----:B0-----:R-:W-:-:S02]  /*13e0*/  IMAD.U32 R40, RZ, RZ, UR4 ;  /* 0x00000004ff287e24 */ /* 0x001fc4000f8e00ff */
[----:B------:R-:W-:Y:S01]  /*13f0*/  DADD R22, R22, R24 ;  /* 0x0000000016167229 */ /* 0x000fe20000000018 */
[----:B------:R-:W-:Y:S01]  /*1400*/  ISETP.NE.AND.EX P1, PT, R4, -0x80000000, PT, P1 ;  /* 0x800000000400780c */ /* 0x000fe20003f25310 */
[----:B------:R-:W-:Y:S01]  /*1410*/  IMAD.U32 R41, RZ, RZ, UR5 ;  /* 0x00000005ff297e24 */ /* 0x000fe2000f8e00ff */
[----:B------:R-:W-:Y:S01]  /*1420*/  MOV R2, 0x1480 ;  /* 0x0000148000027802 */ /* 0x000fe20000000f00 */
[----:B--2---:R-:W-:-:S08]  /*1430*/  DADD R18, R20, -R28 ;  /* 0x0000000014127229 */ /* 0x004fd0000000081c */
[----:B------:R-:W-:-:S10]  /*1440*/  DADD R20, -RZ, |R18| ;  /* 0x00000000ff147229 */ /* 0x000fd40000000512 */
[----:B------:R-:W-:Y:S02]  /*1450*/  IMAD.MOV.U32 R26, RZ, RZ, R20 ;  /* 0x000000ffff1a7224 */ /* 0x000fe400078e0014 */
[----:B------:R-:W-:-:S07]  /*1460*/  IMAD.MOV.U32 R7, RZ, RZ, R21 ;  /* 0x000000ffff077224 */ /* 0x000fce00078e0015 */
[----:B-1----:R-:W-:Y:S05]  /*1470*/  CALL.REL.NOINC `($_ZN2at6native55_GLOBAL__N__6c1c77d0_17_DistanceKernel_cu_928626d3_295122pdist_kernel_cuda_implIdNS1_5distsIdE1pEEEvPT_PKS6_llS6_dd$__internal_accurate_pow) ;  /* 0x0000001400807944 */ /* 0x002fea0003c00000 */
[----:B------:R-:W-:Y:S05]  /*1480*/  BSYNC.RECONVERGENT B1 ;  /* 0x0000000000017941 */ /* 0x000fea0003800200 */
.L_x_532:
[----:B------:R-:W-:Y:S01]  /*1490*/  DSETP.NEU.AND P4, PT, R18, RZ, PT ;  /* 0x000000ff1200722a */ /* 0x000fe20003f8d000 */
[----:B------:R-:W0:Y:S01]  /*14a0*/  LDC.64 R26, c[0x0][0x3a0] ;  /* 0x0000e800ff1a7b82 */ /* 0x000e220000000a00 */
[----:B------:R-:W-:Y:S01]  /*14b0*/  DADD R30, -RZ, -R24 ;  /* 0x00000000ff1e7229 */ /* 0x000fe20000000918 */
[----:B------:R-:W-:Y:S01]  /*14c0*/  PLOP3.LUT P5, PT, PT, PT, PT, 0x8, 0x80 ;  /* 0x000000000080781c */ /* 0x000fe20003fae170 */
[----:B------:R-:W-:Y:S08]  /*14d0*/  BSSY.RECONVERGENT B1, `(.L_x_533) ;  /* 0x0000029000017945 */ /* 0x000ff00003800200 */
[----:B------:R-:W-:-:S02]  /*14e0*/  FSEL R7, R30, R24, !P1 ;  /* 0x000000181e077208 */ /* 0x000fc40004800000 */
[----:B------:R-:W1:Y:S01]  /*14f0*/  @!P4 LDC R2, c[0x0][0x3a4] ;  /* 0x0000e900ff02cb82 */ /* 0x000e620000000800 */
[----:B------:R-:W-:Y:S02]  /*1500*/  FSEL R30, R31, R25, !P1 ;  /* 0x000000191f1e7208 */ /* 0x000fe40004800000 */
[----:B------:R-:W-:Y:S02]  /*1510*/  @P4 PLOP3.LUT P1, PT, P1, PT, PT, 0x8, 0x80 ;  /* 0x000000000080481c */ /* 0x000fe40000f2e170 */
[----:B------:R-:W-:Y:S01]  /*1520*/  @!P4 PLOP3.LUT P1, PT, P0, PT, PT, 0x80, 0x8 ;  /* 0x000000000008c81c */ /* 0x000fe2000072f070 */
[--C-:B0-----:R-:W-:Y:S02]  /*1530*/  DADD R28, |R18|, R26.reuse ;  /* 0x00000000121c7229 */ /* 0x101fe4000000021a */
[----:B------:R-:W-:-:S06]  /*1540*/  @P4 DSETP.NEU.AND P2, PT, R10, R26, PT ;  /* 0x0000001a0a00422a */ /* 0x000fcc0003f4d000 */
[----:B------:R-:W-:Y:S02]  /*1550*/  @P4 PLOP3.LUT P5, PT, P2, PT, PT, 0x80, 0x8 ;  /* 0x000000000008481c */ /* 0x000fe400017af070 */
[----:B------:R-:W-:Y:S02]  /*1560*/  LOP3.LUT R28, R29, 0x7ff00000, RZ, 0xc0, !PT ;  /* 0x7ff000001d1c7812 */ /* 0x000fe400078ec0ff */
[C---:B------:R-:W-:Y:S02]  /*1570*/  ISETP.GE.AND P2, PT, R21.reuse, RZ, PT ;  /* 0x000000ff1500720c */ /* 0x040fe40003f46270 */
[----:B-1----:R-:W-:Y:S02]  /*1580*/  ISETP.GE.OR P6, PT, R2, RZ, P4 ;  /* 0x000000ff0200720c */ /* 0x002fe400027c6670 */
[----:B------:R-:W-:Y:S02]  /*1590*/  @!P4 SEL R2, R21, RZ, P0 ;  /* 0x000000ff1502c207 */ /* 0x000fe40000000000 */
[----:B------:R-:W-:-:S02]  /*15a0*/  FSEL R20, R7, R24, !P2 ;  /* 0x0000001807147208 */ /* 0x000fc40005000000 */
[----:B------:R-:W-:Y:S02]  /*15b0*/  FSEL R21, R30, R25, !P2 ;  /* 0x000000191e157208 */ /* 0x000fe40005000000 */
[----:B------:R-:W-:Y:S01]  /*15c0*/  @P5 FSEL R20, R20, RZ, P2 ;  /* 0x000000ff14145208 */ /* 0x000fe20001000000 */
[----:B------:R-:W-:Y:S01]  /*15d0*/  @!P4 IMAD.MOV.U32 R20, RZ, RZ, RZ ;  /* 0x000000ffff14c224 */ /* 0x000fe200078e00ff */
[----:B------:R-:W-:-:S03]  /*15e0*/  @P5 FSEL R21, R21, -QNAN , P2 ;  /* 0xfff8000015155808 */ /* 0x000fc60001000000 */
[----:B------:R-:W-:Y:S02]  /*15f0*/  @!P6 LOP3.LUT R2, R2, 0x7ff00000, RZ, 0xfc, !PT ;  /* 0x7ff000000202e812 */ /* 0x000fe400078efcff */
[----:B------:R-:W-:-:S03]  /*1600*/  ISETP.NE.AND P6, PT, R28, 0x7ff00000, PT ;  /* 0x7ff000001c00780c */ /* 0x000fc60003fc5270 */
[----:B------:R-:W-:-:S10]  /*1610*/  @!P4 IMAD.MOV.U32 R21, RZ, RZ, R2 ;  /* 0x000000ffff15c224 */ /* 0x000fd400078e0002 */
[----:B------:R-:W-:Y:S05]  /*1620*/  @P6 BRA `(.L_x_534) ;  /* 0x00000000004c6947 */ /* 0x000fea0003800000 */
[----:B------:R-:W-:-:S14]  /*1630*/  DSETP.NAN.AND P4, PT, R18, R26, PT ;  /* 0x0000001a1200722a */ /* 0x000fdc0003f88000 */
[----:B------:R-:W-:Y:S05]  /*1640*/  @P4 BRA `(.L_x_535) ;  /* 0x0000000000404947 */ /* 0x000fea0003800000 */
[----:B------:R-:W-:-:S14]  /*1650*/  DSETP.NEU.AND P4, PT, |R26|, +INF , PT ;  /* 0x7ff000001a00742a */ /* 0x000fdc0003f8d200 */
[----:B------:R-:W-:Y:S05]  /*1660*/  @!P4 BRA `(.L_x_536) ;  /* 0x000000000020c947 */ /* 0x000fea0003800000 */
[----:B------:R-:W-:-:S14]  /*1670*/  DSETP.NEU.AND P4, PT, |R18|, +INF , PT ;  /* 0x7ff000001200742a */ /* 0x000fdc0003f8d200 */
[----:B------:R-:W-:Y:S05]  /*1680*/  @P4 BRA `(.L_x_534) ;  /* 0x0000000000344947 */ /* 0x000fea0003800000 */
[----:B------:R-:W-:-:S04]  /*1690*/  ISETP.NE.AND P4, PT, R6, 0x3fe00000, PT ;  /* 0x3fe000000600780c */ /* 0x000fc80003f85270 */
[----:B------:R-:W-:-:S04]  /*16a0*/  SEL R20, R8, R5, P4 ;  /* 0x0000000508147207 */ /* 0x000fc80002000000 */
[----:B------:R-:W-:-:S04]  /*16b0*/  SEL R20, R20, R5, P1 ;  /* 0x0000000514147207 */ /* 0x000fc80000800000 */
[----:B------:R-:W-:Y:S01]  /*16c0*/  SEL R21, R20, R5, !P2 ;  /* 0x0000000514157207 */ /* 0x000fe20005000000 */
[----:B------:R-:W-:Y:S01]  /*16d0*/  IMAD.MOV.U32 R20, RZ, RZ, RZ ;  /* 0x000000ffff147224 */ /* 0x000fe200078e00ff */
[----:B------:R-:W-:Y:S06]  /*16e0*/  BRA `(.L_x_534) ;  /* 0x00000000001c7947 */ /* 0x000fec0003800000 */
.L_x_536:
[----:B------:R-:W-:Y:S01]  /*16f0*/  ISETP.LE.AND P2, PT, RZ, UR9, PT ;  /* 0x00000009ff007c0c */ /* 0x000fe2000bf43270 */
[----:B------:R-:W-:Y:S01]  /*1700*/  DSETP.GT.AND P1, PT, |R18|, 1, PT ;  /* 0x3ff000001200742a */ /* 0x000fe20003f24200 */
[----:B------:R-:W-:-:S05]  /*1710*/  IMAD.MOV.U32 R20, RZ, RZ, RZ ;  /* 0x000000ffff147224 */ /* 0x000fca00078e00ff */
[----:B------:R-:W-:-:S06]  /*1720*/  SEL R21, RZ, 0x7ff00000, !P1 ;  /* 0x7ff00000ff157807 */ /* 0x000fcc0004800000 */
[----:B------:R-:W-:Y:S01]  /*1730*/  @!P2 LOP3.LUT R21, R21, 0x7ff00000, RZ, 0x3c, !PT ;  /* 0x7ff000001515a812 */ /* 0x000fe200078e3cff */
[----:B------:R-:W-:Y:S06]  /*1740*/  BRA `(.L_x_534) ;  /* 0x0000000000047947 */ /* 0x000fec0003800000 */
.L_x_535:
[----:B------:R-:W-:-:S11]  /*1750*/  DADD R20, |R18|, R26 ;  /* 0x0000000012147229 */ /* 0x000fd6000000021a */
.L_x_534:
[----:B------:R-:W-:Y:S05]  /*1760*/  BSYNC.RECONVERGENT B1 ;  /* 0x0000000000017941 */ /* 0x000fea0003800200 */
.L_x_533:
[----:B------:R-:W-:Y:S01]  /*1770*/  IMAD.WIDE.U32 R42, R0, 0x10, R42 ;  /* 0x00000010002a7825 */ /* 0x000fe200078e002a */
[----:B------:R-:W-:Y:S02]  /*1780*/  DSETP.NEU.AND P1, PT, |R18|, 1, PT ;  /* 0x3ff000001200742a */ /* 0x000fe40003f2d200 */
[----:B------:R-:W-:-:S04]  /*1790*/  IADD3 R2, P2, PT, R42, R14, RZ ;  /* 0x0000000e2a027210 */ /* 0x000fc80007f5e0ff */
[----:B------:R-:W-:Y:S02]  /*17a0*/  FSEL R18, R20, RZ, P1 ;  /* 0x000000ff14127208 */ /* 0x000fe40000800000 */
[----:B------:R-:W-:Y:S01]  /*17b0*/  FSEL R20, R21, 1.875, P1 ;  /* 0x3ff0000015147808 */ /* 0x000fe20000800000 */
[----:B------:R-:W-:Y:S01]  /*17c0*/  IMAD.X R7, R43, 0x1, R15, P2 ;  /* 0x000000012b077824 */ /* 0x000fe200010e060f */
[----:B------:R-:W-:Y:S02]  /*17d0*/  ISETP.GE.U32.AND P1, PT, R2, R9, PT ;  /* 0x000000090200720c */ /* 0x000fe40003f26070 */
[----:B------:R-:W-:Y:S02]  /*17e0*/  FSEL R18, R18, RZ, P3 ;  /* 0x000000ff12127208 */ /* 0x000fe40001800000 */
[----:B------:R-:W-:Y:S02]  /*17f0*/  ISETP.GE.U32.AND.EX P1, PT, R7, R44, PT, P1 ;  /* 0x0000002c0700720c */ /* 0x000fe40003f26110 */
[----:B------:R-:W-:-:S06]  /*1800*/  FSEL R19, R20, 1.875, P3 ;  /* 0x3ff0000014137808 */ /* 0x000fcc0001800000 */
[----:B------:R-:W-:-:S05]  /*1810*/  DADD R22, R22, R18 ;  /* 0x0000000016167229 */ /* 0x000fca0000000012 */
[----:B------:R-:W-:Y:S06]  /*1820*/  @!P1 BRA `(.L_x_537) ;  /* 0xfffffff400949947 */ /* 0x000fec000383ffff */
.L_x_512:
[----:B------:R-:W-:Y:S05]  /*1830*/  BSYNC.RECONVERGENT B0 ;  /* 0x0000000000007941 */ /* 0x000fea0003800200 */
.L_x_511:
[----:B------:R-:W-:Y:S01]  /*1840*/  SHFL.DOWN PT, R3, R23, 0x10, 0x1f ;  /* 0x0a001f0017037f89 */ /* 0x000fe200000e0000 */
[----:B-1----:R-:W-:Y:S01]  /*1850*/  SHF.R.U32.HI R11, RZ, 0x5, R0 ;  /* 0x00000005ff0b7819 */ /* 0x002fe20000011600 */
[----:B------:R-:W-:Y:S01]  /*1860*/  BAR.SYNC.DEFER_BLOCKING 0x0 ;  /* 0x0000000000007b1d */ /* 0x000fe20000010000 */
[C---:B------:R-:W-:Y:S02]  /*1870*/  LOP3.LUT P0, R0, R16.reuse, 0x1f, RZ, 0xc0, !PT ;  /* 0x0000001f10007812 */ /* 0x040fe4000780c0ff */
[----:B------:R-:W-:-:S03]  /*1880*/  ISETP.GE.U32.AND P1, PT, R16, R11, PT ;  /* 0x0000000b1000720c */ /* 0x000fc60003f26070 */
[----:B------:R-:W0:Y:S08]  /*1890*/  SHFL.DOWN PT, R2, R22, 0x10, 0x1f ;  /* 0x0a001f0016027f89 */ /* 0x000e3000000e0000 */
[----:B------:R-:W1:Y:S02]  /*18a0*/  @!P0 S2R R11, SR_CgaCtaId ;  /* 0x00000000000b8919 */ /* 0x000e640000008800 */
[----:B------:R-:W2:Y:S01]  /*18b0*/  @!P1 S2R R10, SR_CgaCtaId ;  /* 0x00000000000a9919 */ /* 0x000ea20000008800 */
[----:B0-----:R-:W-:-:S07]  /*18c0*/  DADD R2, R2, R22 ;  /* 0x0000000002027229 */ /* 0x001fce0000000016 */
[----:B------:R-:W-:Y:S04]  /*18d0*/  SHFL.DOWN PT, R5, R3, 0x8, 0x1f ;  /* 0x09001f0003057f89 */ /* 0x000fe800000e0000 */
[----:B------:R-:W0:Y:S02]  /*18e0*/  SHFL.DOWN PT, R4, R2, 0x8, 0x1f ;  /* 0x09001f0002047f89 */ /* 0x000e2400000e0000 */
[----:B0-----:R-:W-:-:S07]  /*18f0*/  DADD R4, R2, R4 ;  /* 0x0000000002047229 */ /* 0x001fce0000000004 */
[----:B------:R-:W-:Y:S04]  /*1900*/  SHFL.DOWN PT, R7, R5, 0x4, 0x1f ;  /* 0x08801f0005077f89 */ /* 0x000fe800000e0000 */
[----:B------:R-:W0:Y:S02]  /*1910*/  SHFL.DOWN PT, R6, R4, 0x4, 0x1f ;  /* 0x08801f0004067f89 */ /* 0x000e2400000e0000 */
[----:B0-----:R-:W-:Y:S01]  /*1920*/  DADD R6, R4, R6 ;  /* 0x0000000004067229 */ /* 0x001fe20000000006 */
[----:B------:R-:W-:Y:S02]  /*1930*/  @!P0 MOV R4, 0x400 ;  /* 0x0000040000048802 */ /* 0x000fe40000000f00 */
[----:B------:R-:W-:-:S04]  /*1940*/  @!P1 MOV R5, 0x400 ;  /* 0x0000040000059802 */ /* 0x000fc80000000f00 */
[----:B------:R-:W-:Y:S04]  /*1950*/  SHFL.DOWN PT, R9, R7, 0x2, 0x1f ;  /* 0x08401f0007097f89 */ /* 0x000fe800000e0000 */
[----:B------:R-:W0:Y:S02]  /*1960*/  SHFL.DOWN PT, R8, R6, 0x2, 0x1f ;  /* 0x08401f0006087f89 */ /* 0x000e2400000e0000 */
[----:B0-----:R-:W-:Y:S01]  /*1970*/  DADD R8, R6, R8 ;  /* 0x0000000006087229 */ /* 0x001fe20000000008 */
[----:B-1----:R-:W-:Y:S02]  /*1980*/  @!P0 LEA R7, R11, R4, 0x18 ;  /* 0x000000040b078211 */ /* 0x002fe400078ec0ff */
[----:B--2---:R-:W-:Y:S02]  /*1990*/  @!P1 LEA R11, R10, R5, 0x18 ;  /* 0x000000050a0b9211 */ /* 0x004fe400078ec0ff */
        /* <DEDUP_REMOVED lines=27> */
[----:B------:R-:W3:Y:S08]  /*1b50*/  LDC R0, c[0x0][0x3a4] ;  /* 0x0000e900ff007b82 */ /* 0x000ef00000000800 */
[----:B------:R-:W4:Y:S01]  /*1b60*/  LDC.64 R12, c[0x0][0x3a0] ;  /* 0x0000e800ff0c7b82 */ /* 0x000f220000000a00 */
[----:B---3--:R-:W4:Y:S01]  /*1b70*/  MUFU.RCP64H R7, R0 ;  /* 0x0000000000077308 */ /* 0x008f220000001800 */
[----:B------:R-:W-:-:S05]  /*1b80*/  VIADD R6, R0, 0x300402 ;  /* 0x0030040200067836 */ /* 0x000fca0000000000 */
[----:B------:R-:W-:Y:S01]  /*1b90*/  FSETP.GEU.AND P0, PT, |R6|, 5.8789094863358348022e-39, PT ;  /* 0x004004020600780b */ /* 0x000fe20003f0e200 */
[----:B----4-:R-:W-:-:S08]  /*1ba0*/  DFMA R4, R6, -R12, 1 ;  /* 0x3ff000000604742b */ /* 0x010fd0000000080c */
[----:B------:R-:W-:-:S08]  /*1bb0*/  DFMA R4, R4, R4, R4 ;  /* 0x000000040404722b */ /* 0x000fd00000000004 */
[----:B------:R-:W-:Y:S02]  /*1bc0*/  DFMA R8, R6, R4, R6 ;  /* 0x000000040608722b */ /* 0x000fe40000000006 */
[----:B-12---:R-:W-:-:S06]  /*1bd0*/  DADD R4, R10, R2 ;  /* 0x000000000a047229 */ /* 0x006fcc0000000002 */
[----:B------:R-:W-:-:S08]  /*1be0*/  DFMA R12, R8, -R12, 1 ;  /* 0x3ff00000080c742b */ /* 0x000fd0000000080c */
[----:B------:R-:W-:Y:S01]  /*1bf0*/  DFMA R8, R8, R12, R8 ;  /* 0x0000000c0808722b */ /* 0x000fe20000000008 */
[----:B------:R-:W-:Y:S10]  /*1c00*/  @P0 BRA `(.L_x_538) ;  /* 0x0000000000100947 */ /* 0x000ff40003800000 */
[----:B------:R-:W-:Y:S02]  /*1c10*/  LOP3.LUT R9, R0, 0x7fffffff, RZ, 0xc0, !PT ;  /* 0x7fffffff00097812 */ /* 0x000fe400078ec0ff */
[----:B------:R-:W-:-:S03]  /*1c20*/  MOV R0, 0x1c50 ;  /* 0x00001c5000007802 */ /* 0x000fc60000000f00 */
[----:B------:R-:W-:-:S07]  /*1c30*/  VIADD R9, R9, 0xfff00000 ;  /* 0xfff0000009097836 */ /* 0x000fce0000000000 */
[----:B0-----:R-:W-:Y:S05]  /*1c40*/  CALL.REL.NOINC `($__internal_53_$__cuda_sm20_dblrcp_rn_slowpath_v3) ;  /* 0x0000000400387944 */ /* 0x001fea0003c00000 */
.L_x_538:
[----:B------:R-:W-:Y:S01]  /*1c50*/  SHF.R.U32.HI R0, RZ, 0x14, R9 ;  /* 0x00000014ff007819 */ /* 0x000fe20000011609 */
[----:B------:R-:W-:Y:S01]  /*1c60*/  DSETP.NEU.AND P2, PT, R4, RZ, PT ;  /* 0x000000ff0400722a */ /* 0x000fe20003f4d000 */
[----:B------:R-:W-:Y:S02]  /*1c70*/  BSSY.RECONVERGENT B0, `(.L_x_539) ;  /* 0x0000020000007945 */ /* 0x000fe40003800200 */
[----:B------:R-:W-:-:S03]  /*1c80*/  LOP3.LUT R0, R0, 0x7ff, RZ, 0xc0, !PT ;  /* 0x000007ff00007812 */ /* 0x000fc600078ec0ff */
[----:B------:R-:W-:Y:S02]  /*1c90*/  ISETP.GE.OR P3, PT, R9, RZ, P2 ;  /* 0x000000ff0900720c */ /* 0x000fe40001766670 */
[----:B------:R-:W-:-:S05]  /*1ca0*/  VIADD R3, R0, 0xfffffc0c ;  /* 0xfffffc0c00037836 */ /* 0x000fca0000000000 */
[CC--:B------:R-:W-:Y:S01]  /*1cb0*/  SHF.L.U32 R0, R8.reuse, R3.reuse, RZ ;  /* 0x0000000308007219 */ /* 0x0c0fe200000006ff */
[----:B------:R-:W-:Y:S01]  /*1cc0*/  @!P2 IMAD.MOV.U32 R2, RZ, RZ, RZ ;  /* 0x000000ffff02a224 */ /* 0x000fe200078e00ff */
[----:B------:R-:W-:Y:S02]  /*1cd0*/  SHF.L.U64.HI R3, R8, R3, R9 ;  /* 0x0000000308037219 */ /* 0x000fe40000010209 */
[----:B------:R-:W-:-:S04]  /*1ce0*/  ISETP.NE.U32.AND P0, PT, R0, RZ, PT ;  /* 0x000000ff0000720c */ /* 0x000fc80003f05070 */
[----:B------:R-:W-:-:S04]  /*1cf0*/  ISETP.NE.AND.EX P0, PT, R3, -0x80000000, PT, P0 ;  /* 0x800000000300780c */ /* 0x000fc80003f05300 */
[----:B------:R-:W-:-:S09]  /*1d00*/  PLOP3.LUT P1, PT, P0, PT, PT, 0x8, 0x80 ;  /* 0x000000000080781c */ /* 0x000fd2000072e170 */
[----:B------:R-:W-:-:S06]  /*1d10*/  @!P2 DSETP.NEU.AND P1, PT, |R8|, 0.5, !P0 ;  /* 0x3fe000000800a42a */ /* 0x000fcc000472d200 */
[----:B------:R-:W-:-:S04]  /*1d20*/  @!P2 SEL R3, R5, RZ, P1 ;  /* 0x000000ff0503a207 */ /* 0x000fc80000800000 */
[----:B------:R-:W-:Y:S01]  /*1d30*/  @!P3 LOP3.LUT R3, R3, 0x7ff00000, RZ, 0xfc, !PT ;  /* 0x7ff000000303b812 */ /* 0x000fe200078efcff */
[----:B------:R-:W-:Y:S06]  /*1d40*/  @!P2 BRA `(.L_x_540) ;  /* 0x000000000048a947 */ /* 0x000fec0003800000 */
[----:B------:R-:W-:Y:S01]  /*1d50*/  DADD R6, -RZ, |R4| ;  /* 0x00000000ff067229 */ /* 0x000fe20000000504 */
[----:B------:R-:W-:Y:S01]  /*1d60*/  BSSY.RECONVERGENT B1, `(.L_x_541) ;  /* 0x0000006000017945 */ /* 0x000fe20003800200 */
[----:B------:R-:W-:Y:S01]  /*1d70*/  IMAD.MOV.U32 R40, RZ, RZ, R8 ;  /* 0x000000ffff287224 */ /* 0x000fe200078e0008 */
[----:B------:R-:W-:Y:S01]  /*1d80*/  MOV R2, 0x1dc0 ;  /* 0x00001dc000027802 */ /* 0x000fe20000000f00 */
[----:B------:R-:W-:-:S06]  /*1d90*/  IMAD.MOV.U32 R41, RZ, RZ, R9 ;  /* 0x000000ffff297224 */ /* 0x000fcc00078e0009 */
[----:B------:R-:W-:-:S07]  /*1da0*/  IMAD.MOV.U32 R26, RZ, RZ, R6 ;  /* 0x000000ffff1a7224 */ /* 0x000fce00078e0006 */
[----:B0-----:R-:W-:Y:S05]  /*1db0*/  CALL.REL.NOINC `($_ZN2at6native55_GLOBAL__N__6c1c77d0_17_DistanceKernel_cu_928626d3_295122pdist_kernel_cuda_implIdNS1_5distsIdE1pEEEvPT_PKS6_llS6_dd$__internal_accurate_pow) ;  /* 0x0000000c00307944 */ /* 0x001fea0003c00000 */
[----:B------:R-:W-:Y:S05]  /*1dc0*/  BSYNC.RECONVERGENT B1 ;  /* 0x0000000000017941 */ /* 0x000fea0003800200 */
.L_x_541:
[----:B------:R-:W0:Y:S01]  /*1dd0*/  FRND.F64.TRUNC R2, R8 ;  /* 0x0000000800027313 */ /* 0x000e22000030d800 */
[----:B------:R-:W-:Y:S01]  /*1de0*/  DADD R6, -RZ, -R24 ;  /* 0x00000000ff067229 */ /* 0x000fe20000000918 */
[----:B------:R-:W-:Y:S01]  /*1df0*/  ISETP.GE.AND P2, PT, R5, RZ, PT ;  /* 0x000000ff0500720c */ /* 0x000fe20003f46270 */
[----:B0-----:R-:W-:-:S08]  /*1e00*/  DSETP.NEU.AND P0, PT, R8, R2, PT ;  /* 0x000000020800722a */ /* 0x001fd00003f0d000 */
[-C--:B------:R-:W-:Y:S02]  /*1e10*/  FSEL R3, R6, R24.reuse, P1 ;  /* 0x0000001806037208 */ /* 0x080fe40000800000 */
[-C--:B------:R-:W-:Y:S02]  /*1e20*/  FSEL R6, R7, R25.reuse, P1 ;  /* 0x0000001907067208 */ /* 0x080fe40000800000 */
[----:B------:R-:W-:Y:S02]  /*1e30*/  FSEL R2, R3, R24, !P2 ;  /* 0x0000001803027208 */ /* 0x000fe40005000000 */
[----:B------:R-:W-:Y:S02]  /*1e40*/  FSEL R3, R6, R25, !P2 ;  /* 0x0000001906037208 */ /* 0x000fe40005000000 */
[----:B------:R-:W-:Y:S02]  /*1e50*/  @P0 FSEL R2, R2, RZ, P2 ;  /* 0x000000ff02020208 */ /* 0x000fe40001000000 */
[----:B------:R-:W-:-:S07]  /*1e60*/  @P0 FSEL R3, R3, -QNAN , P2 ;  /* 0xfff8000003030808 */ /* 0x000fce0001000000 */
.L_x_540:
[----:B------:R-:W-:Y:S05]  /*1e70*/  BSYNC.RECONVERGENT B0 ;  /* 0x0000000000007941 */ /* 0x000fea0003800200 */
.L_x_539:
[----:B------:R-:W-:Y:S01]  /*1e80*/  DADD R6, R4, R8 ;  /* 0x0000000004067229 */ /* 0x000fe20000000008 */
[----:B------:R-:W-:Y:S09]  /*1e90*/  BSSY.RECONVERGENT B0, `(.L_x_542) ;  /* 0x000001c000007945 */ /* 0x000ff20003800200 */
[----:B------:R-:W-:-:S04]  /*1ea0*/  LOP3.LUT R6, R7, 0x7ff00000, RZ, 0xc0, !PT ;  /* 0x7ff0000007067812 */ /* 0x000fc800078ec0ff */
[----:B------:R-:W-:-:S13]  /*1eb0*/  ISETP.NE.AND P0, PT, R6, 0x7ff00000, PT ;  /* 0x7ff000000600780c */ /* 0x000fda0003f05270 */
[----:B------:R-:W-:Y:S05]  /*1ec0*/  @P0 BRA `(.L_x_543) ;  /* 0x0000000000600947 */ /* 0x000fea0003800000 */
[----:B------:R-:W-:-:S14]  /*1ed0*/  DSETP.NAN.AND P0, PT, R4, R8, PT ;  /* 0x000000080400722a */ /* 0x000fdc0003f08000 */
[----:B------:R-:W-:Y:S01]  /*1ee0*/  @P0 DADD R2, R4, R8 ;  /* 0x0000000004020229 */ /* 0x000fe20000000008 */
[----:B------:R-:W-:Y:S10]  /*1ef0*/  @P0 BRA `(.L_x_543) ;  /* 0x0000000000540947 */ /* 0x000ff40003800000 */
[----:B------:R-:W-:-:S14]  /*1f00*/  DSETP.NEU.AND P0, PT, |R8|, +INF , PT ;  /* 0x7ff000000800742a */ /* 0x000fdc0003f0d200 */
[----:B------:R-:W-:Y:S05]  /*1f10*/  @P0 BRA `(.L_x_544) ;  /* 0x0000000000200947 */ /* 0x000fea0003800000 */
[----:B------:R-:W-:Y:S01]  /*1f20*/  ISETP.GE.AND P1, PT, R9, RZ, PT ;  /* 0x000000ff0900720c */ /* 0x000fe20003f26270 */
[----:B------:R-:W-:-:S06]  /*1f30*/  DSETP.GT.AND P0, PT, |R4|, 1, PT ;  /* 0x3ff000000400742a */ /* 0x000fcc0003f04200 */
[----:B------:R-:W-:Y:S01]  /*1f40*/  SEL R2, RZ, 0x7ff00000, !P0 ;  /* 0x7ff00000ff027807 */ /* 0x000fe20004000000 */
[----:B------:R-:W-:-:S05]  /*1f50*/  DSETP.NEU.AND P0, PT, R4, -1, PT ;  /* 0xbff000000400742a */ /* 0x000fca0003f0d000 */
[----:B------:R-:W-:-:S04]  /*1f60*/  @!P1 LOP3.LUT R2, R2, 0x7ff00000, RZ, 0x3c, !PT ;  /* 0x7ff0000002029812 */ /* 0x000fc800078e3cff */
[----:B------:R-:W-:Y:S01]  /*1f70*/  SEL R3, R2, 0x3ff00000, P0 ;  /* 0x3ff0000002037807 */ /* 0x000fe20000000000 */
[----:B------:R-:W-:Y:S01]  /*1f80*/  IMAD.MOV.U32 R2, RZ, RZ, RZ ;  /* 0x000000ffff027224 */ /* 0x000fe200078e00ff */
[----:B------:R-:W-:Y:S06]  /*1f90*/  BRA `(.L_x_543) ;  /* 0x00000000002c7947 */ /* 0x000fec0003800000 */
.L_x_544:
[----:B------:R-:W-:-:S14]  /*1fa0*/  DSETP.NEU.AND P0, PT, |R4|, +INF , PT ;  /* 0x7ff000000400742a */ /* 0x000fdc0003f0d200 */
[----:B------:R-:W-:Y:S05]  /*1fb0*/  @P0 BRA `(.L_x_543) ;  /* 0x0000000000240947 */ /* 0x000fea0003800000 */
[C---:B------:R-:W-:Y:S01]  /*1fc0*/  ISETP.GE.AND P0, PT, R9.reuse, RZ, PT ;  /* 0x000000ff0900720c */ /* 0x040fe20003f06270 */
[----:B------:R-:W-:Y:S01]  /*1fd0*/  IMAD.MOV.U32 R2, RZ, RZ, RZ ;  /* 0x000000ffff027224 */ /* 0x000fe200078e00ff */
[----:B------:R-:W-:Y:S02]  /*1fe0*/  LOP3.LUT R0, R9, 0x7fffffff, RZ, 0xc0, !PT ;  /* 0x7fffffff09007812 */ /* 0x000fe400078ec0ff */
[----:B------:R-:W-:Y:S02]  /*1ff0*/  SEL R3, RZ, 0x7ff00000, !P0 ;  /* 0x7ff00000ff037807 */ /* 0x000fe40004000000 */
[----:B------:R-:W-:Y:S02]  /*2000*/  ISETP.GE.AND P2, PT, R5, RZ, PT ;  /* 0x000000ff0500720c */ /* 0x000fe40003f46270 */
[----:B------:R-:W-:Y:S01]  /*2010*/  ISETP.NE.AND P0, PT, R0, 0x3fe00000, PT ;  /* 0x3fe000000000780c */ /* 0x000fe20003f05270 */
[----:B------:R-:W-:-:S05]  /*2020*/  VIADD R0, R3, 0x80000000 ;  /* 0x8000000003007836 */ /* 0x000fca0000000000 */
[----:B------:R-:W-:-:S05]  /*2030*/  SEL R0, R0, R3, P0 ;  /* 0x0000000300007207 */ /* 0x000fca0000000000 */
[----:B------:R-:W-:-:S07]  /*2040*/  @!P2 SEL R3, R0, R3, P1 ;  /* 0x000000030003a207 */ /* 0x000fce0000800000 */
.L_x_543:
[----:B------:R-:W-:Y:S05]  /*2050*/  BSYNC.RECONVERGENT B0 ;  /* 0x0000000000007941 */ /* 0x000fea0003800200 */
.L_x_542:
[----:B------:R-:W1:Y:S01]  /*2060*/  LDCU.64 UR4, c[0x0][0x380] ;  /* 0x00007000ff0477ac */ /* 0x000e620008000a00 */
[----:B------:R-:W-:Y:S02]  /*2070*/  DSETP.NEU.AND P0, PT, R4, 1, PT ;  /* 0x3ff000000400742a */ /* 0x000fe40003f0d000 */
[----:B------:R-:W-:-:S04]  /*2080*/  DSETP.NEU.AND P1, PT, R8, RZ, PT ;  /* 0x000000ff0800722a */ /* 0x000fc80003f2d000 */
[----:B------:R-:W-:Y:S02]  /*2090*/  FSEL R2, R2, RZ, P0 ;  /* 0x000000ff02027208 */ /* 0x000fe40000000000 */
[----:B------:R-:W-:Y:S02]  /*20a0*/  FSEL R3, R3, 1.875, P0 ;  /* 0x3ff0000003037808 */ /* 0x000fe40000000000 */
[----:B------:R-:W-:Y:S02]  /*20b0*/  FSEL R2, R2, RZ, P1 ;  /* 0x000000ff02027208 */ /* 0x000fe40000800000 */
[----:B------:R-:W-:Y:S01]  /*20c0*/  FSEL R3, R3, 1.875, P1 ;  /* 0x3ff0000003037808 */ /* 0x000fe20000800000 */
[----:B-1----:R-:W-:-:S04]  /*20d0*/  ULEA UR4, UP0, UR8, UR4, 0x3 ;  /* 0x0000000408047291 */ /* 0x002fc8000f8018ff */
[----:B------:R-:W-:Y:S02]  /*20e0*/  ULEA.HI.X UR5, UR8, UR5, URZ, 0x3, UP0 ;  /* 0x0000000508057291 */ /* 0x000fe400080f1cff */
[----:B------:R-:W-:-:S04]  /*20f0*/  IMAD.U32 R4, RZ, RZ, UR4 ;  /* 0x00000004ff047e24 */ /* 0x000fc8000f8e00ff */
[----:B------:R-:W-:-:S05]  /*2100*/  IMAD.U32 R5, RZ, RZ, UR5 ;  /* 0x00000005ff057e24 */ /* 0x000fca000f8e00ff */
[----:B------:R-:W-:Y:S01]  /*2110*/  STG.E.64 desc[UR10][R4.64], R2 ;  /* 0x0000000204007986 */ /* 0x000fe2000c101b0a */
[----:B------:R-:W-:Y:S05]  /*2120*/  EXIT ;  /* 0x000000000000794d */ /* 0x000fea0003800000 */
        .weak           $__internal_53_$__cuda_sm20_dblrcp_rn_slowpath_v3
        .type           $__internal_53_$__cuda_sm20_dblrcp_rn_slowpath_v3,@function
        .size           $__internal_53_$__cuda_sm20_dblrcp_rn_slowpath_v3,($__internal_54_$__cuda_sm20_div_u64 - $__internal_53_$__cuda_sm20_dblrcp_rn_slowpath_v3)
$__internal_53_$__cuda_sm20_dblrcp_rn_slowpath_v3:
[----:B------:R-:W0:Y:S08]  /*2130*/  LDC.64 R10, c[0x0][0x3a0] ;  /* 0x0000e800ff0a7b82 */ /* 0x000e300000000a00 */
[----:B------:R-:W1:Y:S01]  /*2140*/  LDC R6, c[0x0][0x3a4] ;  /* 0x0000e900ff067b82 */ /* 0x000e620000000800 */
[----:B0-----:R-:W-:-:S14]  /*2150*/  DSETP.GTU.AND P0, PT, |R10|, +INF , PT ;  /* 0x7ff000000a00742a */ /* 0x001fdc0003f0c200 */
[----:B-1----:R-:W-:Y:S05]  /*2160*/  @P0 BRA `(.L_x_545) ;  /* 0x0000000000840947 */ /* 0x002fea0003800000 */
[----:B------:R-:W-:-:S05]  /*2170*/  LOP3.LUT R7, R6, 0x7fffffff, RZ, 0xc0, !PT ;  /* 0x7fffffff06077812 */ /* 0x000fca00078ec0ff */
[----:B------:R-:W-:-:S05]  /*2180*/  VIADD R2, R7, 0xffffffff ;  /* 0xffffffff07027836 */ /* 0x000fca0000000000 */
[----:B------:R-:W-:-:S13]  /*2190*/  ISETP.GE.U32.AND P0, PT, R2, 0x7fefffff, PT ;  /* 0x7fefffff0200780c */ /* 0x000fda0003f06070 */
[----:B------:R-:W-:Y:S01]  /*21a0*/  @P0 LOP3.LUT R3, R6, 0x7ff00000, RZ, 0x3c, !PT ;  /* 0x7ff0000006030812 */ /* 0x000fe200078e3cff */
[----:B------:R-:W-:Y:S01]  /*21b0*/  @P0 IMAD.MOV.U32 R2, RZ, RZ, RZ ;  /* 0x000000ffff020224 */ /* 0x000fe200078e00ff */
[----:B------:R-:W-:Y:S06]  /*21c0*/  @P0 BRA `(.L_x_546) ;  /* 0x0000000000740947 */ /* 0x000fec0003800000 */
[----:B------:R-:W-:-:S13]  /*21d0*/  ISETP.GE.U32.AND P0, PT, R7, 0x1000001, PT ;  /* 0x010000010700780c */ /* 0x000fda0003f06070 */
[----:B------:R-:W-:Y:S05]  /*21e0*/  @!P0 BRA `(.L_x_547) ;  /* 0x00000000003c8947 */ /* 0x000fea0003800000 */
[----:B------:R-:W0:Y:S01]  /*21f0*/  LDCU UR4, c[0x0][0x3a0] ;  /* 0x00007400ff0477ac */ /* 0x000e220008000800 */
[----:B------:R-:W-:Y:S02]  /*2200*/  VIADD R3, R6, 0xc0200000 ;  /* 0xc020000006037836 */ /* 0x000fe40000000000 */
[----:B------:R-:W-:Y:S02]  /*2210*/  IMAD.MOV.U32 R6, RZ, RZ, R9 ;  /* 0x000000ffff067224 */ /* 0x000fe400078e0009 */
[----:B------:R-:W1:Y:S01]  /*2220*/  MUFU.RCP64H R7, R3 ;  /* 0x0000000300077308 */ /* 0x000e620000001800 */
[----:B0-----:R-:W-:-:S06]  /*2230*/  IMAD.U32 R2, RZ, RZ, UR4 ;  /* 0x00000004ff027e24 */ /* 0x001fcc000f8e00ff */
[----:B-1----:R-:W-:-:S08]  /*2240*/  DFMA R8, -R2, R6, 1 ;  /* 0x3ff000000208742b */ /* 0x002fd00000000106 */
[----:B------:R-:W-:-:S08]  /*2250*/  DFMA R8, R8, R8, R8 ;  /* 0x000000080808722b */ /* 0x000fd00000000008 */
[----:B------:R-:W-:-:S08]  /*2260*/  DFMA R8, R6, R8, R6 ;  /* 0x000000080608722b */ /* 0x000fd00000000006 */
[----:B------:R-:W-:-:S08]  /*2270*/  DFMA R6, -R2, R8, 1 ;  /* 0x3ff000000206742b */ /* 0x000fd00000000108 */
[----:B------:R-:W-:-:S08]  /*2280*/  DFMA R6, R8, R6, R8 ;  /* 0x000000060806722b */ /* 0x000fd00000000008 */
[----:B------:R-:W-:-:S08]  /*2290*/  DMUL R6, R6, 2.2250738585072013831e-308 ;  /* 0x0010000006067828 */ /* 0x000fd00000000000 */
[----:B------:R-:W-:-:S08]  /*22a0*/  DFMA R8, R6, -R10, 1 ;  /* 0x3ff000000608742b */ /* 0x000fd0000000080a */
[----:B------:R-:W-:-:S08]  /*22b0*/  DFMA R8, R8, R8, R8 ;  /* 0x000000080808722b */ /* 0x000fd00000000008 */
[----:B------:R-:W-:Y:S01]  /*22c0*/  DFMA R2, R6, R8, R6 ;  /* 0x000000080602722b */ /* 0x000fe20000000006 */
[----:B------:R-:W-:Y:S10]  /*22d0*/  BRA `(.L_x_546) ;  /* 0x0000000000307947 */ /* 0x000ff40003800000 */
.L_x_547:
[----:B------:R-:W-:Y:S01]  /*22e0*/  DMUL R6, R10, 8.11296384146066816958e+31 ;  /* 0x469000000a067828 */ /* 0x000fe20000000000 */
[----:B------:R-:W-:-:S05]  /*22f0*/  IMAD.MOV.U32 R2, RZ, RZ, R9 ;  /* 0x000000ffff027224 */ /* 0x000fca00078e0009 */
[----:B------:R-:W0:Y:S02]  /*2300*/  MUFU.RCP64H R3, R7 ;  /* 0x0000000700037308 */ /* 0x000e240000001800 */
[----:B0-----:R-:W-:-:S08]  /*2310*/  DFMA R8, -R6, R2, 1 ;  /* 0x3ff000000608742b */ /* 0x001fd00000000102 */
[----:B------:R-:W-:-:S08]  /*2320*/  DFMA R8, R8, R8, R8 ;  /* 0x000000080808722b */ /* 0x000fd00000000008 */
[----:B------:R-:W-:-:S08]  /*2330*/  DFMA R8, R2, R8, R2 ;  /* 0x000000080208722b */ /* 0x000fd00000000002 */
[----:B------:R-:W-:-:S08]  /*2340*/  DFMA R2, -R6, R8, 1 ;  /* 0x3ff000000602742b */ /* 0x000fd00000000108 */
[----:B------:R-:W-:-:S08]  /*2350*/  DFMA R2, R8, R2, R8 ;  /* 0x000000020802722b */ /* 0x000fd00000000008 */
[----:B------:R-:W-:Y:S01]  /*2360*/  DMUL R2, R2, 8.11296384146066816958e+31 ;  /* 0x4690000002027828 */ /* 0x000fe20000000000 */
[----:B------:R-:W-:Y:S10]  /*2370*/  BRA `(.L_x_546) ;  /* 0x0000000000087947 */ /* 0x000ff40003800000 */
.L_x_545:
[----:B------:R-:W0:Y:S01]  /*2380*/  LDC R2, c[0x0][0x3a0] ;  /* 0x0000e800ff027b82 */ /* 0x000e220000000800 */
[----:B------:R-:W-:-:S07]  /*2390*/  LOP3.LUT R3, R6, 0x80000, RZ, 0xfc, !PT ;  /* 0x0008000006037812 */ /* 0x000fce00078efcff */
.L_x_546:
[----:B0-----:R-:W-:Y:S02]  /*23a0*/  IMAD.MOV.U32 R8, RZ, RZ, R2 ;  /* 0x000000ffff087224 */ /* 0x001fe400078e0002 */
[----:B------:R-:W-:Y:S02]  /*23b0*/  IMAD.MOV.U32 R9, RZ, RZ, R3 ;  /* 0x000000ffff097224 */ /* 0x000fe400078e0003 */
[----:B------:R-:W-:Y:S02]  /*23c0*/  IMAD.MOV.U32 R2, RZ, RZ, R0 ;  /* 0x000000ffff027224 */ /* 0x000fe400078e0000 */
[----:B------:R-:W-:-:S04]  /*23d0*/  IMAD.MOV.U32 R3, RZ, RZ, 0x0 ;  /* 0x00000000ff037424 */ /* 0x000fc800078e00ff */
[----:B------:R-:W-:Y:S05]  /*23e0*/  RET.REL.NODEC R2 `(_ZN2at6native55_GLOBAL__N__6c1c77d0_17_DistanceKernel_cu_928626d3_295122pdist_kernel_cuda_implIdNS1_5distsIdE1pEEEvPT_PKS6_llS6_dd) ;  /* 0xffffffdc02047950 */ /* 0x000fea0003c3ffff */
        .weak           $__internal_54_$__cuda_sm20_div_u64
        .type           $__internal_54_$__cuda_sm20_div_u64,@function
        .size           $__internal_54_$__cuda_sm20_div_u64,($__internal_55_$__cuda_sm20_dsqrt_rn_f64_mediumpath_v1 - $__internal_54_$__cuda_sm20_div_u64)
$__internal_54_$__cuda_sm20_div_u64:
        /* <DEDUP_REMOVED lines=42> */
[----:B------:R-:W-:-:S03]  /*2690*/  IMAD R13, R15, R7, R13 ;  /* 0x000000070f0d7224 */ /* 0x000fc600078e020d */
[-C--:B------:R-:W-:Y:S01]  /*26a0*/  ISETP.GE.U32.AND P1, PT, R23, R6.reuse, PT ;  /* 0x000000061700720c */ /* 0x080fe20003f26070 */
[----:B------:R-:W-:-:S04]  /*26b0*/  IMAD R13, R11, R6, R13 ;  /* 0x000000060b0d7224 */ /* 0x000fc800078e020d */
[----:B------:R-:W-:Y:S01]  /*26c0*/  IMAD.X R25, R8, 0x1, ~R13, P2 ;  /* 0x0000000108197824 */ /* 0x000fe200010e0e0d */
[----:B------:R-:W-:Y:S02]  /*26d0*/  IADD3 R8, P3, PT, R15, 0x1, RZ ;  /* 0x000000010f087810 */ /* 0x000fe40007f7e0ff */
[----:B------:R-:W-:Y:S02]  /*26e0*/  IADD3 R9, P2, PT, -R6, R23, RZ ;  /* 0x0000001706097210 */ /* 0x000fe40007f5e1ff */
[C---:B------:R-:W-:Y:S01]  /*26f0*/  ISETP.GE.U32.AND.EX P1, PT, R25.reuse, R7, PT, P1 ;  /* 0x000000071900720c */ /* 0x040fe20003f26110 */
[----:B------:R-:W-:Y:S02]  /*2700*/  IMAD.X R12, RZ, RZ, R11, P3 ;  /* 0x000000ffff0c7224 */ /* 0x000fe400018e060b */
[----:B------:R-:W-:Y:S01]  /*2710*/  IMAD.X R13, R25, 0x1, ~R7, P2 ;  /* 0x00000001190d7824 */ /* 0x000fe200010e0e07 */
[----:B------:R-:W-:Y:S02]  /*2720*/  SEL R15, R8, R15, P1 ;  /* 0x0000000f080f7207 */ /* 0x000fe40000800000 */
[----:B------:R-:W-:-:S02]  /*2730*/  SEL R9, R9, R23, P1 ;  /* 0x0000001709097207 */ /* 0x000fc40000800000 */
[----:B------:R-:W-:Y:S01]  /*2740*/  SEL R12, R12, R11, P1 ;  /* 0x0000000b0c0c7207 */ /* 0x000fe20000800000 */
[----:B------:R-:W-:Y:S01]  /*2750*/  IMAD.MOV.U32 R11, RZ, RZ, 0x0 ;  /* 0x00000000ff0b7424 */ /* 0x000fe200078e00ff */
[----:B------:R-:W-:Y:S02]  /*2760*/  IADD3 R8, P3, PT, R15, 0x1, RZ ;  /* 0x000000010f087810 */ /* 0x000fe40007f7e0ff */
[----:B------:R-:W-:Y:S02]  /*2770*/  SEL R13, R13, R25, P1 ;  /* 0x000000190d0d7207 */ /* 0x000fe40000800000 */
[----:B------:R-:W-:Y:S01]  /*2780*/  ISETP.GE.U32.AND P1, PT, R9, R6, PT ;  /* 0x000000060900720c */ /* 0x000fe20003f26070 */
[----:B------:R-:W-:Y:S01]  /*2790*/  IMAD.X R9, RZ, RZ, R12, P3 ;  /* 0x000000ffff097224 */ /* 0x000fe200018e060c */
[----:B------:R-:W-:Y:S02]  /*27a0*/  ISETP.NE.U32.AND P2, PT, R6, RZ, PT ;  /* 0x000000ff0600720c */ /* 0x000fe40003f45070 */
[----:B------:R-:W-:-:S02]  /*27b0*/  ISETP.GE.U32.AND.EX P1, PT, R13, R7, PT, P1 ;  /* 0x000000070d00720c */ /* 0x000fc40003f26110 */
[----:B------:R-:W-:Y:S02]  /*27c0*/  ISETP.NE.AND.EX P2, PT, R7, RZ, PT, P2 ;  /* 0x000000ff0700720c */ /* 0x000fe40003f45320 */
[----:B------:R-:W-:Y:S02]  /*27d0*/  SEL R6, R8, R15, P1 ;  /* 0x0000000f08067207 */ /* 0x000fe40000800000 */
[----:B------:R-:W-:Y:S02]  /*27e0*/  SEL R7, R9, R12, P1 ;  /* 0x0000000c09077207 */ /* 0x000fe40000800000 */
[----:B------:R-:W-:Y:S02]  /*27f0*/  SEL R6, R6, 0xffffffff, P2 ;  /* 0xffffffff06067807 */ /* 0x000fe40001000000 */
[----:B------:R-:W-:Y:S01]  /*2800*/  SEL R7, R7, 0xffffffff, P2 ;  /* 0xffffffff07077807 */ /* 0x000fe20001000000 */
[----:B------:R-:W-:Y:S06]  /*2810*/  RET.REL.NODEC R10 `(_ZN2at6native55_GLOBAL__N__6c1c77d0_17_DistanceKernel_cu_928626d3_295122pdist_kernel_cuda_implIdNS1_5distsIdE1pEEEvPT_PKS6_llS6_dd) ;  /* 0xffffffd40af87950 */ /* 0x000fec0003c3ffff */
        .weak           $__internal_55_$__cuda_sm20_dsqrt_rn_f64_mediumpath_v1
        .type           $__internal_55_$__cuda_sm20_dsqrt_rn_f64_mediumpath_v1,@function
        .size           $__internal_55_$__cuda_sm20_dsqrt_rn_f64_mediumpath_v1,($_ZN2at6native55_GLOBAL__N__6c1c77d0_17_DistanceKernel_cu_928626d3_295122pdist_kernel_cuda_implIdNS1_5distsIdE1pEEEvPT_PKS6_llS6_dd$__internal_accurate_pow - $__internal_55_$__cuda_sm20_dsqrt_rn_f64_mediumpath_v1)
$__internal_55_$__cuda_sm20_dsqrt_rn_f64_mediumpath_v1:
        /* <DEDUP_REMOVED lines=11> */
.L_x_548:
        /* <DEDUP_REMOVED lines=24> */
.L_x_550:
[----:B------:R-:W-:-:S11]  /*2a50*/  DADD R6, R4, R4 ;  /* 0x0000000004067229 */ /* 0x000fd60000000004 */
.L_x_549:
[----:B------:R-:W-:-:S04]  /*2a60*/  IMAD.MOV.U32 R3, RZ, RZ, 0x0 ;  /* 0x00000000ff037424 */ /* 0x000fc800078e00ff */
[----:B------:R-:W-:Y:S05]  /*2a70*/  RET.REL.NODEC R2 `(_ZN2at6native55_GLOBAL__N__6c1c77d0_17_DistanceKernel_cu_928626d3_295122pdist_kernel_cuda_implIdNS1_5distsIdE1pEEEvPT_PKS6_llS6_dd) ;  /* 0xffffffd402607950 */ /* 0x000fea0003c3ffff */
        .type           $_ZN2at6native55_GLOBAL__N__6c1c77d0_17_DistanceKernel_cu_928626d3_295122pdist_kernel_cuda_implIdNS1_5distsIdE1pEEEvPT_PKS6_llS6_dd$__internal_accurate_pow,@function
        .size           $_ZN2at6native55_GLOBAL__N__6c1c77d0_17_DistanceKernel_cu_928626d3_295122pdist_kernel_cuda_implIdNS1_5distsIdE1pEEEvPT_PKS6_llS6_dd$__internal_accurate_pow,(.L_x_843 - $_ZN2at6native55_GLOBAL__N__6c1c77d0_17_DistanceKernel_cu_928626d3_295122pdist_kernel_cuda_implIdNS1_5distsIdE1pEEEvPT_PKS6_llS6_dd$__internal_accurate_pow)
$_ZN2at6native55_GLOBAL__N__6c1c77d0_17_DistanceKernel_cu_928626d3_295122pdist_kernel_cuda_implIdNS1_5distsIdE1pEEEvPT_PKS6_llS6_dd$__internal_accurate_pow:
[----:B------:R-:W-:Y:S01]  /*2a80*/  ISETP.GT.U32.AND P4, PT, R7, 0xfffff, PT ;  /* 0x000fffff0700780c */ /* 0x000fe20003f84070 */
[--C-:B------:R-:W-:Y:S01]  /*2a90*/  IMAD.MOV.U32 R27, RZ, RZ, R7.reuse ;  /* 0x000000ffff1b7224 */ /* 0x100fe200078e0007 */
[----:B------:R-:W-:Y:S01]  /*2aa0*/  UMOV UR4, 0x7d2cafe2 ;  /* 0x7d2cafe200047882 */ /* 0x000fe20000000000 */
[----:B------:R-:W-:Y:S01]  /*2ab0*/  IMAD.MOV.U32 R30, RZ, RZ, 0x41ad3b5a ;  /* 0x41ad3b5aff1e7424 */ /* 0x000fe200078e00ff */
[----:B------:R-:W-:Y:S01]  /*2ac0*/  UMOV UR5, 0x3eb0f5ff ;  /* 0x3eb0f5ff00057882 */ /* 0x000fe20000000000 */
[----:B------:R-:W-:Y:S01]  /*2ad0*/  IMAD.MOV.U32 R31, RZ, RZ, 0x3ed0f5d2 ;  /* 0x3ed0f5d2ff1f7424 */ /* 0x000fe200078e00ff */
[----:B------:R-:W-:Y:S01]  /*2ae0*/  SHF.R.U32.HI R7, RZ, 0x14, R7 ;  /* 0x00000014ff077819 */ /* 0x000fe20000011607 */
[----:B------:R-:W-:Y:S01]  /*2af0*/  UMOV UR12, 0x3b39803f ;  /* 0x3b39803f000c7882 */ /* 0x000fe20000000000 */
[----:B------:R-:W-:-:S05]  /*2b00*/  UMOV UR13, 0x3c7abc9e ;  /* 0x3c7abc9e000d7882 */ /* 0x000fca0000000000 */
[----:B------:R-:W-:-:S10]  /*2b10*/  @!P4 DMUL R24, R26, 1.80143985094819840000e+16 ;  /* 0x435000001a18c828 */ /* 0x000fd40000000000 */
[----:B------:R-:W-:Y:S01]  /*2b20*/  @!P4 IMAD.MOV.U32 R27, RZ, RZ, R25 ;  /* 0x000000ffff1bc224 */ /* 0x000fe200078e0019 */
[----:B------:R-:W-:Y:S01]  /*2b30*/  @!P4 LEA.HI R7, R25, 0xffffffca, RZ, 0xc ;  /* 0xffffffca1907c811 */ /* 0x000fe200078f60ff */
[----:B------:R-:W-:-:S03]  /*2b40*/  @!P4 IMAD.MOV.U32 R26, RZ, RZ, R24 ;  /* 0x000000ffff1ac224 */ /* 0x000fc600078e0018 */
[----:B------:R-:W-:Y:S01]  /*2b50*/  LOP3.LUT R27, R27, 0x800fffff, RZ, 0xc0, !PT ;  /* 0x800fffff1b1b7812 */ /* 0x000fe200078ec0ff */
[----:B------:R-:W-:Y:S02]  /*2b60*/  IMAD.MOV.U32 R28, RZ, RZ, R26 ;  /* 0x000000ffff1c7224 */ /* 0x000fe400078e001a */
[----:B------:R-:W-:Y:S01]  /*2b70*/  IMAD.MOV.U32 R26, RZ, RZ, RZ ;  /* 0x000000ffff1a7224 */ /* 0x000fe200078e00ff */
[----:B------:R-:W-:-:S04]  /*2b80*/  LOP3.LUT R27, R27, 0x3ff00000, RZ, 0xfc, !PT ;  /* 0x3ff000001b1b7812 */ /* 0x000fc800078efcff */
[----:B------:R-:W-:Y:S01]  /*2b90*/  ISETP.GE.U32.AND P5, PT, R27, 0x3ff6a09f, PT ;  /* 0x3ff6a09f1b00780c */ /* 0x000fe20003fa6070 */
[----:B------:R-:W-:-:S12]  /*2ba0*/  IMAD.MOV.U32 R29, RZ, RZ, R27 ;  /* 0x000000ffff1d7224 */ /* 0x000fd800078e001b */
        /* <DEDUP_REMOVED lines=26> */
[----:B------:R-:W-:Y:S01]  /*2d50*/  DFMA R36, R38, R36, UR4 ;  /* 0x0000000426247e2b */ /* 0x000fe20008000024 */
[----:B------:R-:W-:Y:S01]  /*2d60*/  UMOV UR4, 0x99999dfb ;  /* 0x99999dfb00047882 */ /* 0x000fe20000000000 */
[----:B------:R-:W-:Y:S01]  /*2d70*/  UMOV UR5, 0x3f899999 ;  /* 0x3f89999900057882 */ /* 0x000fe20000000000 */
[----:B------:R-:W-:Y:S02]  /*2d80*/  DMUL R30, R32, R30 ;  /* 0x0000001e201e7228 */ /* 0x000fe40000000000 */
[----:B------:R-:W-:-:S03]  /*2d90*/  DMUL R32, R26, R26 ;  /* 0x0000001a1a207228 */ /* 0x000fc60000000000 */
[----:B------:R-:W-:Y:S01]  /*2da0*/  DFMA R36, R38, R36, UR4 ;  /* 0x0000000426247e2b */ /* 0x000fe20008000024 */
[----:B------:R-:W-:Y:S01]  /*2db0*/  UMOV UR4, 0x55555555 ;  /* 0x5555555500047882 */ /* 0x000fe20000000000 */
[----:B------:R-:W-:-:S03]  /*2dc0*/  UMOV UR5, 0x3fb55555 ;  /* 0x3fb5555500057882 */ /* 0x000fc60000000000 */
[----:B------:R-:W-:-:S03]  /*2dd0*/  DMUL R24, R26, R32 ;  /* 0x000000201a187228 */ /* 0x000fc60000000000 */
[----:B------:R-:W-:-:S08]  /*2de0*/  DFMA R28, R38, R36, UR4 ;  /* 0x00000004261c7e2b */ /* 0x000fd00008000024 */
[----:B------:R-:W-:Y:S01]  /*2df0*/  DADD R34, -R28, UR4 ;  /* 0x000000041c227e29 */ /* 0x000fe20008000100 */
[----:B------:R-:W-:Y:S01]  /*2e00*/  UMOV UR4, 0xb9e7b0 ;  /* 0x00b9e7b000047882 */ /* 0x000fe20000000000 */
[----:B------:R-:W-:-:S06]  /*2e10*/  UMOV UR5, 0x3c46a4cb ;  /* 0x3c46a4cb00057882 */ /* 0x000fcc0000000000 */
[----:B------:R-:W-:Y:S02]  /*2e20*/  DFMA R34, R38, R36, R34 ;  /* 0x000000242622722b */ /* 0x000fe40000000022 */
[----:B------:R-:W-:Y:S01]  /*2e30*/  DFMA R36, R26, R26, -R32 ;  /* 0x0000001a1a24722b */ /* 0x000fe20000000820 */
[----:B------:R-:W-:Y:S02]  /*2e40*/  VIADD R39, R31, 0x100000 ;  /* 0x001000001f277836 */ /* 0x000fe40000000000 */
[----:B------:R-:W-:-:S06]  /*2e50*/  IMAD.MOV.U32 R38, RZ, RZ, R30 ;  /* 0x000000ffff267224 */ /* 0x000fcc00078e001e */
[----:B------:R-:W-:Y:S02]  /*2e60*/  DFMA R36, R26, R38, R36 ;  /* 0x000000261a24722b */ /* 0x000fe40000000024 */
[----:B------:R-:W-:Y:S01]  /*2e70*/  DADD R38, R34, -UR4 ;  /* 0x8000000422267e29 */ /* 0x000fe20008000000 */
[----:B------:R-:W-:Y:S01]  /*2e80*/  UMOV UR4, 0x80000000 ;  /* 0x8000000000047882 */ /* 0x000fe20000000000 */
[----:B------:R-:W-:Y:S01]  /*2e90*/  DFMA R34, R26, R32, -R24 ;  /* 0x000000201a22722b */ /* 0x000fe20000000818 */
[----:B------:R-:W-:-:S07]  /*2ea0*/  UMOV UR5, 0x43300000 ;  /* 0x4330000000057882 */ /* 0x000fce0000000000 */
[----:B------:R-:W-:Y:S02]  /*2eb0*/  DFMA R34, R30, R32, R34 ;  /* 0x000000201e22722b */ /* 0x000fe40000000022 */
[----:B------:R-:W-:-:S06]  /*2ec0*/  DADD R32, R28, R38 ;  /* 0x000000001c207229 */ /* 0x000fcc0000000026 */
[----:B------:R-:W-:Y:S02]  /*2ed0*/  DFMA R34, R26, R36, R34 ;  /* 0x000000241a22722b */ /* 0x000fe40000000022 */
[----:B------:R-:W-:Y:S02]  /*2ee0*/  DADD R36, R28, -R32 ;  /* 0x000000001c247229 */ /* 0x000fe40000000820 */
[----:B------:R-:W-:-:S06]  /*2ef0*/  DMUL R28, R32, R24 ;  /* 0x00000018201c7228 */ /* 0x000fcc0000000000 */
[----:B------:R-:W-:Y:S02]  /*2f00*/  DADD R38, R38, R36 ;  /* 0x0000000026267229 */ /* 0x000fe40000000024 */
[----:B------:R-:W-:-:S08]  /*2f10*/  DFMA R36, R32, R24, -R28 ;  /* 0x000000182024722b */ /* 0x000fd0000000081c */
        /* <DEDUP_REMOVED lines=9> */
[----:B------:R-:W-:Y:S02]  /*2fb0*/  @P5 VIADD R24, R7, 0xfffffc02 ;  /* 0xfffffc0207185836 */ /* 0x000fe40000000000 */
[----:B------:R-:W-:-:S03]  /*2fc0*/  IMAD.MOV.U32 R25, RZ, RZ, 0x43300000 ;  /* 0x43300000ff197424 */ /* 0x000fc600078e00ff */
[----:B------:R-:W-:Y:S01]  /*2fd0*/  DADD R28, R28, R26 ;  /* 0x000000001c1c7229 */ /* 0x000fe2000000001a */
[----:B------:R-:W-:Y:S01]  /*2fe0*/  LOP3.LUT R24, R24, 0x80000000, RZ, 0x3c, !PT ;  /* 0x8000000018187812 */ /* 0x000fe200078e3cff */
[----:B------:R-:W-:-:S05]  /*2ff0*/  IMAD.SHL.U32 R7, R41, 0x2, RZ ;  /* 0x0000000229077824 */ /* 0x000fca00078e00ff */
[----:B------:R-:W-:Y:S01]  /*3000*/  DADD R24, R24, -UR4 ;  /* 0x8000000418187e29 */ /* 0x000fe20008000000 */
[----:B------:R-:W-:Y:S01]  /*3010*/  UMOV UR4, 0xfefa39ef ;  /* 0xfefa39ef00047882 */ /* 0x000fe20000000000 */
[----:B------:R-:W-:Y:S01]  /*3020*/  DADD R30, R30, R28 ;  /* 0x000000001e1e7229 */ /* 0x000fe2000000001c */
[----:B------:R-:W-:Y:S01]  /*3030*/  UMOV UR5, 0x3fe62e42 ;  /* 0x3fe62e4200057882 */ /* 0x000fe20000000000 */
[----:B------:R-:W-:-:S06]  /*3040*/  ISETP.GT.U32.AND P4, PT, R7, -0x2000001, PT ;  /* 0xfdffffff0700780c */ /* 0x000fcc0003f84070 */
        /* <DEDUP_REMOVED lines=8> */
[----:B------:R-:W-:Y:S01]  /*30d0*/  LOP3.LUT R24, R41, 0xff0fffff, RZ, 0xc0, !PT ;  /* 0xff0fffff29187812 */ /* 0x000fe200078ec0ff */
[----:B------:R-:W-:-:S03]  /*30e0*/  IMAD.MOV.U32 R25, RZ, RZ, 0x3ff71547 ;  /* 0x3ff71547ff197424 */ /* 0x000fc600078e00ff */
[----:B------:R-:W-:Y:S01]  /*30f0*/  SEL R41, R24, R41, P4 ;  /* 0x0000002918297207 */ /* 0x000fe20002000000 */
[----:B------:R-:W-:Y:S02]  /*3100*/  IMAD.MOV.U32 R24, RZ, RZ, 0x652b82fe ;  /* 0x652b82feff187424 */ /* 0x000fe400078e00ff */
        /* <DEDUP_REMOVED lines=50> */
[----:B------:R-:W-:Y:S01]  /*3430*/  FSETP.GEU.FTZ.AND P4, PT, |R33|, 4.2275390625, PT ;  /* 0x408748002100780b */ /* 0x000fe20003f9e200 */
[C---:B------:R-:W-:Y:S02]  /*3440*/  DADD R30, R32.reuse, +INF ;  /* 0x7ff00000201e7429 */ /* 0x040fe40000000000 */
[----:B------:R-:W-:-:S08]  /*3450*/  DSETP.GEU.AND P5, PT, R32, RZ, PT ;  /* 0x000000ff2000722a */ /* 0x000fd00003fae000 */
[----:B------:R-:W-:Y:S02]  /*3460*/  FSEL R30, R30, RZ, P5 ;  /* 0x000000ff1e1e7208 */ /* 0x000fe40002800000 */
[----:B------:R-:W-:Y:S02]  /*3470*/  @!P4 LEA.HI R7, R24, R24, RZ, 0x1 ;  /* 0x000000181807c211 */ /* 0x000fe400078f08ff */
[----:B------:R-:W-:Y:S02]  /*3480*/  FSEL R31, R31, RZ, P5 ;  /* 0x000000ff1f1f7208 */ /* 0x000fe40002800000 */
[----:B------:R-:W-:-:S05]  /*3490*/  @!P4 SHF.R.S32.HI R7, RZ, 0x1, R7 ;  /* 0x00000001ff07c819 */ /* 0x000fca0000011407 */
[----:B------:R-:W-:Y:S02]  /*34a0*/  @!P4 IMAD.IADD R24, R24, 0x1, -R7 ;  /* 0x000000011818c824 */ /* 0x000fe400078e0a07 */
[----:B------:R-:W-:-:S03]  /*34b0*/  @!P4 IMAD R27, R7, 0x100000, R27 ;  /* 0x00100000071bc824 */ /* 0x000fc600078e021b */
[----:B------:R-:W-:Y:S01]  /*34c0*/  @!P4 LEA R25, R24, 0x3ff00000, 0x14 ;  /* 0x3ff000001819c811 */ /* 0x000fe200078ea0ff */
[----:B------:R-:W-:-:S06]  /*34d0*/  @!P4 IMAD.MOV.U32 R24, RZ, RZ, RZ ;  /* 0x000000ffff18c224 */ /* 0x000fcc00078e00ff */
[----:B------:R-:W-:-:S11]  /*34e0*/  @!P4 DMUL R30, R26, R24 ;  /* 0x000000181a1ec228 */ /* 0x000fd60000000000 */
.L_x_551:
[----:B------:R-:W-:Y:S01]  /*34f0*/  DFMA R28, R28, R30, R30 ;  /* 0x0000001e1c1c722b */ /* 0x000fe2000000001e */
[----:B------:R-:W-:Y:S01]  /*3500*/  IMAD.MOV.U32 R26, RZ, RZ, R2 ;  /* 0x000000ffff1a7224 */ /* 0x000fe200078e0002 */
[----:B------:R-:W-:Y:S01]  /*3510*/  DSETP.NEU.AND P4, PT, |R30|, +INF , PT ;  /* 0x7ff000001e00742a */ /* 0x000fe20003f8d200 */
[----:B------:R-:W-:-:S07]  /*3520*/  IMAD.MOV.U32 R27, RZ, RZ, 0x0 ;  /* 0x00000000ff1b7424 */ /* 0x000fce00078e00ff */
[----:B------:R-:W-:Y:S02]  /*3530*/  FSEL R24, R30, R28, !P4 ;  /* 0x0000001c1e187208 */ /* 0x000fe40006000000 */
[----:B------:R-:W-:Y:S01]  /*3540*/  FSEL R25, R31, R29, !P4 ;  /* 0x0000001d1f197208 */ /* 0x000fe20006000000 */
[----:B------:R-:W-:Y:S06]  /*3550*/  RET.REL.NODEC R26 `(_ZN2at6native55_GLOBAL__N__6c1c77d0_17_DistanceKernel_cu_928626d3_295122pdist_kernel_cuda_implIdNS1_5distsIdE1pEEEvPT_PKS6_llS6_dd) ;  /* 0xffffffc81aa87950 */ /* 0x000fec0003c3ffff */
.L_x_552:
        /* <DEDUP_REMOVED lines=10> */
.L_x_843:


//--------------------- .text._ZN2at6native55_GLOBAL__N__6c1c77d0_17_DistanceKernel_cu_928626d3_295122cdist_kernel_cuda_implIfNS1_5distsIfE3infEEEvPT_PKS6_S9_S6_lllll --------------------------
	.section	.text._ZN2at6native55_GLOBAL__N__6c1c77d0_17_DistanceKernel_cu_928626d3_295122cdist_kernel_cuda_implIfNS1_5distsIfE3infEEEvPT_PKS6_S9_S6_lllll,"ax",@progbits
	.align	128
.text._ZN2at6native55_GLOBAL__N__6c1c77d0_17_DistanceKernel_cu_928626d3_295122cdist_kernel_cuda_implIfNS1_5distsIfE3infEEEvPT_PKS6_S9_S6_lllll:
        .type           _ZN2at6native55_GLOBAL__N__6c1c77d0_17_DistanceKernel_cu_928626d3_295122cdist_kernel_cuda_implIfNS1_5distsIfE3infEEEvPT_PKS6_S9_S6_lllll,@function
        .size           _ZN2at6native55_GLOBAL__N__6c1c77d0_17_DistanceKernel_cu_928626d3_295122cdist_kernel_cuda_implIfNS1_5distsIfE3infEEEvPT_PKS6_S9_S6_lllll,(.L_x_848 - _ZN2at6native55_GLOBAL__N__6c1c77d0_17_DistanceKernel_cu_928626d3_295122cdist_kernel_cuda_implIfNS1_5distsIfE3infEEEvPT_PKS6_S9_S6_lllll)
        .other          _ZN2at6native55_GLOBAL__N__6c1c77d0_17_DistanceKernel_cu_928626d3_295122cdist_kernel_cuda_implIfNS1_5distsIfE3infEEEvPT_PKS6_S9_S6_lllll,@"STO_CUDA_ENTRY STV_DEFAULT"
_ZN2at6native55_GLOBAL__N__6c1c77d0_17_DistanceKernel_cu_928626d3_295122cdist_kernel_cuda_implIfNS1_5distsIfE3infEEEvPT_PKS6_S9_S6_lllll:
[----:B------:R-:W-:Y:S01]  /*0000*/  LDC R1, c[0x0][0x37c] ;  /* 0x0000df00ff017b82 */ /* 0x000fe20000000800 */
[----:B------:R-:W0:Y:S07]  /*0010*/  LDCU UR4, c[0x0][0x3b4] ;  /* 0x00007680ff0477ac */ /* 0x000e2e0008000800 */
[----:B------:R-:W1:Y:S01]  /*0020*/  S2UR UR10, SR_CTAID.X ;  /* 0x00000000000a79c3 */ /* 0x000e620000002500 */
[----:B0-----:R-:W-:-:S09]  /*0030*/  UISETP.NE.U32.AND UP0, UPT, UR4, URZ, UPT ;  /* 0x000000ff0400728c */ /* 0x001fd2000bf05070 */
[----:B------:R-:W-:Y:S05]  /*0040*/  BRA.U UP0, `(.L_x_553) ;  /* 0x0000000100687547 */ /* 0x000fea000b800000 */
[----:B------:R-:W0:Y:S01]  /*0050*/  LDCU UR14, c[0x0][0x3b0] ;  /* 0x00007600ff0e77ac */ /* 0x000e220008000800 */
[----:B------:R-:W-:Y:S01]  /*0060*/  UMOV UR4, URZ ;  /* 0x000000ff00047c82 */ /* 0x000fe20008000000 */
[----:B------:R-:W-:Y:S01]  /*0070*/  UMOV UR7, URZ ;  /* 0x000000ff00077c82 */ /* 0x000fe20008000000 */
[----:B0-----:R-:W0:Y:S01]  /*0080*/  I2F.U32.RP R0, UR14 ;  /* 0x0000000e00007d06 */ /* 0x001e220008209000 */
[----:B------:R-:W-:-:S07]  /*0090*/  UISETP.NE.U32.AND UP2, UPT, UR14, URZ, UPT ;  /* 0x000000ff0e00728c */ /* 0x000fce000bf45070 */
[----:B0-----:R-:W0:Y:S02]  /*00a0*/  MUFU.RCP R0, R0 ;  /* 0x0000000000007308 */ /* 0x001e240000001000 */
[----:B0-----:R-:W-:-:S06]  /*00b0*/  VIADD R2, R0, 0xffffffe ;  /* 0x0ffffffe00027836 */ /* 0x001fcc0000000000 */
[----:B------:R-:W0:Y:S02]  /*00c0*/  F2I.FTZ.U32.TRUNC.NTZ R2, R2 ;  /* 0x0000000200027305 */ /* 0x000e24000021f000 */
[----:B0-----:R-:W-:-:S13]  /*00d0*/  R2UR UR5, R2 ;  /* 0x00000000020572ca */ /* 0x001fda00000e0000 */
[----:B------:R-:W-:-:S04]  /*00e0*/  UIADD3 UR6, UPT, UPT, URZ, -UR5, URZ ;  /* 0x80000005ff067290 */ /* 0x000fc8000fffe0ff */
[----:B------:R-:W-:-:S04]  /*00f0*/  UIMAD UR6, UR6, UR14, URZ ;  /* 0x0000000e060672a4 */ /* 0x000fc8000f8e02ff */
[----:B------:R-:W-:-:S04]  /*0100*/  UIMAD.WIDE.U32 UR4, UR5, UR6, UR4 ;  /* 0x00000006050472a5 */ /* 0x000fc8000f8e0004 */
[----:B-1----:R-:W-:-:S07]  /*0110*/  UIMAD.WIDE.U32 UR4, UR5, UR10, URZ ;  /* 0x0000000a050472a5 */ /* 0x002fce000f8e00ff */
[----:B------:R-:W-:Y:S02]  /*0120*/  UMOV UR4, UR5 ;  /* 0x0000000500047c82 */ /* 0x000fe40008000000 */
[----:B------:R-:W-:-:S04]  /*0130*/  UIADD3 UR5, UPT, UPT, -UR4, URZ, URZ ;  /* 0x000000ff04057290 */ /* 0x000fc8000fffe1ff */
[----:B------:R-:W-:-:S04]  /*0140*/  UIMAD UR5, UR14, UR5, UR10 ;  /* 0x000000050e0572a4 */ /* 0x000fc8000f8e020a */
[----:B------:R-:W-:-:S11]  /*0150*/  UISETP.GE.U32.AND UP0, UPT, UR5, UR14, UPT ;  /* 0x0000000e0500728c */ /* 0x000fd6000bf06070 */
[----:B------:R-:W-:Y:S02]  /*0160*/  @UP0 UIADD3 UR5, UPT, UPT, UR5, -UR14, URZ ;  /* 0x8000000e05050290 */ /* 0x000fe4000fffe0ff */
[----:B------:R-:W-:Y:S02]  /*0170*/  @UP0 UIADD3 UR4, UPT, UPT, UR4, 0x1, URZ ;  /* 0x0000000104040890 */ /* 0x000fe4000fffe0ff */
[----:B------:R-:W-:-:S11]  /*0180*/  UISETP.GE.U32.AND UP1, UPT, UR5, UR14, UPT ;  /* 0x0000000e0500728c */ /* 0x000fd6000bf26070 */
[----:B------:R-:W-:Y:S02]  /*0190*/  @UP1 UIADD3 UR4, UPT, UPT, UR4, 0x1, URZ ;  /* 0x0000000104041890 */ /* 0x000fe4000fffe0ff */
[----:B------:R-:W-:-:S04]  /*01a0*/  @!UP2 ULOP3.LUT UR4, URZ, UR14, URZ, 0x33, !UPT ;  /* 0x0000000eff04a292 */ /* 0x000fc8000f8e33ff */
[----:B------:R-:W-:-:S04]  /*01b0*/  UIADD3 UR5, UPT, UPT, -UR4, URZ, URZ ;  /* 0x000000ff04057290 */ /* 0x000fc8000fffe1ff */
[----:B------:R-:W-:-:S03]  /*01c0*/  UIMAD UR14, UR14, UR5, UR10 ;  /* 0x000000050e0e72a4 */ /* 0x000fc6000f8e020a */
[----:B------:R-:W-:Y:S01]  /*01d0*/  UMOV UR5, URZ ;  /* 0x000000ff00057c82 */ /* 0x000fe20008000000 */
[----:B------:R-:W-:Y:S08]  /*01e0*/  BRA `(.L_x_554) ;  /* 0x0000000000407947 */ /* 0x000ff00003800000 */
.L_x_553:
[----:B------:R-:W-:Y:S01]  /*01f0*/  MOV R4, 0x240 ;  /* 0x0000024000047802 */ /* 0x000fe20000000f00 */
[----:B------:R-:W0:Y:S01]  /*0200*/  LDCU.64 UR20, c[0x0][0x3b0] ;  /* 0x00007600ff1477ac */ /* 0x000e220008000a00 */
[----:B-1----:R-:W-:Y:S01]  /*0210*/  UMOV UR14, UR10 ;  /* 0x0000000a000e7c82 */ /* 0x002fe20008000000 */
[----:B------:R-:W-:-:S05]  /*0220*/  UMOV UR7, URZ ;  /* 0x000000ff00077c82 */ /* 0x000fca0008000000 */
[----:B0-----:R-:W-:Y:S05]  /*0230*/  CALL.REL.NOINC `($__internal_56_$__cuda_sm20_div_s64) ;  /* 0x0000001000c07944 */ /* 0x001fea0003c00000 */
[----:B------:R-:W0:Y:S01]  /*0240*/  LDCU.64 UR12, c[0x0][0x3b0] ;  /* 0x00007600ff0c77ac */ /* 0x000e220008000a00 */
[----:B------:R-:W-:Y:S01]  /*0250*/  UIADD3 UR7, UP0, UPT, URZ, -UR9, URZ ;  /* 0x80000009ff077290 */ /* 0x000fe2000ff1e0ff */
[----:B------:R-:W-:Y:S01]  /*0260*/  UMOV UR4, UR10 ;  /* 0x0000000a00047c82 */ /* 0x000fe20008000000 */
[----:B------:R-:W-:Y:S02]  /*0270*/  UMOV UR5, URZ ;  /* 0x000000ff00057c82 */ /* 0x000fe40008000000 */
[----:B------:R-:W-:-:S04]  /*0280*/  UIADD3.X UR6, UPT, UPT, URZ, ~UR11, URZ, UP0, !UPT ;  /* 0x8000000bff067290 */ /* 0x000fc800087fe4ff */
[----:B0-----:R-:W-:Y:S02]  /*0290*/  UIMAD UR6, UR6, UR12, URZ ;  /* 0x0000000c060672a4 */ /* 0x001fe4000f8e02ff */
[----:B------:R-:W-:Y:S02]  /*02a0*/  UIMAD.WIDE.U32 UR14, UR7, UR12, UR4 ;  /* 0x0000000c070e72a5 */ /* 0x000fe4000f8e0004 */
[----:B------:R-:W-:Y:S01]  /*02b0*/  UIMAD UR6, UR7, UR13, UR6 ;  /* 0x0000000d070672a4 */ /* 0x000fe2000f8e0206 */
[----:B------:R-:W-:Y:S01]  /*02c0*/  UMOV UR4, UR9 ;  /* 0x0000000900047c82 */ /* 0x000fe20008000000 */
[----:B------:R-:W-:Y:S02]  /*02d0*/  UMOV UR5, UR11 ;  /* 0x0000000b00057c82 */ /* 0x000fe40008000000 */
[----:B------:R-:W-:-:S12]  /*02e0*/  UIADD3 UR7, UPT, UPT, UR15, UR6, URZ ;  /* 0x000000060f077290 */ /* 0x000fd8000fffe0ff */
.L_x_554:
[----:B------:R-:W0:Y:S02]  /*02f0*/  LDCU UR6, c[0x0][0x3a4] ;  /* 0x00007480ff0677ac */ /* 0x000e240008000800 */
[----:B0-----:R-:W-:-:S04]  /*0300*/  ULOP3.LUT UR6, UR7, UR6, URZ, 0xfc, !UPT ;  /* 0x0000000607067292 */ /* 0x001fc8000f8efcff */
[----:B------:R-:W-:-:S09]  /*0310*/  UISETP.NE.U32.AND UP0, UPT, UR6, URZ, UPT ;  /* 0x000000ff0600728c */ /* 0x000fd2000bf05070 */
[----:B------:R-:W-:Y:S05]  /*0320*/  BRA.U UP0, `(.L_x_555) ;  /* 0x0000000100687547 */ /* 0x000fea000b800000 */
[----:B------:R-:W0:Y:S01]  /*0330*/  LDCU UR16, c[0x0][0x3a0] ;  /* 0x00007400ff1077ac */ /* 0x000e220008000800 */
        /* <DEDUP_REMOVED lines=9> */
[----:B------:R-:W-:-:S03]  /*03d0*/  UIMAD.WIDE.U32 UR6, UR7, UR8, UR6 ;  /* 0x00000008070672a5 */ /* 0x000fc6000f8e0006 */
[----:B------:R-:W-:Y:S01]  /*03e0*/  UMOV UR8, URZ ;  /* 0x000000ff00087c82 */ /* 0x000fe20008000000 */
[----:B------:R-:W-:-:S07]  /*03f0*/  UIMAD.WIDE.U32 UR6, UR7, UR14, URZ ;  /* 0x0000000e070672a5 */ /* 0x000fce000f8e00ff */
        /* <DEDUP_REMOVED lines=13> */
.L_x_555:
[----:B------:R-:W-:Y:S01]  /*04d0*/  MOV R4, 0x500 ;  /* 0x0000050000047802 */ /* 0x000fe20000000f00 */
[----:B------:R-:W0:Y:S06]  /*04e0*/  LDCU.64 UR20, c[0x0][0x3a0] ;  /* 0x00007400ff1477ac */ /* 0x000e2c0008000a00 */
[----:B0-----:R-:W-:Y:S05]  /*04f0*/  CALL.REL.NOINC `($__internal_56_$__cuda_sm20_div_s64) ;  /* 0x0000001000107944 */ /* 0x001fea0003c00000 */
[----:B------:R-:W0:Y:S01]  /*0500*/  LDCU.64 UR16, c[0x0][0x3a0] ;  /* 0x00007400ff1077ac */ /* 0x000e220008000a00 */
[----:B------:R-:W-:Y:S01]  /*0510*/  UIADD3 UR12, UP0, UPT, URZ, -UR9, URZ ;  /* 0x80000009ff0c7290 */ /* 0x000fe2000ff1e0ff */
[----:B------:R-:W-:-:S03]  /*0520*/  UMOV UR6, UR14 ;  /* 0x0000000e00067c82 */ /* 0x000fc60008000000 */
[----:B------:R-:W-:-:S04]  /*0530*/  UIADD3.X UR8, UPT, UPT, URZ, ~UR11, URZ, UP0, !UPT ;  /* 0x8000000bff087290 */ /* 0x000fc800087fe4ff */
[----:B0-----:R-:W-:Y:S02]  /*0540*/  UIMAD UR8, UR8, UR16, URZ ;  /* 0x00000010080872a4 */ /* 0x001fe4000f8e02ff */
[----:B------:R-:W-:Y:S02]  /*0550*/  UIMAD.WIDE.U32 UR6, UR12, UR16, UR6 ;  /* 0x000000100c0672a5 */ /* 0x000fe4000f8e0006 */
[----:B------:R-:W-:-:S04]  /*0560*/  UIMAD UR8, UR12, UR17, UR8 ;  /* 0x000000110c0872a4 */ /* 0x000fc8000f8e0208 */
[----:B------:R-:W-:Y:S01]  /*0570*/  UIADD3 UR8, UPT, UPT, UR7, UR8, URZ ;  /* 0x0000000807087290 */ /* 0x000fe2000fffe0ff */
[----:B------:R-:W-:Y:S01]  /*0580*/  UMOV UR16, UR6 ;  /* 0x0000000600107c82 */ /* 0x000fe20008000000 */
[----:B------:R-:W-:Y:S01]  /*0590*/  UMOV UR6, UR9 ;  /* 0x0000000900067c82 */ /* 0x000fe20008000000 */
[----:B------:R-:W-:-:S09]  /*05a0*/  UMOV UR7, UR11 ;  /* 0x0000000b00077c82 */ /* 0x000fd20008000000 */
.L_x_556:
[----:B------:R-:W0:Y:S01]  /*05b0*/  LDCU.64 UR14, c[0x0][0x3b8] ;  /* 0x00007700ff0e77ac */ /* 0x000e220008000a00 */
[----:B------:R-:W1:Y:S01]  /*05c0*/  S2R R0, SR_TID.X ;  /* 0x0000000000007919 */ /* 0x000e620000002100 */
[----:B------:R-:W-:Y:S01]  /*05d0*/  BSSY.RECONVERGENT B0, `(.L_x_557) ;  /* 0x00000bd000007945 */ /* 0x000fe20003800200 */
[----:B------:R-:W-:Y:S01]  /*05e0*/  IMAD.MOV.U32 R11, RZ, RZ, RZ ;  /* 0x000000ffff0b7224 */ /* 0x000fe200078e00ff */
[----:B------:R-:W2:Y:S01]  /*05f0*/  LDCU.64 UR18, c[0x0][0x3c0] ;  /* 0x00007800ff1277ac */ /* 0x000ea20008000a00 */
[----:B------:R-:W3:Y:S01]  /*0600*/  LDCU.64 UR20, c[0x0][0x3a8] ;  /* 0x00007500ff1477ac */ /* 0x000ee20008000a00 */
[----:B------:R-:W4:Y:S01]  /*0610*/  LDCU.64 UR22, c[0x0][0x390] ;  /* 0x00007200ff1677ac */ /* 0x000f220008000a00 */
[----:B------:R-:W1:Y:S01]  /*0620*/  LDCU UR11, c[0x0][0x360] ;  /* 0x00006c00ff0b77ac */ /* 0x000e620008000800 */
[----:B0-----:R-:W-:Y:S02]  /*0630*/  UIMAD UR9, UR5, UR14, URZ ;  /* 0x0000000e050972a4 */ /* 0x001fe4000f8e02ff */
[----:B--2---:R-:W-:-:S02]  /*0640*/  UIMAD UR5, UR5, UR18, URZ ;  /* 0x00000012050572a4 */ /* 0x004fc4000f8e02ff */
[----:B------:R-:W-:Y:S02]  /*0650*/  UIMAD.WIDE.U32 UR12, UR4, UR14, URZ ;  /* 0x0000000e040c72a5 */ /* 0x000fe4000f8e00ff */
[----:B------:R-:W-:Y:S02]  /*0660*/  UIMAD UR9, UR4, UR15, UR9 ;  /* 0x0000000f040972a4 */ /* 0x000fe4000f8e0209 */
[----:B------:R-:W-:Y:S02]  /*0670*/  UIMAD.WIDE.U32 UR14, UR4, UR18, URZ ;  /* 0x00000012040e72a5 */ /* 0x000fe4000f8e00ff */
[----:B------:R-:W-:Y:S02]  /*0680*/  UIMAD UR5, UR4, UR19, UR5 ;  /* 0x00000013040572a4 */ /* 0x000fe4000f8e0205 */
[----:B---3--:R-:W-:Y:S02]  /*0690*/  UIMAD UR4, UR7, UR20, URZ ;  /* 0x00000014070472a4 */ /* 0x008fe4000f8e02ff */
[----:B-1----:R-:W-:Y:S01]  /*06a0*/  ISETP.GE.U32.AND P0, PT, R0, UR20, PT ;  /* 0x0000001400007c0c */ /* 0x002fe2000bf06070 */
[----:B------:R-:W-:-:S02]  /*06b0*/  UIADD3 UR13, UPT, UPT, UR13, UR9, URZ ;  /* 0x000000090d0d7290 */ /* 0x000fc4000fffe0ff */
[----:B------:R-:W-:Y:S01]  /*06c0*/  UIMAD UR8, UR8, UR20, URZ ;  /* 0x00000014080872a4 */ /* 0x000fe2000f8e02ff */
[----:B------:R-:W-:Y:S01]  /*06d0*/  ISETP.GE.AND.EX P0, PT, RZ, UR21, PT, P0 ;  /* 0x00000015ff007c0c */ /* 0x000fe2000bf06300 */
[----:B------:R-:W0:Y:S01]  /*06e0*/  LDCU.64 UR18, c[0x0][0x388] ;  /* 0x00007100ff1277ac */ /* 0x000e220008000a00 */
[----:B------:R-:W-:Y:S02]  /*06f0*/  UIMAD UR4, UR6, UR21, UR4 ;  /* 0x00000015060472a4 */ /* 0x000fe4000f8e0204 */
[----:B------:R-:W-:Y:S02]  /*0700*/  UIMAD.WIDE.U32 UR24, UR16, UR20, URZ ;  /* 0x00000014101872a5 */ /* 0x000fe4000f8e00ff */
[----:B------:R-:W-:Y:S02]  /*0710*/  UIMAD UR8, UR16, UR21, UR8 ;  /* 0x00000015100872a4 */ /* 0x000fe4000f8e0208 */
[----:B------:R-:W-:Y:S02]  /*0720*/  UIMAD.WIDE.U32 UR6, UR6, UR20, UR12 ;  /* 0x00000014060672a5 */ /* 0x000fe4000f8e000c */
[----:B------:R-:W-:Y:S01]  /*0730*/  UIADD3 UR8, UPT, UPT, UR25, UR8, URZ ;  /* 0x0000000819087290 */ /* 0x000fe2000fffe0ff */
[----:B------:R-:W-:Y:S01]  /*0740*/  IMAD.U32 R17, RZ, RZ, UR24 ;  /* 0x00000018ff117e24 */ /* 0x000fe2000f8e00ff */
[----:B------:R-:W-:-:S02]  /*0750*/  UIADD3 UR4, UPT, UPT, UR7, UR4, URZ ;  /* 0x0000000407047290 */ /* 0x000fc4000fffe0ff */
[----:B------:R-:W-:Y:S02]  /*0760*/  USHF.L.U32 UR7, UR6, 0x2, URZ ;  /* 0x0000000206077899 */ /* 0x000fe400080006ff */
[----:B------:R-:W-:Y:S01]  /*0770*/  USHF.L.U64.HI UR4, UR6, 0x2, UR4 ;  /* 0x0000000206047899 */ /* 0x000fe20008010204 */
[----:B------:R-:W-:Y:S01]  /*0780*/  IMAD.U32 R2, RZ, RZ, UR8 ;  /* 0x00000008ff027e24 */ /* 0x000fe2000f8e00ff */
[----:B------:R-:W-:Y:S01]  /*0790*/  UIADD3 UR6, UPT, UPT, UR15, UR5, URZ ;  /* 0x000000050f067290 */ /* 0x000fe2000fffe0ff */
[----:B------:R-:W-:Y:S01]  /*07a0*/  IADD3 R17, P1, P2, R17, UR14, R0 ;  /* 0x0000000e11117c10 */ /* 0x000fe2000fa3e000 */
[----:B0-----:R-:W-:Y:S01]  /*07b0*/  UIADD3 UR7, UP0, UPT, UR7, UR18, URZ ;  /* 0x0000001207077290 */ /* 0x001fe2000ff1e0ff */
[----:B------:R-:W0:Y:S02]  /*07c0*/  LDCU.64 UR12, c[0x0][0x358] ;  /* 0x00006b00ff0c77ac */ /* 0x000e240008000a00 */
[----:B----4-:R-:W-:Y:S02]  /*07d0*/  LEA R16, P3, R17, UR22, 0x2 ;  /* 0x0000001611107c11 */ /* 0x010fe4000f8610ff */
[----:B------:R-:W-:Y:S01]  /*07e0*/  IADD3.X R2, PT, PT, R2, UR6, RZ, P1, P2 ;  /* 0x0000000602027c10 */ /* 0x000fe20008fe44ff */
[----:B------:R-:W-:-:S03]  /*07f0*/  UIADD3.X UR19, UPT, UPT, UR4, UR19, URZ, UP0, !UPT ;  /* 0x0000001304137290 */ /* 0x000fc600087fe4ff */
[----:B------:R-:W-:Y:S01]  /*0800*/  LEA.HI.X R17, R17, UR23, R2, 0x2, P3 ;  /* 0x0000001711117c11 */ /* 0x000fe200098f1402 */
[----:B------:R-:W-:Y:S08]  /*0810*/  @P0 BRA `(.L_x_558) ;  /* 0x0000000800600947 */ /* 0x000ff00003800000 */
[----:B------:R-:W-:Y:S01]  /*0820*/  IMAD.U32 R12, RZ, RZ, UR11 ;  /* 0x0000000bff0c7e24 */ /* 0x000fe2000f8e00ff */
[----:B------:R-:W-:Y:S01]  /*0830*/  BSSY.RECONVERGENT B1, `(.L_x_559) ;  /* 0x0000036000017945 */ /* 0x000fe20003800200 */
[----:B------:R-:W-:-:S04]  /*0840*/  IMAD.WIDE.U32 R4, R0, 0x4, RZ ;  /* 0x0000000400047825 */ /* 0x000fc800078e00ff */
[----:B------:R-:W-:Y:S02]  /*0850*/  IMAD.U32 R10, RZ, RZ, UR20 ;  /* 0x00000014ff0a7e24 */ /* 0x000fe4000f8e00ff */
[----:B------:R-:W-:-:S04]  /*0860*/  IMAD.WIDE.U32 R12, R12, 0x4, RZ ;  /* 0x000000040c0c7825 */ /* 0x000fc800078e00ff */
[----:B------:R-:W-:Y:S02]  /*0870*/  IMAD.MOV.U32 R7, RZ, RZ, R4 ;  /* 0x000000ffff077224 */ /* 0x000fe400078e0004 */
[----:B------:R-:W-:Y:S02]  /*0880*/  IMAD.SHL.U32 R10, R10, 0x4, RZ ;  /* 0x000000040a0a7824 */ /* 0x000fe400078e00ff */
[----:B------:R-:W-:Y:S01]  /*0890*/  IMAD.U32 R2, RZ, RZ, UR20 ;  /* 0x00000014ff027e24 */ /* 0x000fe2000f8e00ff */
[----:B------:R-:W-:Y:S01]  /*08a0*/  IADD3 R6, P0, P2, R12, UR7, R7 ;  /* 0x000000070c067c10 */ /* 0x000fe2000fa1e007 */
[----:B------:R-:W-:Y:S01]  /*08b0*/  IMAD.U32 R3, RZ, RZ, UR21 ;  /* 0x00000015ff037e24 */ /* 0x000fe2000f8e00ff */
[----:B------:R-:W-:Y:S01]  /*08c0*/  IADD3 R9, P3, PT, R10, UR7, RZ ;  /* 0x000000070a097c10 */ /* 0x000fe2000ff7e0ff */
[----:B------:R-:W-:-:S03]  /*08d0*/  IMAD.MOV.U32 R15, RZ, RZ, R5 ;  /* 0x000000ffff0f7224 */ /* 0x000fc600078e0005 */
[----:B------:R-:W-:Y:S02]  /*08e0*/  SHF.L.U64.HI R2, R2, 0x2, R3 ;  /* 0x0000000202027819 */ /* 0x000fe40000010203 */
[----:B------:R-:W-:Y:S02]  /*08f0*/  IADD3.X R14, PT, PT, R13, UR19, R15, P0, P2 ;  /* 0x000000130d0e7c10 */ /* 0x000fe400087e440f */
[-C--:B------:R-:W-:Y:S02]  /*0900*/  ISETP.GT.U32.AND P1, PT, R6, R9.reuse, PT ;  /* 0x000000090600720c */ /* 0x080fe40003f24070 */
[----:B------:R-:W-:Y:S02]  /*0910*/  IADD3.X R11, PT, PT, R2, UR19, RZ, P3, !PT ;  /* 0x00000013020b7c10 */ /* 0x000fe40009ffe4ff */
[----:B------:R-:W-:Y:S02]  /*0920*/  ISETP.GE.U32.AND P0, PT, R6, R9, PT ;  /* 0x000000090600720c */ /* 0x000fe40003f06070 */
[----:B------:R-:W-:-:S02]  /*0930*/  ISETP.GT.U32.AND.EX P1, PT, R14, R11, PT, P1 ;  /* 0x0000000b0e00720c */ /* 0x000fc40003f24110 */
[----:B------:R-:W-:Y:S02]  /*0940*/  ISETP.GE.U32.AND.EX P0, PT, R14, R11, PT, P0 ;  /* 0x0000000b0e00720c */ /* 0x000fe40003f06100 */
[----:B------:R-:W-:Y:S02]  /*0950*/  SEL R9, R6, R9, P1 ;  /* 0x0000000906097207 */ /* 0x000fe40000800000 */
[----:B------:R-:W-:Y:S02]  /*0960*/  SEL R8, RZ, 0x1, P0 ;  /* 0x00000001ff087807 */ /* 0x000fe40000000000 */
[----:B------:R-:W-:Y:S02]  /*0970*/  SEL R11, R14, R11, P1 ;  /* 0x0000000b0e0b7207 */ /* 0x000fe40000800000 */
[----:B------:R-:W-:Y:S01]  /*0980*/  IADD3 R9, P0, P1, R9, -R6, -R8 ;  /* 0x8000000609097210 */ /* 0x000fe2000791e808 */
[----:B------:R-:W-:-:S03]  /*0990*/  IMAD.MOV.U32 R6, RZ, RZ, R17 ;  /* 0x000000ffff067224 */ /* 0x000fc600078e0011 */
[----:B------:R-:W-:Y:S02]  /*09a0*/  IADD3.X R11, PT, PT, R11, -0x1, ~R14, P0, P1 ;  /* 0xffffffff0b0b7810 */ /* 0x000fe400007e2c0e */
[----:B------:R-:W-:Y:S01]  /*09b0*/  IADD3 R3, P1, PT, R4, UR7, RZ ;  /* 0x0000000704037c10 */ /* 0x000fe2000ff3e0ff */
[----:B------:R-:W-:Y:S01]  /*09c0*/  IMAD.MOV.U32 R4, RZ, RZ, R16 ;  /* 0x000000ffff047224 */ /* 0x000fe200078e0010 */
[----:B------:R-:W-:Y:S02]  /*09d0*/  ISETP.NE.U32.AND P0, PT, R11, RZ, PT ;  /* 0x000000ff0b00720c */ /* 0x000fe40003f05070 */
[----:B------:R-:W-:-:S11]  /*09e0*/  IADD3.X R5, PT, PT, R5, UR19, RZ, P1, !PT ;  /* 0x0000001305057c10 */ /* 0x000fd60008ffe4ff */
[----:B------:R-:W-:Y:S05]  /*09f0*/  @P0 BRA `(.L_x_560) ;  /* 0x0000000000540947 */ /* 0x000fea0003800000 */
[----:B------:R-:W1:Y:S01]  /*0a00*/  I2F.U32.RP R11, R12 ;  /* 0x0000000c000b7306 */ /* 0x000e620000209000 */
[----:B------:R-:W-:Y:S01]  /*0a10*/  IMAD.MOV R19, RZ, RZ, -R12 ;  /* 0x000000ffff137224 */ /* 0x000fe200078e0a0c */
[----:B------:R-:W-:-:S06]  /*0a20*/  ISETP.NE.U32.AND P2, PT, R12, RZ, PT ;  /* 0x000000ff0c00720c */ /* 0x000fcc0003f45070 */
[----:B-1----:R-:W1:Y:S02]  /*0a30*/  MUFU.RCP R11, R11 ;  /* 0x0000000b000b7308 */ /* 0x002e640000001000 */
[----:B-1----:R-:W-:-:S06]  /*0a40*/  VIADD R16, R11, 0xffffffe ;  /* 0x0ffffffe0b107836 */ /* 0x002fcc0000000000 */
[----:B------:R1:W2:Y:S02]  /*0a50*/  F2I.FTZ.U32.TRUNC.NTZ R17, R16 ;  /* 0x0000001000117305 */ /* 0x0002a4000021f000 */
[----:B-1----:R-:W-:Y:S02]  /*0a60*/  IMAD.MOV.U32 R16, RZ, RZ, RZ ;  /* 0x000000ffff107224 */ /* 0x002fe400078e00ff */
[----:B--2---:R-:W-:-:S04]  /*0a70*/  IMAD R19, R19, R17, RZ ;  /* 0x0000001113137224 */ /* 0x004fc800078e02ff */
        /* <DEDUP_REMOVED lines=13> */
.L_x_560:
[----:B------:R-:W-:-:S07]  /*0b50*/  MOV R14, 0xb70 ;  /* 0x00000b70000e7802 */ /* 0x000fce0000000f00 */
[----:B0-----:R-:W-:Y:S05]  /*0b60*/  CALL.REL.NOINC `($__internal_57_$__cuda_sm20_div_u64) ;  /* 0x0000000c00d87944 */ /* 0x001fea0003c00000 */
[----:B------:R-:W-:Y:S02]  /*0b70*/  IMAD.MOV.U32 R16, RZ, RZ, R9 ;  /* 0x000000ffff107224 */ /* 0x000fe400078e0009 */
[----:B------:R-:W-:-:S07]  /*0b80*/  IMAD.MOV.U32 R17, RZ, RZ, R18 ;  /* 0x000000ffff117224 */ /* 0x000fce00078e0012 */
.L_x_561:
[----:B0-----:R-:W-:Y:S05]  /*0b90*/  BSYNC.RECONVERGENT B1 ;  /* 0x0000000000017941 */ /* 0x001fea0003800200 */
.L_x_559:
[----:B------:R-:W-:Y:S01]  /*0ba0*/  IADD3 R14, P2, PT, R16, R8, RZ ;  /* 0x00000008100e7210 */ /* 0x000fe20007f5e0ff */
[----:B------:R-:W-:Y:S01]  /*0bb0*/  BSSY.RECONVERGENT B1, `(.L_x_562) ;  /* 0x000002d000017945 */ /* 0x000fe20003800200 */
[----:B------:R-:W-:Y:S02]  /*0bc0*/  IMAD.MOV.U32 R11, RZ, RZ, RZ ;  /* 0x000000ffff0b7224 */ /* 0x000fe400078e00ff */
[----:B------:R-:W-:Y:S01]  /*0bd0*/  LOP3.LUT R8, R14, 0x3, RZ, 0xc0, !PT ;  /* 0x000000030e087812 */ /* 0x000fe200078ec0ff */
[----:B------:R-:W-:-:S03]  /*0be0*/  IMAD.X R16, RZ, RZ, R17, P2 ;  /* 0x000000ffff107224 */ /* 0x000fc600010e0611 */
[----:B------:R-:W-:Y:S02]  /*0bf0*/  ISETP.NE.U32.AND P0, PT, R8, 0x3, PT ;  /* 0x000000030800780c */ /* 0x000fe40003f05070 */
[----:B------:R-:W-:Y:S02]  /*0c00*/  IADD3 R8, P1, PT, R7, UR7, RZ ;  /* 0x0000000707087c10 */ /* 0x000fe4000ff3e0ff */
[----:B------:R-:W-:Y:S02]  /*0c10*/  ISETP.NE.AND.EX P0, PT, RZ, RZ, PT, P0 ;  /* 0x000000ffff00720c */ /* 0x000fe40003f05300 */
[----:B------:R-:W-:-:S11]  /*0c20*/  IADD3.X R9, PT, PT, R15, UR19, RZ, P1, !PT ;  /* 0x000000130f097c10 */ /* 0x000fd60008ffe4ff */
[----:B------:R-:W-:Y:S05]  /*0c30*/  @!P0 BRA `(.L_x_563) ;  /* 0x0000000000908947 */ /* 0x000fea0003800000 */
[----:B------:R-:W0:Y:S01]  /*0c40*/  LDCU.64 UR16, c[0x0][0x390] ;  /* 0x00007200ff1077ac */ /* 0x000e220008000a00 */
[----:B------:R-:W-:Y:S01]  /*0c50*/  VIADD R3, R14, 0x1 ;  /* 0x000000010e037836 */ /* 0x000fe20000000000 */
[----:B------:R-:W-:Y:S01]  /*0c60*/  BSSY.RECONVERGENT B2, `(.L_x_564) ;  /* 0x000001d000027945 */ /* 0x000fe20003800200 */
[----:B------:R-:W-:Y:S01]  /*0c70*/  IMAD.MOV.U32 R11, RZ, RZ, RZ ;  /* 0x000000ffff0b7224 */ /* 0x000fe200078e00ff */
[----:B------:R-:W-:Y:S02]  /*0c80*/  USHF.L.U32 UR4, UR24, 0x2, URZ ;  /* 0x0000000218047899 */ /* 0x000fe400080006ff */
[----:B------:R-:W-:Y:S01]  /*0c90*/  USHF.L.U64.HI UR5, UR24, 0x2, UR8 ;  /* 0x0000000218057899 */ /* 0x000fe20008010208 */
[----:B------:R-:W-:Y:S01]  /*0ca0*/  LOP3.LUT R3, R3, 0x3, RZ, 0xc0, !PT ;  /* 0x0000000303037812 */ /* 0x000fe200078ec0ff */
[----:B------:R-:W-:-:S03]  /*0cb0*/  ULEA UR4, UP0, UR14, UR4, 0x2 ;  /* 0x000000040e047291 */ /* 0x000fc6000f8010ff */
[----:B------:R-:W-:Y:S01]  /*0cc0*/  IADD3 R3, P1, PT, RZ, -R3, RZ ;  /* 0x80000003ff037210 */ /* 0x000fe20007f3e0ff */
[----:B------:R-:W-:-:S04]  /*0cd0*/  ULEA.HI.X UR5, UR14, UR5, UR6, 0x2, UP0 ;  /* 0x000000050e057291 */ /* 0x000fc800080f1406 */
[----:B------:R-:W-:Y:S02]  /*0ce0*/  IMAD.X R17, RZ, RZ, -0x1, P1 ;  /* 0xffffffffff117424 */ /* 0x000fe400008e06ff */
[----:B0-----:R-:W-:Y:S02]  /*0cf0*/  IMAD.U32 R18, RZ, RZ, UR16 ;  /* 0x00000010ff127e24 */ /* 0x001fe4000f8e00ff */
[----:B------:R-:W-:-:S03]  /*0d00*/  IMAD.U32 R20, RZ, RZ, UR17 ;  /* 0x00000011ff147e24 */ /* 0x000fc6000f8e00ff */
[----:B------:R-:W-:-:S04]  /*0d10*/  IADD3 R18, P0, PT, R18, UR4, RZ ;  /* 0x0000000412127c10 */ /* 0x000fc8000ff1e0ff */
[----:B------:R-:W-:-:S09]  /*0d20*/  IADD3.X R20, PT, PT, R20, UR5, RZ, P0, !PT ;  /* 0x0000000514147c10 */ /* 0x000fd200087fe4ff */
.L_x_565:
        /* <DEDUP_REMOVED lines=10> */
[C---:B------:R-:W-:Y:S02]  /*0dd0*/  IADD3 R8, P2, P3, R12.reuse, UR7, R7 ;  /* 0x000000070c087c10 */ /* 0x040fe4000fb5e007 */
[----:B------:R-:W-:Y:S02]  /*0de0*/  IADD3 R7, P4, PT, R12, R7, RZ ;  /* 0x000000070c077210 */ /* 0x000fe40007f9e0ff */
[----:B------:R-:W-:-:S03]  /*0df0*/  IADD3.X R9, PT, PT, R13, UR19, R15, P2, P3 ;  /* 0x000000130d097c10 */ /* 0x000fc600097e640f */
[----:B------:R-:W-:-:S04]  /*0e00*/  IMAD.X R15, R13, 0x1, R15, P4 ;  /* 0x000000010d0f7824 */ /* 0x000fc800020e060f */
[----:B------:R-:W-:Y:S01]  /*0e10*/  @P1 FADD.FTZ R11, |R6|, -RZ ;  /* 0x800000ff060b1221 */ /* 0x000fe20000010200 */
[----:B------:R-:W-:Y:S06]  /*0e20*/  @P0 BRA `(.L_x_565) ;  /* 0xfffffffc00c00947 */ /* 0x000fec000383ffff */
[----:B------:R-:W-:Y:S05]  /*0e30*/  BSYNC.RECONVERGENT B2 ;  /* 0x0000000000027941 */ /* 0x000fea0003800200 */
.L_x_564:
[----:B------:R-:W-:Y:S01]  /*0e40*/  IADD3 R4, P0, PT, R18, R7, RZ ;  /* 0x0000000712047210 */ /* 0x000fe20007f1e0ff */
[----:B------:R-:W-:Y:S02]  /*0e50*/  IMAD.MOV.U32 R3, RZ, RZ, R8 ;  /* 0x000000ffff037224 */ /* 0x000fe400078e0008 */
[----:B------:R-:W-:Y:S02]  /*0e60*/  IMAD.MOV.U32 R5, RZ, RZ, R9 ;  /* 0x000000ffff057224 */ /* 0x000fe400078e0009 */
[----:B------:R-:W-:-:S08]  /*0e70*/  IMAD.X R6, R20, 0x1, R15, P0 ;  /* 0x0000000114067824 */ /* 0x000fd000000e060f */
.L_x_563:
[----:B------:R-:W-:Y:S05]  /*0e80*/  BSYNC.RECONVERGENT B1 ;  /* 0x0000000000017941 */ /* 0x000fea0003800200 */
.L_x_562:
[----:B------:R-:W-:-:S04]  /*0e90*/  ISETP.GE.U32.AND P0, PT, R14, 0x3, PT ;  /* 0x000000030e00780c */ /* 0x000fc80003f06070 */
[----:B------:R-:W-:-:S13]  /*0ea0*/  ISETP.GE.U32.AND.EX P0, PT, R16, RZ, PT, P0 ;  /* 0x000000ff1000720c */ /* 0x000fda0003f06100 */
[----:B------:R-:W-:Y:S05]  /*0eb0*/  @!P0 BRA `(.L_x_558) ;  /* 0x0000000000b88947 */ /* 0x000fea0003800000 */
[----:B------:R-:W-:Y:S02]  /*0ec0*/  IADD3 R7, P0, PT, R10, UR7, RZ ;  /* 0x000000070a077c10 */ /* 0x000fe4000ff1e0ff */
[----:B------:R-:W-:Y:S02]  /*0ed0*/  CS2R R24, SRZ ;  /* 0x0000000000187805 */ /* 0x000fe4000001ff00 */
[----:B------:R-:W-:-:S09]  /*0ee0*/  IADD3.X R2, PT, PT, R2, UR19, RZ, P0, !PT ;  /* 0x0000001302027c10 */ /* 0x000fd200087fe4ff */
.L_x_566:
        /* <DEDUP_REMOVED lines=24> */
[----:B0-----:R-:W-:-:S04]  /*1070*/  IMAD.U32 R15, RZ, RZ, UR11 ;  /* 0x0000000bff0f7e24 */ /* 0x001fc8000f8e00ff */
[----:B------:R-:W-:-:S04]  /*1080*/  IMAD.WIDE.U32 R24, R15, 0x10, R24 ;  /* 0x000000100f187825 */ /* 0x000fc800078e0018 */
[----:B--2---:R-:W-:-:S05]  /*1090*/  FADD.FTZ R10, R27, -R10 ;  /* 0x8000000a1b0a7221 */ /* 0x004fca0000010000 */
[----:B------:R-:W-:Y:S01]  /*10a0*/  FSETP.GT.FTZ.AND P0, PT, |R10|, R11, PT ;  /* 0x0000000b0a00720b */ /* 0x000fe20003f14200 */
[----:B----4-:R-:W-:-:S12]  /*10b0*/  FADD.FTZ R26, R29, -R26 ;  /* 0x8000001a1d1a7221 */ /* 0x010fd80000010000 */
[----:B------:R-:W-:Y:S01]  /*10c0*/  @P0 FADD.FTZ R11, |R10|, -RZ ;  /* 0x800000ff0a0b0221 */ /* 0x000fe20000010200 */
[----:B------:R-:W-:-:S04]  /*10d0*/  IADD3 R10, P2, PT, R24, R3, RZ ;  /* 0x00000003180a7210 */ /* 0x000fc80007f5e0ff */
[----:B------:R-:W-:Y:S01]  /*10e0*/  FSETP.GT.FTZ.AND P0, PT, |R26|, R11, PT ;  /* 0x0000000b1a00720b */ /* 0x000fe20003f14200 */
[----:B------:R-:W-:Y:S02]  /*10f0*/  IMAD.X R15, R25, 0x1, R5, P2 ;  /* 0x00000001190f7824 */ /* 0x000fe400010e0605 */
[----:B-----5:R-:W-:-:S10]  /*1100*/  FADD.FTZ R28, R28, -R21 ;  /* 0x800000151c1c7221 */ /* 0x020fd40000010000 */
        /* <DEDUP_REMOVED lines=9> */
.L_x_558:
[----:B0-----:R-:W-:Y:S05]  /*11a0*/  BSYNC.RECONVERGENT B0 ;  /* 0x0000000000007941 */ /* 0x001fea0003800200 */
.L_x_557:
[----:B------:R-:W0:Y:S01]  /*11b0*/  SHFL.DOWN PT, R2, R11, 0x10, 0x1f ;  /* 0x0a001f000b027f89 */ /* 0x000e2200000e0000 */
[----:B------:R-:W-:Y:S01]  /*11c0*/  USHF.R.U32.HI UR4, URZ, 0x5, UR11 ;  /* 0x00000005ff047899 */ /* 0x000fe2000801160b */
[----:B------:R-:W-:Y:S05]  /*11d0*/  BAR.SYNC.DEFER_BLOCKING 0x0 ;  /* 0x0000000000007b1d */ /* 0x000fea0000010000 */
[----:B------:R-:W-:-:S13]  /*11e0*/  ISETP.GE.U32.AND P2, PT, R0, UR4, PT ;  /* 0x0000000400007c0c */ /* 0x000fda000bf46070 */
        /* <DEDUP_REMOVED lines=49> */
[----:B------:R-:W-:-:S04]  /*1500*/  IMAD.U32 R2, RZ, RZ, UR4 ;  /* 0x00000004ff027e24 */ /* 0x000fc8000f8e00ff */
[----:B------:R-:W-:-:S05]  /*1510*/  IMAD.U32 R3, RZ, RZ, UR5 ;  /* 0x00000005ff037e24 */ /* 0x000fca000f8e00ff */
[----:B------:R-:W-:Y:S01]  /*1520*/  STG.E desc[UR12][R2.64], R7 ;  /* 0x0000000702007986 */ /* 0x000fe2000c10190c */
[----:B------:R-:W-:Y:S05]  /*1530*/  EXIT ;  /* 0x000000000000794d */ /* 0x000fea0003800000 */
        .weak           $__internal_56_$__cuda_sm20_div_s64
        .type           $__internal_56_$__cuda_sm20_div_s64,@function
        .size           $__internal_56_$__cuda_sm20_div_s64,($__internal_57_$__cuda_sm20_div_u64 - $__internal_56_$__cuda_sm20_div_s64)
$__internal_56_$__cuda_sm20_div_s64:
[----:B------:R-:W-:Y:S02]  /*1540*/  UIADD3 UR12, UP1, UPT, URZ, -UR20, URZ ;  /* 0x80000014ff0c7290 */ /* 0x000fe4000ff3e0ff */
[----:B------:R-:W-:Y:S02]  /*1550*/  UISETP.GE.AND UP0, UPT, UR21, URZ, UPT ;  /* 0x000000ff1500728c */ /* 0x000fe4000bf06270 */
[----:B------:R-:W-:Y:S02]  /*1560*/  UIADD3.X UR6, UPT, UPT, URZ, ~UR21, URZ, UP1, !UPT ;  /* 0x80000015ff067290 */ /* 0x000fe40008ffe4ff */
[----:B------:R-:W-:Y:S02]  /*1570*/  USEL UR12, UR12, UR20, !UP0 ;  /* 0x000000140c0c7287 */ /* 0x000fe4000c000000 */
[----:B------:R-:W-:Y:S02]  /*1580*/  USEL UR13, UR6, UR21, !UP0 ;  /* 0x00000015060d7287 */ /* 0x000fe4000c000000 */
[----:B------:R-:W-:-:S07]  /*1590*/  UISETP.GE.AND UP3, UPT, UR7, URZ, UPT ;  /* 0x000000ff0700728c */ /* 0x000fce000bf66270 */
[----:B------:R-:W0:Y:S08]  /*15a0*/  I2F.U64.RP R0, UR12 ;  /* 0x0000000c00007d12 */ /* 0x000e300008309000 */
[----:B0-----:R-:W0:Y:S02]  /*15b0*/  MUFU.RCP R0, R0 ;  /* 0x0000000000007308 */ /* 0x001e240000001000 */
[----:B0-----:R-:W-:-:S06]  /*15c0*/  VIADD R2, R0, 0x1ffffffe ;  /* 0x1ffffffe00027836 */ /* 0x001fcc0000000000 */
[----:B------:R-:W0:Y:S02]  /*15d0*/  F2I.U64.TRUNC R2, R2 ;  /* 0x0000000200027311 */ /* 0x000e24000020d800 */
[----:B0-----:R-:W-:Y:S01]  /*15e0*/  R2UR UR8, R2 ;  /* 0x00000000020872ca */ /* 0x001fe200000e0000 */
[----:B------:R-:W-:Y:S01]  /*15f0*/  IMAD.MOV.U32 R2, RZ, RZ, R4 ;  /* 0x000000ffff027224 */ /* 0x000fe200078e0004 */
[----:B------:R-:W-:Y:S01]  /*1600*/  R2UR UR9, R3 ;  /* 0x00000000030972ca */ /* 0x000fe200000e0000 */
[----:B------:R-:W-:-:S10]  /*1610*/  IMAD.MOV.U32 R3, RZ, RZ, 0x0 ;  /* 0x00000000ff037424 */ /* 0x000fd400078e00ff */
[----:B------:R-:W-:-:S04]  /*1620*/  UIMAD.WIDE.U32 UR16, UR8, UR12, URZ ;  /* 0x0000000c081072a5 */ /* 0x000fc8000f8e00ff */
[----:B------:R-:W-:Y:S02]  /*1630*/  UIADD3 UR11, UP0, UPT, URZ, -UR16, URZ ;  /* 0x80000010ff0b7290 */ /* 0x000fe4000ff1e0ff */
[----:B------:R-:W-:Y:S02]  /*1640*/  UIMAD UR6, UR8, UR13, UR17 ;  /* 0x0000000d080672a4 */ /* 0x000fe4000f8e0211 */
[----:B------:R-:W-:Y:S02]  /*1650*/  UIMAD.WIDE.U32 UR16, UR8, UR11, URZ ;  /* 0x0000000b081072a5 */ /* 0x000fe4000f8e00ff */
[----:B------:R-:W-:-:S04]  /*1660*/  UIMAD UR6, UR9, UR12, UR6 ;  /* 0x0000000c090672a4 */ /* 0x000fc8000f8e0206 */
[----:B------:R-:W-:Y:S01]  /*1670*/  UIADD3.X UR6, UPT, UPT, URZ, ~UR6, URZ, UP0, !UPT ;  /* 0x80000006ff067290 */ /* 0x000fe200087fe4ff */
[----:B------:R-:W-:Y:S01]  /*1680*/  UMOV UR16, UR17 ;  /* 0x0000001100107c82 */ /* 0x000fe20008000000 */
[----:B------:R-:W-:Y:S02]  /*1690*/  UMOV UR17, UR8 ;  /* 0x0000000800117c82 */ /* 0x000fe40008000000 */
[----:B------:R-:W-:Y:S02]  /*16a0*/  UIMAD.WIDE.U32 UR18, UR9, UR6, URZ ;  /* 0x00000006091272a5 */ /* 0x000fe4000f8e00ff */
[----:B------:R-:W-:Y:S02]  /*16b0*/  UIMAD.WIDE.U32 UR16, UP0, UR8, UR6, UR16 ;  /* 0x00000006081072a5 */ /* 0x000fe4000f800010 */
[----:B------:R-:W-:Y:S02]  /*16c0*/  UIMAD UR6, UR9, UR6, URZ ;  /* 0x00000006090672a4 */ /* 0x000fe4000f8e02ff */
[----:B------:R-:W-:-:S04]  /*16d0*/  UIMAD.WIDE.U32 UR16, UP1, UR9, UR11, UR16 ;  /* 0x0000000b091072a5 */ /* 0x000fc8000f820010 */
[----:B------:R-:W-:Y:S02]  /*16e0*/  UIADD3 UR17, UP2, UPT, UR6, UR17, URZ ;  /* 0x0000001106117290 */ /* 0x000fe4000ff5e0ff */
[----:B------:R-:W-:Y:S02]  /*16f0*/  UIADD3.X UR6, UPT, UPT, UR19, UR9, URZ, UP0, !UPT ;  /* 0x0000000913067290 */ /* 0x000fe400087fe4ff */
[----:B------:R-:W-:Y:S02]  /*1700*/  UIMAD.WIDE.U32 UR8, UR17, UR12, URZ ;  /* 0x0000000c110872a5 */ /* 0x000fe4000f8e00ff */
[----:B------:R-:W-:Y:S02]  /*1710*/  UIADD3.X UR6, UPT, UPT, URZ, URZ, UR6, UP2, UP1 ;  /* 0x000000ffff067290 */ /* 0x000fe400097e2406 */
[----:B------:R-:W-:Y:S02]  /*1720*/  UIADD3 UR8, UP0, UPT, URZ, -UR8, URZ ;  /* 0x80000008ff087290 */ /* 0x000fe4000ff1e0ff */
[----:B------:R-:W-:-:S02]  /*1730*/  UIMAD UR9, UR17, UR13, UR9 ;  /* 0x0000000d110972a4 */ /* 0x000fc4000f8e0209 */
[----:B------:R-:W-:Y:S02]  /*1740*/  UIMAD.WIDE.U32 UR18, UR17, UR8, URZ ;  /* 0x00000008111272a5 */ /* 0x000fe4000f8e00ff */
[----:B------:R-:W-:Y:S02]  /*1750*/  UIMAD UR9, UR6, UR12, UR9 ;  /* 0x0000000c060972a4 */ /* 0x000fe4000f8e0209 */
[----:B------:R-:W-:Y:S02]  /*1760*/  UIADD3 UR18, UP4, UPT, URZ, -UR14, URZ ;  /* 0x8000000eff127290 */ /* 0x000fe4000ff9e0ff */
[----:B------:R-:W-:Y:S01]  /*1770*/  UIADD3.X UR9, UPT, UPT, URZ, ~UR9, URZ, UP0, !UPT ;  /* 0x80000009ff097290 */ /* 0x000fe200087fe4ff */
[----:B------:R-:W-:Y:S01]  /*1780*/  UMOV UR16, UR19 ;  /* 0x0000001300107c82 */ /* 0x000fe20008000000 */
[----:B------:R-:W-:Y:S02]  /*1790*/  USEL UR18, UR18, UR14, !UP3 ;  /* 0x0000000e12127287 */ /* 0x000fe4000d800000 */
[----:B------:R-:W-:-:S02]  /*17a0*/  UIMAD.WIDE.U32 UR16, UP0, UR17, UR9, UR16 ;  /* 0x00000009111072a5 */ /* 0x000fc4000f800010 */
[----:B------:R-:W-:Y:S02]  /*17b0*/  UIMAD UR11, UR6, UR9, URZ ;  /* 0x00000009060b72a4 */ /* 0x000fe4000f8e02ff */
[----:B------:R-:W-:Y:S02]  /*17c0*/  UIMAD.WIDE.U32 UR16, UP1, UR6, UR8, UR16 ;  /* 0x00000008061072a5 */ /* 0x000fe4000f820010 */
[----:B------:R-:W-:Y:S02]  /*17d0*/  UIMAD.WIDE.U32 UR8, UR6, UR9, URZ ;  /* 0x00000009060872a5 */ /* 0x000fe4000f8e00ff */
[----:B------:R-:W-:Y:S02]  /*17e0*/  UIADD3 UR11, UP2, UPT, UR11, UR17, URZ ;  /* 0x000000110b0b7290 */ /* 0x000fe4000ff5e0ff */
[----:B------:R-:W-:Y:S02]  /*17f0*/  UIADD3.X UR19, UPT, UPT, URZ, ~UR7, URZ, UP4, !UPT ;  /* 0x80000007ff137290 */ /* 0x000fe4000a7fe4ff */
[----:B------:R-:W-:-:S02]  /*1800*/  UIMAD.WIDE.U32 UR16, UR11, UR18, URZ ;  /* 0x000000120b1072a5 */ /* 0x000fc4000f8e00ff */
[----:B------:R-:W-:Y:S02]  /*1810*/  UIADD3.X UR6, UPT, UPT, UR9, UR6, URZ, UP0, !UPT ;  /* 0x0000000609067290 */ /* 0x000fe400087fe4ff */
[----:B------:R-:W-:Y:S01]  /*1820*/  USEL UR19, UR19, UR7, !UP3 ;  /* 0x0000000713137287 */ /* 0x000fe2000d800000 */
[----:B------:R-:W-:Y:S02]  /*1830*/  UMOV UR9, URZ ;  /* 0x000000ff00097c82 */ /* 0x000fe40008000000 */
[----:B------:R-:W-:Y:S01]  /*1840*/  UMOV UR8, UR17 ;  /* 0x0000001100087c82 */ /* 0x000fe20008000000 */
[----:B------:R-:W-:Y:S02]  /*1850*/  UIADD3.X UR6, UPT, UPT, URZ, URZ, UR6, UP2, UP1 ;  /* 0x000000ffff067290 */ /* 0x000fe400097e2406 */
[----:B------:R-:W-:Y:S02]  /*1860*/  UIMAD.WIDE.U32 UR8, UR11, UR19, UR8 ;  /* 0x000000130b0872a5 */ /* 0x000fe4000f8e0008 */
[----:B------:R-:W-:-:S02]  /*1870*/  UIMAD UR11, UR6, UR19, URZ ;  /* 0x00000013060b72a4 */ /* 0x000fc4000f8e02ff */
[----:B------:R-:W-:Y:S02]  /*1880*/  UIMAD.WIDE.U32 UR8, UP0, UR6, UR18, UR8 ;  /* 0x00000012060872a5 */ /* 0x000fe4000f800008 */
[----:B------:R-:W-:Y:S02]  /*1890*/  UIMAD.WIDE.U32 UR16, UR6, UR19, URZ ;  /* 0x00000013061072a5 */ /* 0x000fe4000f8e00ff */
[----:B------:R-:W-:Y:S02]  /*18a0*/  UIADD3 UR11, UP1, UPT, UR11, UR9, URZ ;  /* 0x000000090b0b7290 */ /* 0x000fe4000ff3e0ff */
[----:B------:R-:W-:Y:S02]  /*18b0*/  UIADD3.X UR6, UPT, UPT, UR17, URZ, URZ, UP0, !UPT ;  /* 0x000000ff11067290 */ /* 0x000fe400087fe4ff */
[----:B------:R-:W-:Y:S02]  /*18c0*/  UIMAD.WIDE.U32 UR8, UR11, UR12, URZ ;  /* 0x0000000c0b0872a5 */ /* 0x000fe4000f8e00ff */
[----:B------:R-:W-:-:S02]  /*18d0*/  UIADD3.X UR6, UPT, UPT, URZ, UR6, URZ, UP1, !UPT ;  /* 0x00000006ff067290 */ /* 0x000fc40008ffe4ff */
[----:B------:R-:W-:Y:S02]  /*18e0*/  UIMAD UR9, UR11, UR13, UR9 ;  /* 0x0000000d0b0972a4 */ /* 0x000fe4000f8e0209 */
[----:B------:R-:W-:Y:S02]  /*18f0*/  UIADD3 UR15, UP0, UPT, UR11, 0x1, URZ ;  /* 0x000000010b0f7890 */ /* 0x000fe4000ff1e0ff */
[----:B------:R-:W-:Y:S02]  /*1900*/  UIADD3 UR8, UP1, UPT, -UR8, UR18, URZ ;  /* 0x0000001208087290 */ /* 0x000fe4000ff3e1ff */
[----:B------:R-:W-:Y:S02]  /*1910*/  UIMAD UR9, UR6, UR12, UR9 ;  /* 0x0000000c060972a4 */ /* 0x000fe4000f8e0209 */
[----:B------:R-:W-:Y:S02]  /*1920*/  UIADD3.X UR16, UPT, UPT, URZ, UR6, URZ, UP0, !UPT ;  /* 0x00000006ff107290 */ /* 0x000fe400087fe4ff */
[----:B------:R-:W-:-:S02]  /*1930*/  UISETP.GE.U32.AND UP0, UPT, UR8, UR12, UPT ;  /* 0x0000000c0800728c */ /* 0x000fc4000bf06070 */
[----:B------:R-:W-:Y:S02]  /*1940*/  UIADD3.X UR18, UPT, UPT, ~UR9, UR19, URZ, UP1, !UPT ;  /* 0x0000001309127290 */ /* 0x000fe40008ffe5ff */
[----:B------:R-:W-:Y:S02]  /*1950*/  UIADD3 UR9, UP1, UPT, UR8, -UR12, URZ ;  /* 0x8000000c08097290 */ /* 0x000fe4000ff3e0ff */
[----:B------:R-:W-:Y:S02]  /*1960*/  UISETP.GE.U32.AND.EX UP0, UPT, UR18, UR13, UPT, UP0 ;  /* 0x0000000d1200728c */ /* 0x000fe4000bf06100 */
[----:B------:R-:W-:Y:S02]  /*1970*/  UIADD3.X UR17, UPT, UPT, UR18, ~UR13, URZ, UP1, !UPT ;  /* 0x8000000d12117290 */ /* 0x000fe40008ffe4ff */
[----:B------:R-:W-:Y:S02]  /*1980*/  USEL UR9, UR9, UR8, UP0 ;  /* 0x0000000809097287 */ /* 0x000fe40008000000 */
[----:B------:R-:W-:-:S02]  /*1990*/  USEL UR8, UR15, UR11, UP0 ;  /* 0x0000000b0f087287 */ /* 0x000fc40008000000 */
[----:B------:R-:W-:Y:S02]  /*19a0*/  USEL UR17, UR17, UR18, UP0 ;  /* 0x0000001211117287 */ /* 0x000fe40008000000 */
[----:B------:R-:W-:Y:S02]  /*19b0*/  UISETP.GE.U32.AND UP1, UPT, UR9, UR12, UPT ;  /* 0x0000000c0900728c */ /* 0x000fe4000bf26070 */
[----:B------:R-:W-:Y:S02]  /*19c0*/  USEL UR6, UR16, UR6, UP0 ;  /* 0x0000000610067287 */ /* 0x000fe40008000000 */
[----:B------:R-:W-:Y:S02]  /*19d0*/  UIADD3 UR9, UP2, UPT, UR8, 0x1, URZ ;  /* 0x0000000108097890 */ /* 0x000fe4000ff5e0ff */
[----:B------:R-:W-:Y:S02]  /*19e0*/  UISETP.GE.U32.AND.EX UP0, UPT, UR17, UR13, UPT, UP1 ;  /* 0x0000000d1100728c */ /* 0x000fe4000bf06110 */
[----:B------:R-:W-:-:S02]  /*19f0*/  UIADD3.X UR11, UPT, UPT, URZ, UR6, URZ, UP2, !UPT ;  /* 0x00000006ff0b7290 */ /* 0x000fc400097fe4ff */
[----:B------:R-:W-:Y:S02]  /*1a00*/  USEL UR9, UR9, UR8, UP0 ;  /* 0x0000000809097287 */ /* 0x000fe40008000000 */
[----:B------:R-:W-:Y:S02]  /*1a10*/  ULOP3.LUT UR8, UR21, UR7, URZ, 0x3c, !UPT ;  /* 0x0000000715087292 */ /* 0x000fe4000f8e3cff */
[----:B------:R-:W-:Y:S02]  /*1a20*/  USEL UR11, UR11, UR6, UP0 ;  /* 0x000000060b0b7287 */ /* 0x000fe40008000000 */
[----:B------:R-:W-:Y:S02]  /*1a30*/  UIADD3 UR6, UP2, UPT, URZ, -UR9, URZ ;  /* 0x80000009ff067290 */ /* 0x000fe4000ff5e0ff */
[----:B------:R-:W-:Y:S02]  /*1a40*/  UISETP.GE.AND UP1, UPT, UR8, URZ, UPT ;  /* 0x000000ff0800728c */ /* 0x000fe4000bf26270 */
[----:B------:R-:W-:-:S02]  /*1a50*/  UISETP.NE.U32.AND UP0, UPT, UR20, URZ, UPT ;  /* 0x000000ff1400728c */ /* 0x000fc4000bf05070 */
[----:B------:R-:W-:Y:S02]  /*1a60*/  UIADD3.X UR8, UPT, UPT, URZ, ~UR11, URZ, UP2, !UPT ;  /* 0x8000000bff087290 */ /* 0x000fe400097fe4ff */
[----:B------:R-:W-:Y:S02]  /*1a70*/  UISETP.NE.AND.EX UP0, UPT, UR21, URZ, UPT, UP0 ;  /* 0x000000ff1500728c */ /* 0x000fe4000bf05300 */
[----:B------:R-:W-:Y:S02]  /*1a80*/  USEL UR9, UR6, UR9, !UP1 ;  /* 0x0000000906097287 */ /* 0x000fe4000c800000 */
[----:B------:R-:W-:Y:S02]  /*1a90*/  USEL UR11, UR8, UR11, !UP1 ;  /* 0x0000000b080b7287 */ /* 0x000fe4000c800000 */
[----:B------:R-:W-:Y:S02]  /*1aa0*/  USEL UR9, UR9, 0xffffffff, UP0 ;  /* 0xffffffff09097887 */ /* 0x000fe40008000000 */
[----:B------:R-:W-:Y:S01]  /*1ab0*/  USEL UR11, UR11, 0xffffffff, UP0 ;  /* 0xffffffff0b0b7887 */ /* 0x000fe20008000000 */
[----:B------:R-:W-:Y:S11]  /*1ac0*/  RET.REL.NODEC R2 `(_ZN2at6native55_GLOBAL__N__6c1c77d0_17_DistanceKernel_cu_928626d3_295122cdist_kernel_cuda_implIfNS1_5distsIfE3infEEEvPT_PKS6_S9_S6_lllll) ;  /* 0xffffffe4024c7950 */ /* 0x000ff60003c3ffff */
        .weak           $__internal_57_$__cuda_sm20_div_u64
        .type           $__internal_57_$__cuda_sm20_div_u64,@function
        .size           $__internal_57_$__cuda_sm20_div_u64,(.L_x_848 - $__internal_57_$__cuda_sm20_div_u64)
$__internal_57_$__cuda_sm20_div_u64:
        /* <DEDUP_REMOVED lines=46> */
[C---:B------:R-:W-:Y:S02]  /*1db0*/  IADD3 R9, P1, PT, -R12.reuse, R23, RZ ;  /* 0x000000170c097210 */ /* 0x040fe40007f3e1ff */
[----:B------:R-:W-:Y:S02]  /*1dc0*/  IADD3 R16, P2, PT, R21, 0x1, RZ ;  /* 0x0000000115107810 */ /* 0x000fe40007f5e0ff */
[C---:B------:R-:W-:Y:S01]  /*1dd0*/  ISETP.GE.U32.AND.EX P0, PT, R17.reuse, R13, PT, P0 ;  /* 0x0000000d1100720c */ /* 0x040fe20003f06100 */
[----:B------:R-:W-:Y:S01]  /*1de0*/  IMAD.X R11, R17, 0x1, ~R13, P1 ;  /* 0x00000001110b7824 */ /* 0x000fe200008e0e0d */
[----:B------:R-:W-:Y:S01]  /*1df0*/  ISETP.NE.U32.AND P1, PT, R12, RZ, PT ;  /* 0x000000ff0c00720c */ /* 0x000fe20003f25070 */
[----:B------:R-:W-:Y:S01]  /*1e00*/  IMAD.X R18, RZ, RZ, R19, P2 ;  /* 0x000000ffff127224 */ /* 0x000fe200010e0613 */
[----:B------:R-:W-:Y:S02]  /*1e10*/  SEL R9, R9, R23, P0 ;  /* 0x0000001709097207 */ /* 0x000fe40000000000 */
[----:B------:R-:W-:-:S02]  /*1e20*/  SEL R16, R16, R21, P0 ;  /* 0x0000001510107207 */ /* 0x000fc40000000000 */
[----:B------:R-:W-:Y:S01]  /*1e30*/  SEL R11, R11, R17, P0 ;  /* 0x000000110b0b7207 */ /* 0x000fe20000000000 */
[----:B------:R-:W-:Y:S01]  /*1e40*/  IMAD.MOV.U32 R17, RZ, RZ, 0x0 ;  /* 0x00000000ff117424 */ /* 0x000fe200078e00ff */
[----:B------:R-:W-:Y:S02]  /*1e50*/  SEL R19, R18, R19, P0 ;  /* 0x0000001312137207 */ /* 0x000fe40000000000 */
[----:B------:R-:W-:Y:S02]  /*1e60*/  ISETP.GE.U32.AND P0, PT, R9, R12, PT ;  /* 0x0000000c0900720c */ /* 0x000fe40003f06070 */
[----:B------:R-:W-:Y:S02]  /*1e70*/  IADD3 R9, P2, PT, R16, 0x1, RZ ;  /* 0x0000000110097810 */ /* 0x000fe40007f5e0ff */
[----:B------:R-:W-:Y:S02]  /*1e80*/  ISETP.GE.U32.AND.EX P0, PT, R11, R13, PT, P0 ;  /* 0x0000000d0b00720c */ /* 0x000fe40003f06100 */
[----:B------:R-:W-:Y:S01]  /*1e90*/  ISETP.NE.AND.EX P1, PT, R13, RZ, PT, P1 ;  /* 0x000000ff0d00720c */ /* 0x000fe20003f25310 */
[----:B------:R-:W-:Y:S01]  /*1ea0*/  IMAD.X R18, RZ, RZ, R19, P2 ;  /* 0x000000ffff127224 */ /* 0x000fe200010e0613 */
[----:B------:R-:W-:Y:S01]  /*1eb0*/  SEL R9, R9, R16, P0 ;  /* 0x0000001009097207 */ /* 0x000fe20000000000 */
[----:B------:R-:W-:-:S03]  /*1ec0*/  IMAD.MOV.U32 R16, RZ, RZ, R14 ;  /* 0x000000ffff107224 */ /* 0x000fc600078e000e */
[----:B------:R-:W-:Y:S02]  /*1ed0*/  SEL R18, R18, R19, P0 ;  /* 0x0000001312127207 */ /* 0x000fe40000000000 */
[----:B------:R-:W-:Y:S02]  /*1ee0*/  SEL R9, R9, 0xffffffff, P1 ;  /* 0xffffffff09097807 */ /* 0x000fe40000800000 */
[----:B------:R-:W-:Y:S01]  /*1ef0*/  SEL R18, R18, 0xffffffff, P1 ;  /* 0xffffffff12127807 */ /* 0x000fe20000800000 */
[----:B------:R-:W-:Y:S06]  /*1f00*/  RET.REL.NODEC R16 `(_ZN2at6native55_GLOBAL__N__6c1c77d0_17_DistanceKernel_cu_928626d3_295122cdist_kernel_cuda_implIfNS1_5distsIfE3infEEEvPT_PKS6_S9_S6_lllll) ;  /* 0xffffffe0103c7950 */ /* 0x000fec0003c3ffff */
.L_x_567:
        /* <DEDUP_REMOVED lines=15> */
.L_x_848:


//--------------------- .text._ZN2at6native55_GLOBAL__N__6c1c77d0_17_DistanceKernel_cu_928626d3_295122cdist_kernel_cuda_implIfNS1_5distsIfE3twoEEEvPT_PKS6_S9_S6_lllll --------------------------
	.section	.text._ZN2at6native55_GLOBAL__N__6c1c77d0_17_DistanceKernel_cu_928626d3_295122cdist_kernel_cuda_implIfNS1_5distsIfE3twoEEEvPT_PKS6_S9_S6_lllll,"ax",@progbits
	.align	128
.text._ZN2at6native55_GLOBAL__N__6c1c77d0_17_DistanceKernel_cu_928626d3_295122cdist_kernel_cuda_implIfNS1_5distsIfE3twoEEEvPT_PKS6_S9_S6_lllll:
        .type           _ZN2at6native55_GLOBAL__N__6c1c77d0_17_DistanceKernel_cu_928626d3_295122cdist_kernel_cuda_implIfNS1_5distsIfE3twoEEEvPT_PKS6_S9_S6_lllll,@function
        .size           _ZN2at6native55_GLOBAL__N__6c1c77d0_17_DistanceKernel_cu_928626d3_295122cdist_kernel_cuda_implIfNS1_5distsIfE3twoEEEvPT_PKS6_S9_S6_lllll,(.L_x_851 - _ZN2at6native55_GLOBAL__N__6c1c77d0_17_DistanceKernel_cu_928626d3_295122cdist_kernel_cuda_implIfNS1_5distsIfE3twoEEEvPT_PKS6_S9_S6_lllll)
        .other          _ZN2at6native55_GLOBAL__N__6c1c77d0_17_DistanceKernel_cu_928626d3_295122cdist_kernel_cuda_implIfNS1_5distsIfE3twoEEEvPT_PKS6_S9_S6_lllll,@"STO_CUDA_ENTRY STV_DEFAULT"
_ZN2at6native55_GLOBAL__N__6c1c77d0_17_DistanceKernel_cu_928626d3_295122cdist_kernel_cuda_implIfNS1_5distsIfE3twoEEEvPT_PKS6_S9_S6_lllll:
        /* <DEDUP_REMOVED lines=31> */
.L_x_568:
[----:B------:R-:W-:Y:S01]  /*01f0*/  MOV R4, 0x240 ;  /* 0x0000024000047802 */ /* 0x000fe20000000f00 */
[----:B------:R-:W0:Y:S01]  /*0200*/  LDCU.64 UR20, c[0x0][0x3b0] ;  /* 0x00007600ff1477ac */ /* 0x000e220008000a00 */
[----:B-1----:R-:W-:Y:S01]  /*0210*/  UMOV UR14, UR10 ;  /* 0x0000000a000e7c82 */ /* 0x002fe20008000000 */
[----:B------:R-:W-:-:S05]  /*0220*/  UMOV UR7, URZ ;  /* 0x000000ff00077c82 */ /* 0x000fca0008000000 */
[----:B0-----:R-:W-:Y:S05]  /*0230*/  CALL.REL.NOINC `($__internal_58_$__cuda_sm20_div_s64) ;  /* 0x0000001000987944 */ /* 0x001fea0003c00000 */
        /* <DEDUP_REMOVED lines=11> */
.L_x_569:
        /* <DEDUP_REMOVED lines=30> */
.L_x_570:
[----:B------:R-:W-:Y:S01]  /*04d0*/  MOV R4, 0x500 ;  /* 0x0000050000047802 */ /* 0x000fe20000000f00 */
[----:B------:R-:W0:Y:S06]  /*04e0*/  LDCU.64 UR20, c[0x0][0x3a0] ;  /* 0x00007400ff1477ac */ /* 0x000e2c0008000a00 */
[----:B0-----:R-:W-:Y:S05]  /*04f0*/  CALL.REL.NOINC `($__internal_58_$__cuda_sm20_div_s64) ;  /* 0x0000000c00e87944 */ /* 0x001fea0003c00000 */
        /* <DEDUP_REMOVED lines=11> */
.L_x_571:
        /* <DEDUP_REMOVED lines=39> */
[----:B------:R-:W-:Y:S01]  /*0820*/  MOV R12, UR11 ;  /* 0x0000000b000c7c02 */ /* 0x000fe20008000f00 */
[----:B------:R-:W-:Y:S01]  /*0830*/  IMAD.WIDE.U32 R4, R0, 0x4, RZ ;  /* 0x0000000400047825 */ /* 0x000fe200078e00ff */
[----:B------:R-:W-:Y:S03]  /*0840*/  BSSY.RECONVERGENT B1, `(.L_x_574) ;  /* 0x0000034000017945 */ /* 0x000fe60003800200 */
[----:B------:R-:W-:Y:S01]  /*0850*/  IMAD.U32 R10, RZ, RZ, UR20 ;  /* 0x00000014ff0a7e24 */ /* 0x000fe2000f8e00ff */
[----:B------:R-:W-:Y:S01]  /*0860*/  MOV R11, R5 ;  /* 0x00000005000b7202 */ /* 0x000fe20000000f00 */
[----:B------:R-:W-:-:S04]  /*0870*/  IMAD.WIDE.U32 R12, R12, 0x4, RZ ;  /* 0x000000040c0c7825 */ /* 0x000fc800078e00ff */
[----:B------:R-:W-:Y:S02]  /*0880*/  IMAD.MOV.U32 R7, RZ, RZ, R4 ;  /* 0x000000ffff077224 */ /* 0x000fe400078e0004 */
[----:B------:R-:W-:Y:S02]  /*0890*/  IMAD.SHL.U32 R10, R10, 0x4, RZ ;  /* 0x000000040a0a7824 */ /* 0x000fe400078e00ff */
[----:B------:R-:W-:Y:S01]  /*08a0*/  IMAD.U32 R2, RZ, RZ, UR20 ;  /* 0x00000014ff027e24 */ /* 0x000fe2000f8e00ff */
[----:B------:R-:W-:Y:S01]  /*08b0*/  IADD3 R6, P1, P2, R12, UR7, R7 ;  /* 0x000000070c067c10 */ /* 0x000fe2000fa3e007 */
[----:B------:R-:W-:Y:S01]  /*08c0*/  IMAD.U32 R3, RZ, RZ, UR21 ;  /* 0x00000015ff037e24 */ /* 0x000fe2000f8e00ff */
[----:B------:R-:W-:Y:S02]  /*08d0*/  IADD3 R9, P3, PT, R10, UR7, RZ ;  /* 0x000000070a097c10 */ /* 0x000fe4000ff7e0ff */
[----:B------:R-:W-:Y:S02]  /*08e0*/  IADD3.X R14, PT, PT, R13, UR19, R11, P1, P2 ;  /* 0x000000130d0e7c10 */ /* 0x000fe40008fe440b */
[----:B------:R-:W-:-:S02]  /*08f0*/  SHF.L.U64.HI R2, R2, 0x2, R3 ;  /* 0x0000000202027819 */ /* 0x000fc40000010203 */
[-C--:B------:R-:W-:Y:S02]  /*0900*/  ISETP.GT.U32.AND P0, PT, R6, R9.reuse, PT ;  /* 0x000000090600720c */ /* 0x080fe40003f04070 */
[----:B------:R-:W-:Y:S02]  /*0910*/  IADD3.X R15, PT, PT, R2, UR19, RZ, P3, !PT ;  /* 0x00000013020f7c10 */ /* 0x000fe40009ffe4ff */
[----:B------:R-:W-:Y:S02]  /*0920*/  ISETP.GE.U32.AND P2, PT, R6, R9, PT ;  /* 0x000000090600720c */ /* 0x000fe40003f46070 */
[CC--:B------:R-:W-:Y:S02]  /*0930*/  ISETP.GT.U32.AND.EX P1, PT, R14.reuse, R15.reuse, PT, P0 ;  /* 0x0000000f0e00720c */ /* 0x0c0fe40003f24100 */
[----:B------:R-:W-:Y:S02]  /*0940*/  ISETP.GE.U32.AND.EX P0, PT, R14, R15, PT, P2 ;  /* 0x0000000f0e00720c */ /* 0x000fe40003f06120 */
[----:B------:R-:W-:-:S02]  /*0950*/  SEL R9, R6, R9, P1 ;  /* 0x0000000906097207 */ /* 0x000fc40000800000 */
        /* <DEDUP_REMOVED lines=19> */
[----:B------:R-:W-:-:S05]  /*0a90*/  IMAD.HI.U32 R14, R18, R9, RZ ;  /* 0x00000009120e7227 */ /* 0x000fca00078e00ff */
[----:B------:R-:W-:-:S05]  /*0aa0*/  IADD3 R15, PT, PT, -R14, RZ, RZ ;  /* 0x000000ff0e0f7210 */ /* 0x000fca0007ffe1ff */
        /* <DEDUP_REMOVED lines=9> */
.L_x_575:
[----:B------:R-:W-:-:S07]  /*0b40*/  MOV R14, 0xb60 ;  /* 0x00000b60000e7802 */ /* 0x000fce0000000f00 */
[----:B0-----:R-:W-:Y:S05]  /*0b50*/  CALL.REL.NOINC `($__internal_59_$__cuda_sm20_div_u64) ;  /* 0x0000000c00b47944 */ /* 0x001fea0003c00000 */
[----:B------:R-:W-:Y:S01]  /*0b60*/  IMAD.MOV.U32 R14, RZ, RZ, R9 ;  /* 0x000000ffff0e7224 */ /* 0x000fe200078e0009 */
[----:B------:R-:W-:-:S07]  /*0b70*/  MOV R15, R16 ;  /* 0x00000010000f7202 */ /* 0x000fce0000000f00 */
.L_x_576:
[----:B0-----:R-:W-:Y:S05]  /*0b80*/  BSYNC.RECONVERGENT B1 ;  /* 0x0000000000017941 */ /* 0x001fea0003800200 */
.L_x_574:
        /* <DEDUP_REMOVED lines=11> */
[----:B------:R-:W-:Y:S02]  /*0c40*/  VIADD R6, R14, 0x1 ;  /* 0x000000010e067836 */ /* 0x000fe40000000000 */
[----:B------:R-:W-:Y:S01]  /*0c50*/  HFMA2 R28, -RZ, RZ, 0, 0 ;  /* 0x00000000ff1c7431 */ /* 0x000fe200000001ff */
[----:B------:R-:W-:Y:S01]  /*0c60*/  BSSY.RECONVERGENT B2, `(.L_x_579) ;  /* 0x000001b000027945 */ /* 0x000fe20003800200 */
        /* <DEDUP_REMOVED lines=11> */
.L_x_580:
[----:B------:R-:W-:Y:S01]  /*0d20*/  IADD3 R4, P0, PT, R7, R18, RZ ;  /* 0x0000001207047210 */ /* 0x000fe20007f1e0ff */
[----:B------:R0:W2:Y:S04]  /*0d30*/  LDG.E R9, desc[UR12][R8.64] ;  /* 0x0000000c08097981 */ /* 0x0000a8000c1e1900 */
[----:B------:R-:W-:-:S05]  /*0d40*/  IMAD.X R5, R11, 0x1, R20, P0 ;  /* 0x000000010b057824 */ /* 0x000fca00000e0614 */
[----:B------:R-:W2:Y:S01]  /*0d50*/  LDG.E R4, desc[UR12][R4.64] ;  /* 0x0000000c04047981 */ /* 0x000ea2000c1e1900 */
[----:B------:R-:W-:-:S05]  /*0d60*/  IADD3 R6, P0, PT, R6, 0x1, RZ ;  /* 0x0000000106067810 */ /* 0x000fca0007f1e0ff */
[----:B------:R-:W-:Y:S01]  /*0d70*/  IMAD.X R16, RZ, RZ, R16, P0 ;  /* 0x000000ffff107224 */ /* 0x000fe200000e0610 */
[----:B------:R-:W-:-:S04]  /*0d80*/  ISETP.NE.U32.AND P0, PT, R6, RZ, PT ;  /* 0x000000ff0600720c */ /* 0x000fc80003f05070 */
[----:B------:R-:W-:Y:S02]  /*0d90*/  ISETP.NE.AND.EX P0, PT, R16, RZ, PT, P0 ;  /* 0x000000ff1000720c */ /* 0x000fe40003f05300 */
[C---:B0-----:R-:W-:Y:S02]  /*0da0*/  IADD3 R8, P1, P2, R12.reuse, UR7, R7 ;  /* 0x000000070c087c10 */ /* 0x041fe4000fa3e007 */
[----:B------:R-:W-:Y:S01]  /*0db0*/  IADD3 R7, P3, PT, R12, R7, RZ ;  /* 0x000000070c077210 */ /* 0x000fe20007f7e0ff */
[----:B--2---:R-:W-:Y:S01]  /*0dc0*/  FADD.FTZ R3, R9, -R4 ;  /* 0x8000000409037221 */ /* 0x004fe20000010000 */
[----:B------:R-:W-:-:S03]  /*0dd0*/  IADD3.X R9, PT, PT, R13, UR19, R11, P1, P2 ;  /* 0x000000130d097c10 */ /* 0x000fc60008fe440b */
[----:B------:R-:W-:Y:S02]  /*0de0*/  IMAD.X R11, R13, 0x1, R11, P3 ;  /* 0x000000010d0b7824 */ /* 0x000fe400018e060b */
[----:B------:R-:W-:Y:S02]  /*0df0*/  FFMA.FTZ R28, |R3|, |R3|, R28 ;  /* 0x40000003031c7223 */ /* 0x000fe4000001021c */
[----:B------:R-:W-:Y:S05]  /*0e00*/  @P0 BRA `(.L_x_580) ;  /* 0xfffffffc00c40947 */ /* 0x000fea000383ffff */
[----:B------:R-:W-:Y:S05]  /*0e10*/  BSYNC.RECONVERGENT B2 ;  /* 0x0000000000027941 */ /* 0x000fea0003800200 */
.L_x_579:
[----:B------:R-:W-:Y:S01]  /*0e20*/  IADD3 R4, P0, PT, R18, R7, RZ ;  /* 0x0000000712047210 */ /* 0x000fe20007f1e0ff */
[----:B------:R-:W-:Y:S01]  /*0e30*/  IMAD.MOV.U32 R3, RZ, RZ, R8 ;  /* 0x000000ffff037224 */ /* 0x000fe200078e0008 */
[----:B------:R-:W-:-:S03]  /*0e40*/  MOV R5, R9 ;  /* 0x0000000900057202 */ /* 0x000fc60000000f00 */
[----:B------:R-:W-:-:S08]  /*0e50*/  IMAD.X R6, R20, 0x1, R11, P0 ;  /* 0x0000000114067824 */ /* 0x000fd000000e060b */
.L_x_578:
[----:B------:R-:W-:Y:S05]  /*0e60*/  BSYNC.RECONVERGENT B1 ;  /* 0x0000000000017941 */ /* 0x000fea0003800200 */
.L_x_577:
[----:B------:R-:W-:-:S04]  /*0e70*/  ISETP.GE.U32.AND P0, PT, R14, 0x3, PT ;  /* 0x000000030e00780c */ /* 0x000fc80003f06070 */
[----:B------:R-:W-:-:S13]  /*0e80*/  ISETP.GE.U32.AND.EX P0, PT, R15, RZ, PT, P0 ;  /* 0x000000ff0f00720c */ /* 0x000fda0003f06100 */
[----:B------:R-:W-:Y:S05]  /*0e90*/  @!P0 BRA `(.L_x_573) ;  /* 0x0000000000bc8947 */ /* 0x000fea0003800000 */
[----:B------:R-:W-:Y:S01]  /*0ea0*/  IADD3 R7, P0, PT, R10, UR7, RZ ;  /* 0x000000070a077c10 */ /* 0x000fe2000ff1e0ff */
[----:B------:R-:W-:Y:S02]  /*0eb0*/  IMAD.MOV.U32 R11, RZ, RZ, RZ ;  /* 0x000000ffff0b7224 */ /* 0x000fe400078e00ff */
[----:B------:R-:W-:Y:S01]  /*0ec0*/  IMAD.MOV.U32 R27, RZ, RZ, RZ ;  /* 0x000000ffff1b7224 */ /* 0x000fe200078e00ff */
[----:B------:R-:W-:-:S09]  /*0ed0*/  IADD3.X R2, PT, PT, R2, UR19, RZ, P0, !PT ;  /* 0x0000001302027c10 */ /* 0x000fd200087fe4ff */
.L_x_581:
[-C--:B------:R-:W-:Y:S02]  /*0ee0*/  IADD3 R24, P0, PT, R4, R11.reuse, RZ ;  /* 0x0000000b04187210 */ /* 0x080fe40007f1e0ff */
[----:B------:R-:W-:-:S03]  /*0ef0*/  IADD3 R20, P1, PT, R8, R11, RZ ;  /* 0x0000000b08147210 */ /* 0x000fc60007f3e0ff */
[----:B------:R-:W-:Y:S01]  /*0f00*/  IMAD.X R25, R6, 0x1, R27, P0 ;  /* 0x0000000106197824 */ /* 0x000fe200000e061b */
[----:B------:R-:W-:Y:S02]  /*0f10*/  IADD3.X R21, PT, PT, R9, R27, RZ, P1, !PT ;  /* 0x0000001b09157210 */ /* 0x000fe40000ffe4ff */
[C---:B------:R-:W-:Y:S02]  /*0f20*/  IADD3 R22, P1, PT, R12.reuse, R24, RZ ;  /* 0x000000180c167210 */ /* 0x040fe40007f3e0ff */
[C---:B------:R-:W-:Y:S01]  /*0f30*/  IADD3 R18, P0, PT, R12.reuse, R20, RZ ;  /* 0x000000140c127210 */ /* 0x040fe20007f1e0ff */
[----:B------:R0:W2:Y:S02]  /*0f40*/  LDG.E R10, desc[UR12][R24.64] ;  /* 0x0000000c180a7981 */ /* 0x0000a4000c1e1900 */
[C---:B------:R-:W-:Y:S02]  /*0f50*/  IMAD.X R23, R13.reuse, 0x1, R25, P1 ;  /* 0x000000010d177824 */ /* 0x040fe400008e0619 */
[----:B------:R1:W2:Y:S01]  /*0f60*/  LDG.E R29, desc[UR12][R20.64] ;  /* 0x0000000c141d7981 */ /* 0x0002a2000c1e1900 */
[C---:B------:R-:W-:Y:S01]  /*0f70*/  IADD3 R14, P1, PT, R12.reuse, R22, RZ ;  /* 0x000000160c0e7210 */ /* 0x040fe20007f3e0ff */
[C---:B------:R-:W-:Y:S01]  /*0f80*/  IMAD.X R19, R13.reuse, 0x1, R21, P0 ;  /* 0x000000010d137824 */ /* 0x040fe200000e0615 */
[C---:B------:R-:W-:Y:S01]  /*0f90*/  IADD3 R16, P0, PT, R12.reuse, R18, RZ ;  /* 0x000000120c107210 */ /* 0x040fe20007f1e0ff */
[----:B------:R3:W4:Y:S02]  /*0fa0*/  LDG.E R26, desc[UR12][R22.64] ;  /* 0x0000000c161a7981 */ /* 0x000724000c1e1900 */
[C---:B------:R-:W-:Y:S01]  /*0fb0*/  IMAD.X R15, R13.reuse, 0x1, R23, P1 ;  /* 0x000000010d0f7824 */ /* 0x040fe200008e0617 */
[C---:B0-----:R-:W-:Y:S01]  /*0fc0*/  IADD3 R24, P1, PT, R12.reuse, R14, RZ ;  /* 0x0000000e0c187210 */ /* 0x041fe20007f3e0ff */
[C---:B------:R-:W-:Y:S01]  /*0fd0*/  IMAD.X R17, R13.reuse, 0x1, R19, P0 ;  /* 0x000000010d117824 */ /* 0x040fe200000e0613 */
[----:B-1----:R-:W-:Y:S01]  /*0fe0*/  IADD3 R20, P0, PT, R12, R16, RZ ;  /* 0x000000100c147210 */ /* 0x002fe20007f1e0ff */
[----:B------:R-:W4:Y:S02]  /*0ff0*/  LDG.E R19, desc[UR12][R18.64] ;  /* 0x0000000c12137981 */ /* 0x000f24000c1e1900 */
[C---:B------:R-:W-:Y:S01]  /*1000*/  IMAD.X R25, R13.reuse, 0x1, R15, P1 ;  /* 0x000000010d197824 */ /* 0x040fe200008e060f */
[----:B------:R-:W-:Y:S01]  /*1010*/  IADD3.X R21, PT, PT, R13, R17, RZ, P0, !PT ;  /* 0x000000110d157210 */ /* 0x000fe200007fe4ff */
[----:B------:R-:W5:Y:S04]  /*1020*/  LDG.E R16, desc[UR12][R16.64] ;  /* 0x0000000c10107981 */ /* 0x000f68000c1e1900 */
[----:B------:R0:W5:Y:S04]  /*1030*/  LDG.E R14, desc[UR12][R14.64] ;  /* 0x0000000c0e0e7981 */ /* 0x000168000c1e1900 */
[----:B------:R-:W5:Y:S04]  /*1040*/  LDG.E R20, desc[UR12][R20.64] ;  /* 0x0000000c14147981 */ /* 0x000f68000c1e1900 */
[----:B------:R-:W5:Y:S01]  /*1050*/  LDG.E R25, desc[UR12][R24.64] ;  /* 0x0000000c18197981 */ /* 0x000f62000c1e1900 */
[----:B---3--:R-:W-:-:S02]  /*1060*/  IMAD.MOV.U32 R22, RZ, RZ, R11 ;  /* 0x000000ffff167224 */ /* 0x008fc400078e000b */
[----:B0-----:R-:W-:Y:S02]  /*1070*/  IMAD.U32 R15, RZ, RZ, UR11 ;  /* 0x0000000bff0f7e24 */ /* 0x001fe4000f8e00ff */
[----:B------:R-:W-:Y:S02]  /*1080*/  IMAD.MOV.U32 R23, RZ, RZ, R27 ;  /* 0x000000ffff177224 */ /* 0x000fe400078e001b */
[----:B------:R-:W-:-:S04]  /*1090*/  IMAD.WIDE.U32 R22, R15, 0x10, R22 ;  /* 0x000000100f167825 */ /* 0x000fc800078e0016 */
[----:B------:R-:W-:Y:S02]  /*10a0*/  IMAD.MOV.U32 R27, RZ, RZ, R23 ;  /* 0x000000ffff1b7224 */ /* 0x000fe400078e0017 */
[----:B--2---:R-:W-:Y:S01]  /*10b0*/  FADD.FTZ R29, R29, -R10 ;  /* 0x8000000a1d1d7221 */ /* 0x004fe20000010000 */
[----:B------:R-:W-:-:S03]  /*10c0*/  IADD3 R10, P1, PT, R22, R3, RZ ;  /* 0x00000003160a7210 */ /* 0x000fc60007f3e0ff */
[----:B------:R-:W-:Y:S01]  /*10d0*/  FFMA.FTZ R28, |R29|, |R29|, R28 ;  /* 0x4000001d1d1c7223 */ /* 0x000fe2000001021c */
[----:B------:R-:W-:Y:S02]  /*10e0*/  ISETP.GE.U32.AND P0, PT, R10, R7, PT ;  /* 0x000000070a00720c */ /* 0x000fe40003f06070 */
[----:B------:R-:W-:-:S04]  /*10f0*/  IADD3.X R15, PT, PT, R23, R5, RZ, P1, !PT ;  /* 0x00000005170f7210 */ /* 0x000fc80000ffe4ff */
[----:B------:R-:W-:Y:S01]  /*1100*/  ISETP.GE.U32.AND.EX P0, PT, R15, R2, PT, P0 ;  /* 0x000000020f00720c */ /* 0x000fe20003f06100 */
[----:B----4-:R-:W-:-:S04]  /*1110*/  FADD.FTZ R19, R19, -R26 ;  /* 0x8000001a13137221 */ /* 0x010fc80000010000 */
[----:B------:R-:W-:Y:S01]  /*1120*/  FFMA.FTZ R28, |R19|, |R19|, R28 ;  /* 0x40000013131c7223 */ /* 0x000fe2000001021c */
[----:B-----5:R-:W-:-:S04]  /*1130*/  FADD.FTZ R11, R16, -R14 ;  /* 0x8000000e100b7221 */ /* 0x020fc80000010000 */
[----:B------:R-:W-:Y:S01]  /*1140*/  FFMA.FTZ R28, |R11|, |R11|, R28 ;  /* 0x4000000b0b1c7223 */ /* 0x000fe2000001021c */
[----:B------:R-:W-:Y:S02]  /*1150*/  IMAD.MOV.U32 R11, RZ, RZ, R22 ;  /* 0x000000ffff0b7224 */ /* 0x000fe400078e0016 */
[----:B------:R-:W-:-:S04]  /*1160*/  FADD.FTZ R25, R20, -R25 ;  /* 0x8000001914197221 */ /* 0x000fc80000010000 */
[----:B------:R-:W-:Y:S01]  /*1170*/  FFMA.FTZ R28, |R25|, |R25|, R28 ;  /* 0x40000019191c7223 */ /* 0x000fe2000001021c */
[----:B------:R-:W-:Y:S06]  /*1180*/  @!P0 BRA `(.L_x_581) ;  /* 0xfffffffc00548947 */ /* 0x000fec000383ffff */
.L_x_573:
[----:B0-----:R-:W-:Y:S05]  /*1190*/  BSYNC.RECONVERGENT B0 ;  /* 0x0000000000007941 */ /* 0x001fea0003800200 */
.L_x_572:
[----:B------:R-:W0:Y:S01]  /*11a0*/  SHFL.DOWN PT, R3, R28, 0x10, 0x1f ;  /* 0x0a001f001c037f89 */ /* 0x000e2200000e0000 */
[----:B------:R-:W-:Y:S01]  /*11b0*/  USHF.R.U32.HI UR4, URZ, 0x5, UR11 ;  /* 0x00000005ff047899 */ /* 0x000fe2000801160b */
[----:B------:R-:W-:Y:S05]  /*11c0*/  BAR.SYNC.DEFER_BLOCKING 0x0 ;  /* 0x0000000000007b1d */ /* 0x000fea0000010000 */
[----:B------:R-:W-:-:S13]  /*11d0*/  ISETP.GE.U32.AND P1, PT, R0, UR4, PT ;  /* 0x0000000400007c0c */ /* 0x000fda000bf26070 */
[----:B------:R-:W1:Y:S01]  /*11e0*/  @!P1 S2R R9, SR_CgaCtaId ;  /* 0x0000000000099919 */ /* 0x000e620000008800 */
[----:B0-----:R-:W-:-:S05]  /*11f0*/  FADD.FTZ R3, R3, R28 ;  /* 0x0000001c03037221 */ /* 0x001fca0000010000 */
[----:B------:R-:W0:Y:S02]  /*1200*/  SHFL.DOWN PT, R2, R3, 0x8, 0x1f ;  /* 0x09001f0003027f89 */ /* 0x000e2400000e0000 */
[----:B0-----:R-:W-:Y:S01]  /*1210*/  FADD.FTZ R4, R3, R2 ;  /* 0x0000000203047221 */ /* 0x001fe20000010000 */
[----:B------:R-:W-:-:S04]  /*1220*/  LOP3.LUT P0, R2, R0, 0x1f, RZ, 0xc0, !PT ;  /* 0x0000001f00027812 */ /* 0x000fc8000780c0ff */
[----:B------:R-:W0:Y:S09]  /*1230*/  SHFL.DOWN PT, R5, R4, 0x4, 0x1f ;  /* 0x08801f0004057f89 */ /* 0x000e3200000e0000 */
[----:B------:R-:W2:Y:S01]  /*1240*/  @!P0 S2R R8, SR_CgaCtaId ;  /* 0x0000000000088919 */ /* 0x000ea20000008800 */
[----:B------:R-:W-:Y:S01]  /*1250*/  @!P0 MOV R7, 0x400 ;  /* 0x0000040000078802 */ /* 0x000fe20000000f00 */
[----:B0-----:R-:W-:Y:S01]  /*1260*/  FADD.FTZ R5, R4, R5 ;  /* 0x0000000504057221 */ /* 0x001fe20000010000 */
[----:B------:R-:W-:-:S04]  /*1270*/  @!P1 MOV R4, 0x400 ;  /* 0x0000040000049802 */ /* 0x000fc80000000f00 */
[----:B------:R-:W0:Y:S01]  /*1280*/  SHFL.DOWN PT, R6, R5, 0x2, 0x1f ;  /* 0x08401f0005067f89 */ /* 0x000e2200000e0000 */
[----:B-1----:R-:W-:Y:S02]  /*1290*/  @!P1 LEA R9, R9, R4, 0x18 ;  /* 0x0000000409099211 */ /* 0x002fe400078ec0ff */
[----:B--2---:R-:W-:-:S04]  /*12a0*/  @!P0 LEA R7, R8, R7, 0x18 ;  /* 0x0000000708078211 */ /* 0x004fc800078ec0ff */
[----:B------:R-:W-:Y:S01]  /*12b0*/  @!P0 LEA.HI R7, R0, R7, RZ, 0x1d ;  /* 0x0000000700078211 */ /* 0x000fe200078fe8ff */
[----:B0-----:R-:W-:-:S05]  /*12c0*/  FADD.FTZ R6, R5, R6 ;  /* 0x0000000605067221 */ /* 0x001fca0000010000 */
[----:B------:R-:W0:Y:S02]  /*12d0*/  SHFL.DOWN PT, R3, R6, 0x1, 0x1f ;  /* 0x08201f0006037f89 */ /* 0x000e2400000e0000 */
[----:B0-----:R-:W-:Y:S01]  /*12e0*/  FADD.FTZ R4, R6, R3 ;  /* 0x0000000306047221 */ /* 0x001fe20000010000 */
        /* <DEDUP_REMOVED lines=23> */
[----:B------:R-:W-:-:S04]  /*1460*/  MOV R2, UR4 ;  /* 0x0000000400027c02 */ /* 0x000fc80008000f00 */
[----:B------:R-:W-:-:S05]  /*1470*/  IMAD.U32 R3, RZ, RZ, UR5 ;  /* 0x00000005ff037e24 */ /* 0x000fca000f8e00ff */
[----:B-1----:R-:W-:Y:S01]  /*1480*/  STG.E desc[UR12][R2.64], R5 ;  /* 0x0000000502007986 */ /* 0x002fe2000c10190c */
[----:B------:R-:W-:Y:S05]  /*1490*/  EXIT ;  /* 0x000000000000794d */ /* 0x000fea0003800000 */
        .weak           $__internal_58_$__cuda_sm20_div_s64
        .type           $__internal_58_$__cuda_sm20_div_s64,@function
        .size           $__internal_58_$__cuda_sm20_div_s64,($__internal_59_$__cuda_sm20_div_u64 - $__internal_58_$__cuda_sm20_div_s64)
$__internal_58_$__cuda_sm20_div_s64:
        /* <DEDUP_REMOVED lines=88> */
[----:B------:R-:W-:Y:S11]  /*1a20*/  RET.REL.NODEC R2 `(_ZN2at6native55_GLOBAL__N__6c1c77d0_17_DistanceKernel_cu_928626d3_295122cdist_kernel_cuda_implIfNS1_5distsIfE3twoEEEvPT_PKS6_S9_S6_lllll) ;  /* 0xffffffe402747950 */ /* 0x000ff60003c3ffff */
        .weak           $__internal_59_$__cuda_sm20_div_u64
        .type           $__internal_59_$__cuda_sm20_div_u64,@function
        .size           $__internal_59_$__cuda_sm20_div_u64,(.L_x_851 - $__internal_59_$__cuda_sm20_div_u64)
$__internal_59_$__cuda_sm20_div_u64:
        /* <DEDUP_REMOVED lines=29> */
[----:B------:R-:W-:Y:S01]  /*1c00*/  IMAD.MOV.U32 R17, RZ, RZ, RZ ;  /* 0x000000ffff117224 */ /* 0x000fe200078e00ff */
        /* <DEDUP_REMOVED lines=8> */
[----:B------:R-:W-:Y:S01]  /*1c90*/  IMAD.X R19, RZ, RZ, R19, P0 ;  /* 0x000000ffff137224 */ /* 0x000fe200000e0613 */
[C---:B------:R-:W-:Y:S01]  /*1ca0*/  IADD3 R18, P2, PT, R21.reuse, 0x1, RZ ;  /* 0x0000000115127810 */ /* 0x040fe20007f5e0ff */
[----:B------:R-:W-:-:S04]  /*1cb0*/  IMAD.WIDE.U32 R16, R21, R12, RZ ;  /* 0x0000000c15107225 */ /* 0x000fc800078e00ff */
[----:B------:R-:W-:Y:S01]  /*1cc0*/  IMAD.X R19, RZ, RZ, R19, P1 ;  /* 0x000000ffff137224 */ /* 0x000fe200008e0613 */
[----:B------:R-:W-:Y:S01]  /*1cd0*/  IADD3 R23, P1, PT, -R16, R9, RZ ;  /* 0x0000000910177210 */ /* 0x000fe20007f3e1ff */
[----:B------:R-:W-:-:S03]  /*1ce0*/  IMAD R17, R21, R13, R17 ;  /* 0x0000000d15117224 */ /* 0x000fc600078e0211 */
[-C--:B------:R-:W-:Y:S01]  /*1cf0*/  ISETP.GE.U32.AND P0, PT, R23, R12.reuse, PT ;  /* 0x0000000c1700720c */ /* 0x080fe20003f06070 */
[----:B------:R-:W-:-:S04]  /*1d00*/  IMAD R16, R19, R12, R17 ;  /* 0x0000000c13107224 */ /* 0x000fc800078e0211 */
[----:B------:R-:W-:Y:S01]  /*1d10*/  IMAD.X R17, R15, 0x1, ~R16, P1 ;  /* 0x000000010f117824 */ /* 0x000fe200008e0e10 */
[----:B------:R-:W-:Y:S01]  /*1d20*/  IADD3 R9, P1, PT, -R12, R23, RZ ;  /* 0x000000170c097210 */ /* 0x000fe20007f3e1ff */
[----:B------:R-:W-:-:S03]  /*1d30*/  IMAD.X R16, RZ, RZ, R19, P2 ;  /* 0x000000ffff107224 */ /* 0x000fc600010e0613 */
[----:B------:R-:W-:Y:S02]  /*1d40*/  ISETP.GE.U32.AND.EX P0, PT, R17, R13, PT, P0 ;  /* 0x0000000d1100720c */ /* 0x000fe40003f06100 */
[----:B------:R-:W-:Y:S02]  /*1d50*/  IADD3.X R15, PT, PT, ~R13, R17, RZ, P1, !PT ;  /* 0x000000110d0f7210 */ /* 0x000fe40000ffe5ff */
[----:B------:R-:W-:Y:S02]  /*1d60*/  SEL R9, R9, R23, P0 ;  /* 0x0000001709097207 */ /* 0x000fe40000000000 */
[----:B------:R-:W-:Y:S02]  /*1d70*/  SEL R18, R18, R21, P0 ;  /* 0x0000001512127207 */ /* 0x000fe40000000000 */
[----:B------:R-:W-:Y:S02]  /*1d80*/  SEL R15, R15, R17, P0 ;  /* 0x000000110f0f7207 */ /* 0x000fe40000000000 */
[----:B------:R-:W-:-:S02]  /*1d90*/  SEL R19, R16, R19, P0 ;  /* 0x0000001310137207 */ /* 0x000fc40000000000 */
[----:B------:R-:W-:Y:S02]  /*1da0*/  ISETP.GE.U32.AND P0, PT, R9, R12, PT ;  /* 0x0000000c0900720c */ /* 0x000fe40003f06070 */
[----:B------:R-:W-:Y:S02]  /*1db0*/  IADD3 R9, P2, PT, R18, 0x1, RZ ;  /* 0x0000000112097810 */ /* 0x000fe40007f5e0ff */
[----:B------:R-:W-:Y:S02]  /*1dc0*/  ISETP.NE.U32.AND P1, PT, R12, RZ, PT ;  /* 0x000000ff0c00720c */ /* 0x000fe40003f25070 */
[----:B------:R-:W-:Y:S01]  /*1dd0*/  ISETP.GE.U32.AND.EX P0, PT, R15, R13, PT, P0 ;  /* 0x0000000d0f00720c */ /* 0x000fe20003f06100 */
[----:B------:R-:W-:Y:S01]  /*1de0*/  IMAD.X R16, RZ, RZ, R19, P2 ;  /* 0x000000ffff107224 */ /* 0x000fe200010e0613 */
[----:B------:R-:W-:Y:S01]  /*1df0*/  ISETP.NE.AND.EX P1, PT, R13, RZ, PT, P1 ;  /* 0x000000ff0d00720c */ /* 0x000fe20003f25310 */
[----:B------:R-:W-:Y:S01]  /*1e00*/  IMAD.MOV.U32 R15, RZ, RZ, 0x0 ;  /* 0x00000000ff0f7424 */ /* 0x000fe200078e00ff */
[----:B------:R-:W-:-:S02]  /*1e10*/  SEL R9, R9, R18, P0 ;  /* 0x0000001209097207 */ /* 0x000fc40000000000 */
[----:B------:R-:W-:Y:S02]  /*1e20*/  SEL R16, R16, R19, P0 ;  /* 0x0000001310107207 */ /* 0x000fe40000000000 */
[----:B------:R-:W-:Y:S02]  /*1e30*/  SEL R9, R9, 0xffffffff, P1 ;  /* 0xffffffff09097807 */ /* 0x000fe40000800000 */
[----:B------:R-:W-:Y:S01]  /*1e40*/  SEL R16, R16, 0xffffffff, P1 ;  /* 0xffffffff10107807 */ /* 0x000fe20000800000 */
[----:B------:R-:W-:Y:S06]  /*1e50*/  RET.REL.NODEC R14 `(_ZN2at6native55_GLOBAL__N__6c1c77d0_17_DistanceKernel_cu_928626d3_295122cdist_kernel_cuda_implIfNS1_5distsIfE3twoEEEvPT_PKS6_S9_S6_lllll) ;  /* 0xffffffe00e687950 */ /* 0x000fec0003c3ffff */
.L_x_582:
        /* <DEDUP_REMOVED lines=10> */
.L_x_851:


//--------------------- .text._ZN2at6native55_GLOBAL__N__6c1c77d0_17_DistanceKernel_cu_928626d3_295122cdist_kernel_cuda_implIfNS1_5distsIfE3oneEEEvPT_PKS6_S9_S6_lllll --------------------------
	.section	.text._ZN2at6native55_GLOBAL__N__6c1c77d0_17_DistanceKernel_cu_928626d3_295122cdist_kernel_cuda_implIfNS1_5distsIfE3oneEEEvPT_PKS6_S9_S6_lllll,"ax",@progbits
	.align	128
.text._ZN2at6native55_GLOBAL__N__6c1c77d0_17_DistanceKernel_cu_928626d3_295122cdist_kernel_cuda_implIfNS1_5distsIfE3oneEEEvPT_PKS6_S9_S6_lllll:
        .type           _ZN2at6native55_GLOBAL__N__6c1c77d0_17_DistanceKernel_cu_928626d3_295122cdist_kernel_cuda_implIfNS1_5distsIfE3oneEEEvPT_PKS6_S9_S6_lllll,@function
        .size           _ZN2at6native55_GLOBAL__N__6c1c77d0_17_DistanceKernel_cu_928626d3_295122cdist_kernel_cuda_implIfNS1_5distsIfE3oneEEEvPT_PKS6_S9_S6_lllll,(.L_x_854 - _ZN2at6native55_GLOBAL__N__6c1c77d0_17_DistanceKernel_cu_928626d3_295122cdist_kernel_cuda_implIfNS1_5distsIfE3oneEEEvPT_PKS6_S9_S6_lllll)
        .other          _ZN2at6native55_GLOBAL__N__6c1c77d0_17_DistanceKernel_cu_928626d3_295122cdist_kernel_cuda_implIfNS1_5distsIfE3oneEEEvPT_PKS6_S9_S6_lllll,@"STO_CUDA_ENTRY STV_DEFAULT"
_ZN2at6native55_GLOBAL__N__6c1c77d0_17_DistanceKernel_cu_928626d3_295122cdist_kernel_cuda_implIfNS1_5distsIfE3oneEEEvPT_PKS6_S9_S6_lllll:
        /* <DEDUP_REMOVED lines=31> */
.L_x_583:
[----:B------:R-:W-:Y:S01]  /*01f0*/  MOV R4, 0x240 ;  /* 0x0000024000047802 */ /* 0x000fe20000000f00 */
[----:B------:R-:W0:Y:S01]  /*0200*/  LDCU.64 UR20, c[0x0][0x3b0] ;  /* 0x00007600ff1477ac */ /* 0x000e220008000a00 */
[----:B-1----:R-:W-:Y:S01]  /*0210*/  UMOV UR14, UR10 ;  /* 0x0000000a000e7c82 */ /* 0x002fe20008000000 */
[----:B------:R-:W-:-:S05]  /*0220*/  UMOV UR7, URZ ;  /* 0x000000ff00077c82 */ /* 0x000fca0008000000 */
[----:B0-----:R-:W-:Y:S05]  /*0230*/  CALL.REL.NOINC `($__internal_60_$__cuda_sm20_div_s64) ;  /* 0x0000001000947944 */ /* 0x001fea0003c00000 */
        /* <DEDUP_REMOVED lines=11> */
.L_x_584:
        /* <DEDUP_REMOVED lines=30> */
.L_x_585:
[----:B------:R-:W-:Y:S01]  /*04d0*/  MOV R4, 0x500 ;  /* 0x0000050000047802 */ /* 0x000fe20000000f00 */
[----:B------:R-:W0:Y:S06]  /*04e0*/  LDCU.64 UR20, c[0x0][0x3a0] ;  /* 0x00007400ff1477ac */ /* 0x000e2c0008000a00 */
[----:B0-----:R-:W-:Y:S05]  /*04f0*/  CALL.REL.NOINC `($__internal_60_$__cuda_sm20_div_s64) ;  /* 0x0000000c00e47944 */ /* 0x001fea0003c00000 */
        /* <DEDUP_REMOVED lines=11> */
.L_x_586:
        /* <DEDUP_REMOVED lines=89> */
.L_x_590:
[----:B------:R-:W-:-:S07]  /*0b40*/  MOV R14, 0xb60 ;  /* 0x00000b60000e7802 */ /* 0x000fce0000000f00 */
[----:B0-----:R-:W-:Y:S05]  /*0b50*/  CALL.REL.NOINC `($__internal_61_$__cuda_sm20_div_u64) ;  /* 0x0000000c00b07944 */ /* 0x001fea0003c00000 */
[----:B------:R-:W-:Y:S01]  /*0b60*/  IMAD.MOV.U32 R14, RZ, RZ, R9 ;  /* 0x000000ffff0e7224 */ /* 0x000fe200078e0009 */
[----:B------:R-:W-:-:S07]  /*0b70*/  MOV R15, R16 ;  /* 0x00000010000f7202 */ /* 0x000fce0000000f00 */
.L_x_591:
[----:B0-----:R-:W-:Y:S05]  /*0b80*/  BSYNC.RECONVERGENT B1 ;  /* 0x0000000000017941 */ /* 0x001fea0003800200 */
.L_x_589:
        /* <DEDUP_REMOVED lines=25> */
.L_x_595:
        /* <DEDUP_REMOVED lines=13> */
[----:B------:R-:W-:Y:S02]  /*0df0*/  FADD.FTZ R28, |R3|, R28 ;  /* 0x0000001c031c7221 */ /* 0x000fe40000010200 */
[----:B------:R-:W-:Y:S05]  /*0e00*/  @P0 BRA `(.L_x_595) ;  /* 0xfffffffc00c40947 */ /* 0x000fea000383ffff */
[----:B------:R-:W-:Y:S05]  /*0e10*/  BSYNC.RECONVERGENT B2 ;  /* 0x0000000000027941 */ /* 0x000fea0003800200 */
.L_x_594:
[----:B------:R-:W-:Y:S01]  /*0e20*/  IADD3 R4, P0, PT, R18, R7, RZ ;  /* 0x0000000712047210 */ /* 0x000fe20007f1e0ff */
[----:B------:R-:W-:Y:S01]  /*0e30*/  IMAD.MOV.U32 R3, RZ, RZ, R8 ;  /* 0x000000ffff037224 */ /* 0x000fe200078e0008 */
[----:B------:R-:W-:-:S03]  /*0e40*/  MOV R5, R9 ;  /* 0x0000000900057202 */ /* 0x000fc60000000f00 */
[----:B------:R-:W-:-:S08]  /*0e50*/  IMAD.X R6, R20, 0x1, R11, P0 ;  /* 0x0000000114067824 */ /* 0x000fd000000e060b */
.L_x_593:
[----:B------:R-:W-:Y:S05]  /*0e60*/  BSYNC.RECONVERGENT B1 ;  /* 0x0000000000017941 */ /* 0x000fea0003800200 */
.L_x_592:
[----:B------:R-:W-:-:S04]  /*0e70*/  ISETP.GE.U32.AND P0, PT, R14, 0x3, PT ;  /* 0x000000030e00780c */ /* 0x000fc80003f06070 */
[----:B------:R-:W-:-:S13]  /*0e80*/  ISETP.GE.U32.AND.EX P0, PT, R15, RZ, PT, P0 ;  /* 0x000000ff0f00720c */ /* 0x000fda0003f06100 */
[----:B------:R-:W-:Y:S05]  /*0e90*/  @!P0 BRA `(.L_x_588) ;  /* 0x0000000000bc8947 */ /* 0x000fea0003800000 */
[----:B------:R-:W-:Y:S01]  /*0ea0*/  IADD3 R7, P0, PT, R10, UR7, RZ ;  /* 0x000000070a077c10 */ /* 0x000fe2000ff1e0ff */
[----:B------:R-:W-:Y:S02]  /*0eb0*/  IMAD.MOV.U32 R11, RZ, RZ, RZ ;  /* 0x000000ffff0b7224 */ /* 0x000fe400078e00ff */
[----:B------:R-:W-:Y:S01]  /*0ec0*/  IMAD.MOV.U32 R27, RZ, RZ, RZ ;  /* 0x000000ffff1b7224 */ /* 0x000fe200078e00ff */
[----:B------:R-:W-:-:S09]  /*0ed0*/  IADD3.X R2, PT, PT, R2, UR19, RZ, P0, !PT ;  /* 0x0000001302027c10 */ /* 0x000fd200087fe4ff */
.L_x_596:
        /* <DEDUP_REMOVED lines=31> */
[----:B------:R-:W-:Y:S01]  /*10d0*/  FADD.FTZ R29, |R29|, R28 ;  /* 0x0000001c1d1d7221 */ /* 0x000fe20000010200 */
[----:B------:R-:W-:Y:S02]  /*10e0*/  ISETP.GE.U32.AND P0, PT, R10, R7, PT ;  /* 0x000000070a00720c */ /* 0x000fe40003f06070 */
[----:B------:R-:W-:-:S04]  /*10f0*/  IADD3.X R15, PT, PT, R23, R5, RZ, P1, !PT ;  /* 0x00000005170f7210 */ /* 0x000fc80000ffe4ff */
[----:B------:R-:W-:Y:S01]  /*1100*/  ISETP.GE.U32.AND.EX P0, PT, R15, R2, PT, P0 ;  /* 0x000000020f00720c */ /* 0x000fe20003f06100 */
[----:B----4-:R-:W-:-:S04]  /*1110*/  FADD.FTZ R26, R19, -R26 ;  /* 0x8000001a131a7221 */ /* 0x010fc80000010000 */
[----:B------:R-:W-:Y:S01]  /*1120*/  FADD.FTZ R26, R29, |R26| ;  /* 0x4000001a1d1a7221 */ /* 0x000fe20000010000 */
[----:B-----5:R-:W-:-:S04]  /*1130*/  FADD.FTZ R11, R16, -R14 ;  /* 0x8000000e100b7221 */ /* 0x020fc80000010000 */
[----:B------:R-:W-:Y:S01]  /*1140*/  FADD.FTZ R26, R26, |R11| ;  /* 0x4000000b1a1a7221 */ /* 0x000fe20000010000 */
[----:B------:R-:W-:Y:S02]  /*1150*/  IMAD.MOV.U32 R11, RZ, RZ, R22 ;  /* 0x000000ffff0b7224 */ /* 0x000fe400078e0016 */
[----:B------:R-:W-:-:S04]  /*1160*/  FADD.FTZ R25, R20, -R25 ;  /* 0x8000001914197221 */ /* 0x000fc80000010000 */
[----:B------:R-:W-:Y:S01]  /*1170*/  FADD.FTZ R28, R26, |R25| ;  /* 0x400000191a1c7221 */ /* 0x000fe20000010000 */
[----:B------:R-:W-:Y:S06]  /*1180*/  @!P0 BRA `(.L_x_596) ;  /* 0xfffffffc00548947 */ /* 0x000fec000383ffff */
.L_x_588:
[----:B0-----:R-:W-:Y:S05]  /*1190*/  BSYNC.RECONVERGENT B0 ;  /* 0x0000000000007941 */ /* 0x001fea0003800200 */
.L_x_587:
        /* <DEDUP_REMOVED lines=43> */
[----:B------:R-:W-:-:S04]  /*1450*/  MOV R2, UR4 ;  /* 0x0000000400027c02 */ /* 0x000fc80008000f00 */
[----:B------:R-:W-:-:S05]  /*1460*/  IMAD.U32 R3, RZ, RZ, UR5 ;  /* 0x00000005ff037e24 */ /* 0x000fca000f8e00ff */
[----:B------:R-:W-:Y:S01]  /*1470*/  STG.E desc[UR12][R2.64], R7 ;  /* 0x0000000702007986 */ /* 0x000fe2000c10190c */
[----:B------:R-:W-:Y:S05]  /*1480*/  EXIT ;  /* 0x000000000000794d */ /* 0x000fea0003800000 */
        .weak           $__internal_60_$__cuda_sm20_div_s64
        .type           $__internal_60_$__cuda_sm20_div_s64,@function
        .size           $__internal_60_$__cuda_sm20_div_s64,($__internal_61_$__cuda_sm20_div_u64 - $__internal_60_$__cuda_sm20_div_s64)
$__internal_60_$__cuda_sm20_div_s64:
        /* <DEDUP_REMOVED lines=88> */
[----:B------:R-:W-:Y:S11]  /*1a10*/  RET.REL.NODEC R2 `(_ZN2at6native55_GLOBAL__N__6c1c77d0_17_DistanceKernel_cu_928626d3_295122cdist_kernel_cuda_implIfNS1_5distsIfE3oneEEEvPT_PKS6_S9_S6_lllll) ;  /* 0xffffffe402787950 */ /* 0x000ff60003c3ffff */
        .weak           $__internal_61_$__cuda_sm20_div_u64
        .type           $__internal_61_$__cuda_sm20_div_u64,@function
        .size           $__internal_61_$__cuda_sm20_div_u64,(.L_x_854 - $__internal_61_$__cuda_sm20_div_u64)
$__internal_61_$__cuda_sm20_div_u64:
        /* <DEDUP_REMOVED lines=66> */
[----:B------:R-:W-:Y:S06]  /*1e40*/  RET.REL.NODEC R14 `(_ZN2at6native55_GLOBAL__N__6c1c77d0_17_DistanceKernel_cu_928626d3_295122cdist_kernel_cuda_implIfNS1_5distsIfE3oneEEEvPT_PKS6_S9_S6_lllll) ;  /* 0xffffffe00e6c7950 */ /* 0x000fec0003c3ffff */
.L_x_597:
        /* <DEDUP_REMOVED lines=11> */
.L_x_854:


//--------------------- .text._ZN2at6native55_GLOBAL__N__6c1c77d0_17_DistanceKernel_cu_928626d3_295122cdist_kernel_cuda_implIfNS1_5distsIfE4zeroEEEvPT_PKS6_S9_S6_lllll --------------------------
	.section	.text._ZN2at6native55_GLOBAL__N__6c1c77d0_17_DistanceKernel_cu_928626d3_295122cdist_kernel_cuda_implIfNS1_5distsIfE4zeroEEEvPT_PKS6_S9_S6_lllll,"ax",@progbits
	.align	128
.text._ZN2at6native55_GLOBAL__N__6c1c77d0_17_DistanceKernel_cu_928626d3_295122cdist_kernel_cuda_implIfNS1_5distsIfE4zeroEEEvPT_PKS6_S9_S6_lllll:
        .type           _ZN2at6native55_GLOBAL__N__6c1c77d0_17_DistanceKernel_cu_928626d3_295122cdist_kernel_cuda_implIfNS1_5distsIfE4zeroEEEvPT_PKS6_S9_S6_lllll,@function
        .size           _ZN2at6native55_GLOBAL__N__6c1c77d0_17_DistanceKernel_cu_928626d3_295122cdist_kernel_cuda_implIfNS1_5distsIfE4zeroEEEvPT_PKS6_S9_S6_lllll,(.L_x_857 - _ZN2at6native55_GLOBAL__N__6c1c77d0_17_DistanceKernel_cu_928626d3_295122cdist_kernel_cuda_implIfNS1_5distsIfE4zeroEEEvPT_PKS6_S9_S6_lllll)
        .other          _ZN2at6native55_GLOBAL__N__6c1c77d0_17_DistanceKernel_cu_928626d3_295122cdist_kernel_cuda_implIfNS1_5distsIfE4zeroEEEvPT_PKS6_S9_S6_lllll,@"STO_CUDA_ENTRY STV_DEFAULT"
_ZN2at6native55_GLOBAL__N__6c1c77d0_17_DistanceKernel_cu_928626d3_295122cdist_kernel_cuda_implIfNS1_5distsIfE4zeroEEEvPT_PKS6_S9_S6_lllll:
        /* <DEDUP_REMOVED lines=31> */
.L_x_598:
[----:B------:R-:W-:Y:S01]  /*01f0*/  MOV R4, 0x240 ;  /* 0x0000024000047802 */ /* 0x000fe20000000f00 */
[----:B------:R-:W0:Y:S01]  /*0200*/  LDCU.64 UR20, c[0x0][0x3b0] ;  /* 0x00007600ff1477ac */ /* 0x000e220008000a00 */
[----:B-1----:R-:W-:Y:S01]  /*0210*/  UMOV UR14, UR10 ;  /* 0x0000000a000e7c82 */ /* 0x002fe20008000000 */
[----:B------:R-:W-:-:S05]  /*0220*/  UMOV UR7, URZ ;  /* 0x000000ff00077c82 */ /* 0x000fca0008000000 */
[----:B0-----:R-:W-:Y:S05]  /*0230*/  CALL.REL.NOINC `($__internal_62_$__cuda_sm20_div_s64) ;  /* 0x0000001400107944 */ /* 0x001fea0003c00000 */
        /* <DEDUP_REMOVED lines=11> */
.L_x_599:
        /* <DEDUP_REMOVED lines=30> */
.L_x_600:
[----:B------:R-:W-:Y:S01]  /*04d0*/  MOV R4, 0x500 ;  /* 0x0000050000047802 */ /* 0x000fe20000000f00 */
[----:B------:R-:W0:Y:S06]  /*04e0*/  LDCU.64 UR20, c[0x0][0x3a0] ;  /* 0x00007400ff1477ac */ /* 0x000e2c0008000a00 */
[----:B0-----:R-:W-:Y:S05]  /*04f0*/  CALL.REL.NOINC `($__internal_62_$__cuda_sm20_div_s64) ;  /* 0x0000001000607944 */ /* 0x001fea0003c00000 */
        /* <DEDUP_REMOVED lines=11> */
.L_x_601:
        /* <DEDUP_REMOVED lines=20> */
[----:B------:R-:W-:Y:S02]  /*06f0*/  UIMAD.WIDE.U32 UR24, UR16, UR20, URZ ;  /* 0x00000014101872a5 */ /* 0x000fe4000f8e00ff */
[----:B------:R-:W-:Y:S02]  /*0700*/  UIMAD UR4, UR6, UR21, UR4 ;  /* 0x00000015060472a4 */ /* 0x000fe4000f8e0204 */
[----:B------:R-:W-:Y:S02]  /*0710*/  UIMAD UR8, UR16, UR21, UR8 ;  /* 0x00000015100872a4 */ /* 0x000fe4000f8e0208 */
[----:B------:R-:W-:Y:S01]  /*0720*/  UIMAD.WIDE.U32 UR6, UR6, UR20, UR12 ;  /* 0x00000014060672a5 */ /* 0x000fe2000f8e000c */
[----:B------:R-:W-:Y:S01]  /*0730*/  IMAD.U32 R3, RZ, RZ, UR24 ;  /* 0x00000018ff037e24 */ /* 0x000fe2000f8e00ff */
[----:B------:R-:W-:-:S02]  /*0740*/  UIADD3 UR8, UPT, UPT, UR25, UR8, URZ ;  /* 0x0000000819087290 */ /* 0x000fc4000fffe0ff */
[----:B------:R-:W-:Y:S02]  /*0750*/  UIADD3 UR4, UPT, UPT, UR7, UR4, URZ ;  /* 0x0000000407047290 */ /* 0x000fe4000fffe0ff */
[----:B------:R-:W-:Y:S01]  /*0760*/  USHF.L.U32 UR7, UR6, 0x2, URZ ;  /* 0x0000000206077899 */ /* 0x000fe200080006ff */
[----:B------:R-:W-:Y:S01]  /*0770*/  IADD3 R14, P1, P2, R3, UR14, R0 ;  /* 0x0000000e030e7c10 */ /* 0x000fe2000fa3e000 */
[----:B------:R-:W-:Y:S01]  /*0780*/  USHF.L.U64.HI UR4, UR6, 0x2, UR4 ;  /* 0x0000000206047899 */ /* 0x000fe20008010204 */
[----:B------:R-:W-:Y:S01]  /*0790*/  IMAD.U32 R3, RZ, RZ, UR8 ;  /* 0x00000008ff037e24 */ /* 0x000fe2000f8e00ff */
[----:B------:R-:W-:Y:S01]  /*07a0*/  UIADD3 UR6, UPT, UPT, UR15, UR5, URZ ;  /* 0x000000050f067290 */ /* 0x000fe2000fffe0ff */
[----:B----4-:R-:W-:Y:S01]  /*07b0*/  LEA R8, P3, R14, UR22, 0x2 ;  /* 0x000000160e087c11 */ /* 0x010fe2000f8610ff */
[----:B0-----:R-:W-:Y:S01]  /*07c0*/  UIADD3 UR7, UP0, UPT, UR7, UR18, URZ ;  /* 0x0000001207077290 */ /* 0x001fe2000ff1e0ff */
[----:B------:R-:W0:Y:S03]  /*07d0*/  LDCU.64 UR12, c[0x0][0x358] ;  /* 0x00006b00ff0c77ac */ /* 0x000e260008000a00 */
[----:B------:R-:W-:Y:S01]  /*07e0*/  IADD3.X R3, PT, PT, R3, UR6, RZ, P1, P2 ;  /* 0x0000000603037c10 */ /* 0x000fe20008fe44ff */
[----:B------:R-:W-:-:S03]  /*07f0*/  UIADD3.X UR19, UPT, UPT, UR4, UR19, URZ, UP0, !UPT ;  /* 0x0000001304137290 */ /* 0x000fc600087fe4ff */
[----:B------:R-:W-:Y:S01]  /*0800*/  LEA.HI.X R14, R14, UR23, R3, 0x2, P3 ;  /* 0x000000170e0e7c11 */ /* 0x000fe200098f1403 */
[----:B------:R-:W-:Y:S08]  /*0810*/  @P0 BRA `(.L_x_603) ;  /* 0x0000000800d80947 */ /* 0x000ff00003800000 */
[----:B------:R-:W-:Y:S01]  /*0820*/  IMAD.U32 R10, RZ, RZ, UR11 ;  /* 0x0000000bff0a7e24 */ /* 0x000fe2000f8e00ff */
[----:B------:R-:W-:Y:S01]  /*0830*/  BSSY.RECONVERGENT B1, `(.L_x_604) ;  /* 0x0000035000017945 */ /* 0x000fe20003800200 */
[----:B------:R-:W-:-:S04]  /*0840*/  IMAD.WIDE.U32 R4, R0, 0x4, RZ ;  /* 0x0000000400047825 */ /* 0x000fc800078e00ff */
[----:B------:R-:W-:Y:S01]  /*0850*/  IMAD.U32 R12, RZ, RZ, UR20 ;  /* 0x00000014ff0c7e24 */ /* 0x000fe2000f8e00ff */
[----:B------:R-:W-:Y:S01]  /*0860*/  MOV R7, R4 ;  /* 0x0000000400077202 */ /* 0x000fe20000000f00 */
[----:B------:R-:W-:-:S04]  /*0870*/  IMAD.WIDE.U32 R10, R10, 0x4, RZ ;  /* 0x000000040a0a7825 */ /* 0x000fc800078e00ff */
[----:B------:R-:W-:Y:S01]  /*0880*/  IMAD.SHL.U32 R12, R12, 0x4, RZ ;  /* 0x000000040c0c7824 */ /* 0x000fe200078e00ff */
[----:B------:R-:W-:Y:S01]  /*0890*/  IADD3 R6, P0, P2, R10, UR7, R7 ;  /* 0x000000070a067c10 */ /* 0x000fe2000fa1e007 */
[----:B------:R-:W-:Y:S02]  /*08a0*/  IMAD.U32 R26, RZ, RZ, UR20 ;  /* 0x00000014ff1a7e24 */ /* 0x000fe4000f8e00ff */
        /* <DEDUP_REMOVED lines=9> */
[CC--:B------:R-:W-:Y:S02]  /*0940*/  ISETP.GE.U32.AND.EX P0, PT, R3.reuse, R18.reuse, PT, P0 ;  /* 0x000000120300720c */ /* 0x0c0fe40003f06100 */
        /* <DEDUP_REMOVED lines=15> */
[----:B-1----:R-:W-:-:S06]  /*0a40*/  IADD3 R14, PT, PT, R8, 0xffffffe, RZ ;  /* 0x0ffffffe080e7810 */ /* 0x002fcc0007ffe0ff */
[----:B------:R1:W2:Y:S02]  /*0a50*/  F2I.FTZ.U32.TRUNC.NTZ R15, R14 ;  /* 0x0000000e000f7305 */ /* 0x0002a4000021f000 */
[----:B-1----:R-:W-:Y:S02]  /*0a60*/  IMAD.MOV.U32 R14, RZ, RZ, RZ ;  /* 0x000000ffff0e7224 */ /* 0x002fe400078e00ff */
[----:B--2---:R-:W-:-:S04]  /*0a70*/  IMAD R17, R17, R15, RZ ;  /* 0x0000000f11117224 */ /* 0x004fc800078e02ff */
[----:B------:R-:W-:-:S06]  /*0a80*/  IMAD.HI.U32 R16, R15, R17, R14 ;  /* 0x000000110f107227 */ /* 0x000fcc00078e000e */
[----:B------:R-:W-:-:S04]  /*0a90*/  IMAD.HI.U32 R8, R16, R9, RZ ;  /* 0x0000000910087227 */ /* 0x000fc800078e00ff */
[----:B------:R-:W-:-:S04]  /*0aa0*/  IMAD.MOV R15, RZ, RZ, -R8 ;  /* 0x000000ffff0f7224 */ /* 0x000fc800078e0a08 */
[----:B------:R-:W-:-:S05]  /*0ab0*/  IMAD R9, R10, R15, R9 ;  /* 0x0000000f0a097224 */ /* 0x000fca00078e0209 */
[----:B------:R-:W-:-:S13]  /*0ac0*/  ISETP.GE.U32.AND P0, PT, R9, R10, PT ;  /* 0x0000000a0900720c */ /* 0x000fda0003f06070 */
[----:B------:R-:W-:Y:S02]  /*0ad0*/  @P0 IMAD.IADD R9, R9, 0x1, -R10 ;  /* 0x0000000109090824 */ /* 0x000fe400078e0a0a */
[----:B------:R-:W-:-:S03]  /*0ae0*/  @P0 VIADD R8, R8, 0x1 ;  /* 0x0000000108080836 */ /* 0x000fc60000000000 */
[----:B------:R-:W-:Y:S01]  /*0af0*/  ISETP.GE.U32.AND P1, PT, R9, R10, PT ;  /* 0x0000000a0900720c */ /* 0x000fe20003f26070 */
[----:B------:R-:W-:-:S12]  /*0b00*/  HFMA2 R9, -RZ, RZ, 0, 0 ;  /* 0x00000000ff097431 */ /* 0x000fd800000001ff */
[----:B------:R-:W-:Y:S01]  /*0b10*/  @P1 VIADD R8, R8, 0x1 ;  /* 0x0000000108081836 */ /* 0x000fe20000000000 */
[----:B------:R-:W-:Y:S01]  /*0b20*/  @!P2 LOP3.LUT R8, RZ, R10, RZ, 0x33, !PT ;  /* 0x0000000aff08a212 */ /* 0x000fe200078e33ff */
[----:B------:R-:W-:Y:S06]  /*0b30*/  BRA `(.L_x_606) ;  /* 0x0000000000107947 */ /* 0x000fec0003800000 */
.L_x_605:
[----:B------:R-:W-:-:S07]  /*0b40*/  MOV R8, 0xb60 ;  /* 0x00000b6000087802 */ /* 0x000fce0000000f00 */
[----:B0-----:R-:W-:Y:S05]  /*0b50*/  CALL.REL.NOINC `($__internal_63_$__cuda_sm20_div_u64) ;  /* 0x00000010002c7944 */ /* 0x001fea0003c00000 */
[----:B------:R-:W-:Y:S02]  /*0b60*/  IMAD.MOV.U32 R8, RZ, RZ, R14 ;  /* 0x000000ffff087224 */ /* 0x000fe400078e000e */
[----:B------:R-:W-:-:S07]  /*0b70*/  IMAD.MOV.U32 R9, RZ, RZ, R15 ;  /* 0x000000ffff097224 */ /* 0x000fce00078e000f */
.L_x_606:
[----:B0-----:R-:W-:Y:S05]  /*0b80*/  BSYNC.RECONVERGENT B1 ;  /* 0x0000000000017941 */ /* 0x001fea0003800200 */
.L_x_604:
[----:B------:R-:W-:Y:S01]  /*0b90*/  IADD3 R14, P2, PT, R8, R2, RZ ;  /* 0x00000002080e7210 */ /* 0x000fe20007f5e0ff */
[----:B------:R-:W-:Y:S01]  /*0ba0*/  BSSY.RECONVERGENT B1, `(.L_x_607) ;  /* 0x0000034000017945 */ /* 0x000fe20003800200 */
[----:B------:R-:W-:Y:S02]  /*0bb0*/  IADD3 R8, P1, PT, R7, UR7, RZ ;  /* 0x0000000707087c10 */ /* 0x000fe4000ff3e0ff */
[----:B------:R-:W-:Y:S01]  /*0bc0*/  LOP3.LUT R2, R14, 0x3, RZ, 0xc0, !PT ;  /* 0x000000030e027812 */ /* 0x000fe200078ec0ff */
[----:B------:R-:W-:Y:S01]  /*0bd0*/  IMAD.X R15, RZ, RZ, R9, P2 ;  /* 0x000000ffff0f7224 */ /* 0x000fe200010e0609 */
[----:B------:R-:W-:Y:S02]  /*0be0*/  IADD3.X R9, PT, PT, R13, UR19, RZ, P1, !PT ;  /* 0x000000130d097c10 */ /* 0x000fe40008ffe4ff */
[----:B------:R-:W-:Y:S01]  /*0bf0*/  ISETP.NE.U32.AND P0, PT, R2, 0x3, PT ;  /* 0x000000030200780c */ /* 0x000fe20003f05070 */
[----:B------:R-:W-:-:S03]  /*0c00*/  IMAD.MOV.U32 R2, RZ, RZ, RZ ;  /* 0x000000ffff027224 */ /* 0x000fc600078e00ff */
[----:B------:R-:W-:-:S13]  /*0c10*/  ISETP.NE.AND.EX P0, PT, RZ, RZ, PT, P0 ;  /* 0x000000ffff00720c */ /* 0x000fda0003f05300 */
        /* <DEDUP_REMOVED lines=12> */
[----:B0-----:R-:W-:Y:S01]  /*0ce0*/  IMAD.U32 R18, RZ, RZ, UR16 ;  /* 0x00000010ff127e24 */ /* 0x001fe2000f8e00ff */
[----:B------:R-:W-:-:S04]  /*0cf0*/  MOV R20, UR17 ;  /* 0x0000001100147c02 */ /* 0x000fc80008000f00 */
[----:B------:R-:W-:-:S04]  /*0d00*/  IADD3 R18, P0, PT, R18, UR4, RZ ;  /* 0x0000000412127c10 */ /* 0x000fc8000ff1e0ff */
[----:B------:R-:W-:-:S09]  /*0d10*/  IADD3.X R20, PT, PT, R20, UR5, RZ, P0, !PT ;  /* 0x0000000514147c10 */ /* 0x000fd200087fe4ff */
.L_x_612:
        /* <DEDUP_REMOVED lines=13> */
[C---:B------:R-:W-:Y:S02]  /*0df0*/  IADD3 R8, P1, P2, R10.reuse, UR7, R7 ;  /* 0x000000070a087c10 */ /* 0x040fe4000fa3e007 */
[----:B------:R-:W-:-:S09]  /*0e00*/  IADD3 R7, P3, PT, R10, R7, RZ ;  /* 0x000000070a077210 */ /* 0x000fd20007f7e0ff */
[----:B------:R-:W-:Y:S05]  /*0e10*/  @P4 BRA `(.L_x_611) ;  /* 0x00000000000c4947 */ /* 0x000fea0003800000 */
[----:B------:R-:W-:Y:S01]  /*0e20*/  FSETP.NEU.FTZ.AND P4, PT, R2, RZ, PT ;  /* 0x000000ff0200720b */ /* 0x000fe20003f9d000 */
[----:B------:R-:W-:-:S12]  /*0e30*/  IMAD.MOV.U32 R2, RZ, RZ, R17 ;  /* 0x000000ffff027224 */ /* 0x000fd800078e0011 */
[----:B------:R-:W-:-:S07]  /*0e40*/  @P4 FADD.FTZ R2, R17, 1 ;  /* 0x3f80000011024421 */ /* 0x000fce0000010000 */
.L_x_611:
[----:B------:R-:W-:Y:S05]  /*0e50*/  BSYNC.RECONVERGENT B3 ;  /* 0x0000000000037941 */ /* 0x000fea0003800200 */
.L_x_610:
[C---:B------:R-:W-:Y:S02]  /*0e60*/  IADD3.X R9, PT, PT, R11.reuse, UR19, R13, P1, P2 ;  /* 0x000000130b097c10 */ /* 0x040fe40008fe440d */
[----:B------:R-:W-:Y:S01]  /*0e70*/  IADD3.X R13, PT, PT, R11, R13, RZ, P3, !PT ;  /* 0x0000000d0b0d7210 */ /* 0x000fe20001ffe4ff */
[----:B------:R-:W-:Y:S06]  /*0e80*/  @P0 BRA `(.L_x_612) ;  /* 0xfffffffc00a40947 */ /* 0x000fec000383ffff */
[----:B------:R-:W-:Y:S05]  /*0e90*/  BSYNC.RECONVERGENT B2 ;  /* 0x0000000000027941 */ /* 0x000fea0003800200 */
.L_x_609:
[----:B------:R-:W-:Y:S01]  /*0ea0*/  IADD3 R4, P0, PT, R18, R7, RZ ;  /* 0x0000000712047210 */ /* 0x000fe20007f1e0ff */
[----:B------:R-:W-:Y:S02]  /*0eb0*/  IMAD.MOV.U32 R3, RZ, RZ, R8 ;  /* 0x000000ffff037224 */ /* 0x000fe400078e0008 */
[----:B------:R-:W-:Y:S02]  /*0ec0*/  IMAD.MOV.U32 R5, RZ, RZ, R9 ;  /* 0x000000ffff057224 */ /* 0x000fe400078e0009 */
[----:B------:R-:W-:-:S08]  /*0ed0*/  IMAD.X R6, R20, 0x1, R13, P0 ;  /* 0x0000000114067824 */ /* 0x000fd000000e060d */
.L_x_608:
[----:B------:R-:W-:Y:S05]  /*0ee0*/  BSYNC.RECONVERGENT B1 ;  /* 0x0000000000017941 */ /* 0x000fea0003800200 */
.L_x_607:
[----:B------:R-:W-:-:S04]  /*0ef0*/  ISETP.GE.U32.AND P0, PT, R14, 0x3, PT ;  /* 0x000000030e00780c */ /* 0x000fc80003f06070 */
[----:B------:R-:W-:-:S13]  /*0f00*/  ISETP.GE.U32.AND.EX P0, PT, R15, RZ, PT, P0 ;  /* 0x000000ff0f00720c */ /* 0x000fda0003f06100 */
[----:B------:R-:W-:Y:S05]  /*0f10*/  @!P0 BRA `(.L_x_603) ;  /* 0x0000000400188947 */ /* 0x000fea0003800000 */
[----:B------:R-:W-:Y:S02]  /*0f20*/  IADD3 R7, P0, PT, R12, UR7, RZ ;  /* 0x000000070c077c10 */ /* 0x000fe4000ff1e0ff */
[----:B------:R-:W-:Y:S02]  /*0f30*/  CS2R R20, SRZ ;  /* 0x0000000000147805 */ /* 0x000fe4000001ff00 */
[----:B------:R-:W-:-:S09]  /*0f40*/  IADD3.X R26, PT, PT, R26, UR19, RZ, P0, !PT ;  /* 0x000000131a1a7c10 */ /* 0x000fd200087fe4ff */
.L_x_621:
[-C--:B------:R-:W-:Y:S02]  /*0f50*/  IADD3 R16, P1, PT, R8, R20.reuse, RZ ;  /* 0x0000001408107210 */ /* 0x080fe40007f3e0ff */
[----:B------:R-:W-:-:S03]  /*0f60*/  IADD3 R28, P0, PT, R4, R20, RZ ;  /* 0x00000014041c7210 */ /* 0x000fc60007f1e0ff */
[--C-:B------:R-:W-:Y:S01]  /*0f70*/  IMAD.X R17, R9, 0x1, R21.reuse, P1 ;  /* 0x0000000109117824 */ /* 0x100fe200008e0615 */
[----:B------:R-:W-:Y:S01]  /*0f80*/  IADD3 R22, P1, PT, R10, R28, RZ ;  /* 0x0000001c0a167210 */ /* 0x000fe20007f3e0ff */
[----:B------:R-:W-:Y:S01]  /*0f90*/  IMAD.X R29, R6, 0x1, R21, P0 ;  /* 0x00000001061d7824 */ /* 0x000fe200000e0615 */
[C---:B------:R-:W-:Y:S02]  /*0fa0*/  IADD3 R24, P0, PT, R10.reuse, R16, RZ ;  /* 0x000000100a187210 */ /* 0x040fe40007f1e0ff */
[----:B------:R0:W2:Y:S02]  /*0fb0*/  LDG.E R27, desc[UR12][R16.64] ;  /* 0x0000000c101b7981 */ /* 0x0000a4000c1e1900 */
[C---:B------:R-:W-:Y:S01]  /*0fc0*/  IADD3.X R23, PT, PT, R11.reuse, R29, RZ, P1, !PT ;  /* 0x0000001d0b177210 */ /* 0x040fe20000ffe4ff */
[----:B------:R-:W-:Y:S01]  /*0fd0*/  IMAD.X R25, R11, 0x1, R17, P0 ;  /* 0x000000010b197824 */ /* 0x000fe200000e0611 */
[C---:B------:R-:W-:Y:S01]  /*0fe0*/  IADD3 R14, P1, PT, R10.reuse, R22, RZ ;  /* 0x000000160a0e7210 */ /* 0x040fe20007f3e0ff */
[----:B------:R-:W2:Y:S01]  /*0ff0*/  LDG.E R28, desc[UR12][R28.64] ;  /* 0x0000000c1c1c7981 */ /* 0x000ea2000c1e1900 */
[----:B------:R-:W-:-:S03]  /*1000*/  IADD3 R12, P0, PT, R10, R24, RZ ;  /* 0x000000180a0c7210 */ /* 0x000fc60007f1e0ff */
[C---:B------:R-:W-:Y:S01]  /*1010*/  IMAD.X R15, R11.reuse, 0x1, R23, P1 ;  /* 0x000000010b0f7824 */ /* 0x040fe200008e0617 */
[C---:B------:R-:W-:Y:S01]  /*1020*/  IADD3 R18, P1, PT, R10.reuse, R14, RZ ;  /* 0x0000000e0a127210 */ /* 0x040fe20007f3e0ff */
[C---:B------:R-:W-:Y:S01]  /*1030*/  IMAD.X R13, R11.reuse, 0x1, R25, P0 ;  /* 0x000000010b0d7824 */ /* 0x040fe200000e0619 */
[----:B0-----:R-:W-:Y:S01]  /*1040*/  IADD3 R16, P0, PT, R10, R12, RZ ;  /* 0x0000000c0a107210 */ /* 0x001fe20007f1e0ff */
[----:B------:R-:W3:Y:S02]  /*1050*/  LDG.E R24, desc[UR12][R24.64] ;  /* 0x0000000c18187981 */ /* 0x000ee4000c1e1900 */
[C---:B------:R-:W-:Y:S02]  /*1060*/  IMAD.X R19, R11.reuse, 0x1, R15, P1 ;  /* 0x000000010b137824 */ /* 0x040fe400008e060f */
[----:B------:R-:W-:Y:S01]  /*1070*/  IMAD.X R17, R11, 0x1, R13, P0 ;  /* 0x000000010b117824 */ /* 0x000fe200000e060d */
[----:B------:R-:W3:Y:S04]  /*1080*/  LDG.E R22, desc[UR12][R22.64] ;  /* 0x0000000c16167981 */ /* 0x000ee8000c1e1900 */
        /* <DEDUP_REMOVED lines=15> */
[----:B------:R-:W-:Y:S01]  /*1180*/  FSETP.NEU.FTZ.AND P2, PT, R27, RZ, PT ;  /* 0x000000ff1b00720b */ /* 0x000fe20003f5d000 */
[----:B------:R-:W-:-:S12]  /*1190*/  IMAD.MOV.U32 R27, RZ, RZ, R2 ;  /* 0x000000ffff1b7224 */ /* 0x000fd800078e0002 */
[----:B------:R-:W-:-:S07]  /*11a0*/  @P2 FADD.FTZ R27, R2, 1 ;  /* 0x3f800000021b2421 */ /* 0x000fce0000010000 */
.L_x_614:
[----:B------:R-:W-:Y:S05]  /*11b0*/  BSYNC.RECONVERGENT B1 ;  /* 0x0000000000017941 */ /* 0x000fea0003800200 */
.L_x_613:
[----:B------:R-:W-:Y:S01]  /*11c0*/  BSSY.RECONVERGENT B1, `(.L_x_615) ;  /* 0x0000006000017945 */ /* 0x000fe20003800200 */
[----:B------:R-:W-:-:S03]  /*11d0*/  FADD.FTZ R22, |R22|, -RZ ;  /* 0x800000ff16167221 */ /* 0x000fc60000010200 */
[----:B------:R-:W-:Y:S05]  /*11e0*/  @P3 BRA `(.L_x_616) ;  /* 0x00000000000c3947 */ /* 0x000fea0003800000 */
[----:B------:R-:W-:Y:S01]  /*11f0*/  FSETP.NEU.FTZ.AND P2, PT, R22, RZ, PT ;  /* 0x000000ff1600720b */ /* 0x000fe20003f5d000 */
[----:B------:R-:W-:-:S12]  /*1200*/  IMAD.MOV.U32 R22, RZ, RZ, R27 ;  /* 0x000000ffff167224 */ /* 0x000fd800078e001b */
[----:B------:R-:W-:-:S07]  /*1210*/  @P2 FADD.FTZ R22, R27, 1 ;  /* 0x3f8000001b162421 */ /* 0x000fce0000010000 */
.L_x_616:
[----:B------:R-:W-:Y:S05]  /*1220*/  BSYNC.RECONVERGENT B1 ;  /* 0x0000000000017941 */ /* 0x000fea0003800200 */
.L_x_615:
[----:B------:R-:W-:Y:S01]  /*1230*/  BSSY.RECONVERGENT B1, `(.L_x_617) ;  /* 0x0000006000017945 */ /* 0x000fe20003800200 */
[----:B------:R-:W-:-:S03]  /*1240*/  FADD.FTZ R23, |R23|, -RZ ;  /* 0x800000ff17177221 */ /* 0x000fc60000010200 */
[----:B------:R-:W-:Y:S05]  /*1250*/  @P0 BRA `(.L_x_618) ;  /* 0x00000000000c0947 */ /* 0x000fea0003800000 */
[----:B------:R-:W-:Y:S02]  /*1260*/  FSETP.NEU.FTZ.AND P0, PT, R23, RZ, PT ;  /* 0x000000ff1700720b */ /* 0x000fe40003f1d000 */
[----:B------:R-:W-:-:S11]  /*1270*/  MOV R23, R22 ;  /* 0x0000001600177202 */ /* 0x000fd60000000f00 */
[----:B------:R-:W-:-:S07]  /*1280*/  @P0 FADD.FTZ R23, R22, 1 ;  /* 0x3f80000016170421 */ /* 0x000fce0000010000 */
.L_x_618:
[----:B------:R-:W-:Y:S05]  /*1290*/  BSYNC.RECONVERGENT B1 ;  /* 0x0000000000017941 */ /* 0x000fea0003800200 */
.L_x_617:
[----:B------:R-:W-:Y:S01]  /*12a0*/  BSSY.RECONVERGENT B1, `(.L_x_619) ;  /* 0x0000006000017945 */ /* 0x000fe20003800200 */
[----:B------:R-:W-:-:S03]  /*12b0*/  FADD.FTZ R2, |R24|, -RZ ;  /* 0x800000ff18027221 */ /* 0x000fc60000010200 */
[----:B------:R-:W-:Y:S05]  /*12c0*/  @P1 BRA `(.L_x_620) ;  /* 0x00000000000c1947 */ /* 0x000fea0003800000 */
[----:B------:R-:W-:Y:S01]  /*12d0*/  FSETP.NEU.FTZ.AND P0, PT, R2, RZ, PT ;  /* 0x000000ff0200720b */ /* 0x000fe20003f1d000 */
[----:B------:R-:W-:-:S12]  /*12e0*/  IMAD.MOV.U32 R2, RZ, RZ, R23 ;  /* 0x000000ffff027224 */ /* 0x000fd800078e0017 */
[----:B------:R-:W-:-:S07]  /*12f0*/  @P0 FADD.FTZ R2, R23, 1 ;  /* 0x3f80000017020421 */ /* 0x000fce0000010000 */
.L_x_620:
[----:B------:R-:W-:Y:S05]  /*1300*/  BSYNC.RECONVERGENT B1 ;  /* 0x0000000000017941 */ /* 0x000fea0003800200 */
.L_x_619:
[----:B------:R-:W-:-:S04]  /*1310*/  IMAD.U32 R13, RZ, RZ, UR11 ;  /* 0x0000000bff0d7e24 */ /* 0x000fc8000f8e00ff */
[----:B------:R-:W-:-:S03]  /*1320*/  IMAD.WIDE.U32 R20, R13, 0x10, R20 ;  /* 0x000000100d147825 */ /* 0x000fc600078e0014 */
[----:B------:R-:W-:-:S04]  /*1330*/  IADD3 R12, P1, PT, R20, R3, RZ ;  /* 0x00000003140c7210 */ /* 0x000fc80007f3e0ff */
[----:B------:R-:W-:Y:S01]  /*1340*/  ISETP.GE.U32.AND P0, PT, R12, R7, PT ;  /* 0x000000070c00720c */ /* 0x000fe20003f06070 */
[----:B------:R-:W-:-:S05]  /*1350*/  IMAD.X R13, R21, 0x1, R5, P1 ;  /* 0x00000001150d7824 */ /* 0x000fca00008e0605 */
[----:B------:R-:W-:-:S13]  /*1360*/  ISETP.GE.U32.AND.EX P0, PT, R13, R26, PT, P0 ;  /* 0x0000001a0d00720c */ /* 0x000fda0003f06100 */
[----:B------:R-:W-:Y:S05]  /*1370*/  @!P0 BRA `(.L_x_621) ;  /* 0xfffffff800f48947 */ /* 0x000fea000383ffff */
.L_x_603:
[----:B0-----:R-:W-:Y:S05]  /*1380*/  BSYNC.RECONVERGENT B0 ;  /* 0x0000000000007941 */ /* 0x001fea0003800200 */
.L_x_602:
[----:B------:R-:W0:Y:S01]  /*1390*/  SHFL.DOWN PT, R3, R2, 0x10, 0x1f ;  /* 0x0a001f0002037f89 */ /* 0x000e2200000e0000 */
[----:B------:R-:W-:Y:S01]  /*13a0*/  USHF.R.U32.HI UR4, URZ, 0x5, UR11 ;  /* 0x00000005ff047899 */ /* 0x000fe2000801160b */
[----:B------:R-:W-:Y:S05]  /*13b0*/  BAR.SYNC.DEFER_BLOCKING 0x0 ;  /* 0x0000000000007b1d */ /* 0x000fea0000010000 */
[----:B------:R-:W-:-:S13]  /*13c0*/  ISETP.GE.U32.AND P1, PT, R0, UR4, PT ;  /* 0x0000000400007c0c */ /* 0x000fda000bf26070 */
[----:B------:R-:W1:Y:S01]  /*13d0*/  @!P1 S2R R11, SR_CgaCtaId ;  /* 0x00000000000b9919 */ /* 0x000e620000008800 */
[----:B------:R-:W-:Y:S01]  /*13e0*/  @!P1 MOV R8, 0x400 ;  /* 0x0000040000089802 */ /* 0x000fe20000000f00 */
[----:B0-----:R-:W-:-:S05]  /*13f0*/  FADD.FTZ R4, R3, R2 ;  /* 0x0000000203047221 */ /* 0x001fca0000010000 */
[----:B------:R-:W0:Y:S01]  /*1400*/  SHFL.DOWN PT, R3, R4, 0x8, 0x1f ;  /* 0x09001f0004037f89 */ /* 0x000e2200000e0000 */
[----:B-1----:R-:W-:Y:S01]  /*1410*/  @!P1 LEA R8, R11, R8, 0x18 ;  /* 0x000000080b089211 */ /* 0x002fe200078ec0ff */
[----:B0-----:R-:W-:Y:S01]  /*1420*/  FADD.FTZ R5, R4, R3 ;  /* 0x0000000304057221 */ /* 0x001fe20000010000 */
[----:B------:R-:W-:-:S04]  /*1430*/  LOP3.LUT P0, R3, R0, 0x1f, RZ, 0xc0, !PT ;  /* 0x0000001f00037812 */ /* 0x000fc8000780c0ff */
[----:B------:R-:W0:Y:S01]  /*1440*/  SHFL.DOWN PT, R6, R5, 0x4, 0x1f ;  /* 0x08801f0005067f89 */ /* 0x000e2200000e0000 */
[----:B------:R-:W-:-:S08]  /*1450*/  @!P1 IMAD R3, R3, 0x4, R8 ;  /* 0x0000000403039824 */ /* 0x000fd000078e0208 */
[----:B------:R-:W1:Y:S01]  /*1460*/  @!P0 S2R R9, SR_CgaCtaId ;  /* 0x0000000000098919 */ /* 0x000e620000008800 */
[----:B------:R-:W-:Y:S01]  /*1470*/  @!P0 MOV R4, 0x400 ;  /* 0x0000040000048802 */ /* 0x000fe20000000f00 */
[----:B0-----:R-:W-:-:S05]  /*1480*/  FADD.FTZ R6, R5, R6 ;  /* 0x0000000605067221 */ /* 0x001fca0000010000 */
[----:B------:R-:W0:Y:S01]  /*1490*/  SHFL.DOWN PT, R7, R6, 0x2, 0x1f ;  /* 0x08401f0006077f89 */ /* 0x000e2200000e0000 */
[----:B-1----:R-:W-:-:S04]  /*14a0*/  @!P0 LEA R5, R9, R4, 0x18 ;  /* 0x0000000409058211 */ /* 0x002fc800078ec0ff */
[----:B------:R-:W-:Y:S01]  /*14b0*/  @!P0 LEA.HI R5, R0, R5, RZ, 0x1d ;  /* 0x0000000500058211 */ /* 0x000fe200078fe8ff */
[----:B0-----:R-:W-:-:S05]  /*14c0*/  FADD.FTZ R7, R6, R7 ;  /* 0x0000000706077221 */ /* 0x001fca0000010000 */
[----:B------:R-:W0:Y:S02]  /*14d0*/  SHFL.DOWN PT, R2, R7, 0x1, 0x1f ;  /* 0x08201f0007027f89 */ /* 0x000e2400000e0000 */
[----:B0-----:R-:W-:Y:S01]  /*14e0*/  FADD.FTZ R4, R7, R2 ;  /* 0x0000000207047221 */ /* 0x001fe20000010000 */
[----:B------:R-:W-:-:S04]  /*14f0*/  IMAD.MOV.U32 R2, RZ, RZ, RZ ;  /* 0x000000ffff027224 */ /* 0x000fc800078e00ff */
        /* <DEDUP_REMOVED lines=24> */
        .weak           $__internal_62_$__cuda_sm20_div_s64
        .type           $__internal_62_$__cuda_sm20_div_s64,@function
        .size           $__internal_62_$__cuda_sm20_div_s64,($__internal_63_$__cuda_sm20_div_u64 - $__internal_62_$__cuda_sm20_div_s64)
$__internal_62_$__cuda_sm20_div_s64:
        /* <DEDUP_REMOVED lines=88> */
[----:B------:R-:W-:Y:S11]  /*1c00*/  RET.REL.NODEC R2 `(_ZN2at6native55_GLOBAL__N__6c1c77d0_17_DistanceKernel_cu_928626d3_295122cdist_kernel_cuda_implIfNS1_5distsIfE4zeroEEEvPT_PKS6_S9_S6_lllll) ;  /* 0xffffffe002fc7950 */ /* 0x000ff60003c3ffff */
        .weak           $__internal_63_$__cuda_sm20_div_u64
        .type           $__internal_63_$__cuda_sm20_div_u64,@function
        .size           $__internal_63_$__cuda_sm20_div_u64,(.L_x_857 - $__internal_63_$__cuda_sm20_div_u64)
$__internal_63_$__cuda_sm20_div_u64:
        /* <DEDUP_REMOVED lines=14> */
[----:B------:R-:W-:Y:S01]  /*1cf0*/  IMAD.HI.U32 R16, P1, R15, R21, R16 ;  /* 0x000000150f107227 */ /* 0x000fe20007820010 */
[----:B------:R-:W-:-:S04]  /*1d00*/  IADD3.X R19, PT, PT, R19, R15, RZ, P0, !PT ;  /* 0x0000000f13137210 */ /* 0x000fc800007fe4ff */
        /* <DEDUP_REMOVED lines=38> */
[----:B------:R-:W-:Y:S02]  /*1f70*/  SEL R16, R16, R17, P0 ;  /* 0x0000001110107207 */ /* 0x000fe40000000000 */
[----:B------:R-:W-:Y:S01]  /*1f80*/  ISETP.GE.U32.AND P0, PT, R9, R10, PT ;  /* 0x0000000a0900720c */ /* 0x000fe20003f06070 */
[----:B------:R-:W-:Y:S01]  /*1f90*/  IMAD.MOV.U32 R9, RZ, RZ, 0x0 ;  /* 0x00000000ff097424 */ /* 0x000fe200078e00ff */
[----:B------:R-:W-:-:S02]  /*1fa0*/  IADD3 R14, P2, PT, R19, 0x1, RZ ;  /* 0x00000001130e7810 */ /* 0x000fc40007f5e0ff */
[----:B------:R-:W-:Y:S02]  /*1fb0*/  ISETP.GE.U32.AND.EX P0, PT, R15, R11, PT, P0 ;  /* 0x0000000b0f00720c */ /* 0x000fe40003f06100 */
[----:B------:R-:W-:Y:S01]  /*1fc0*/  ISETP.NE.U32.AND P1, PT, R10, RZ, PT ;  /* 0x000000ff0a00720c */ /* 0x000fe20003f25070 */
[----:B------:R-:W-:Y:S01]  /*1fd0*/  IMAD.X R15, RZ, RZ, R16, P2 ;  /* 0x000000ffff0f7224 */ /* 0x000fe200010e0610 */
[----:B------:R-:W-:Y:S02]  /*1fe0*/  SEL R14, R14, R19, P0 ;  /* 0x000000130e0e7207 */ /* 0x000fe40000000000 */
[----:B------:R-:W-:Y:S02]  /*1ff0*/  ISETP.NE.AND.EX P1, PT, R11, RZ, PT, P1 ;  /* 0x000000ff0b00720c */ /* 0x000fe40003f25310 */
[----:B------:R-:W-:Y:S02]  /*2000*/  SEL R15, R15, R16, P0 ;  /* 0x000000100f0f7207 */ /* 0x000fe40000000000 */
[----:B------:R-:W-:-:S02]  /*2010*/  SEL R14, R14, 0xffffffff, P1 ;  /* 0xffffffff0e0e7807 */ /* 0x000fc40000800000 */
[----:B------:R-:W-:Y:S01]  /*2020*/  SEL R15, R15, 0xffffffff, P1 ;  /* 0xffffffff0f0f7807 */ /* 0x000fe20000800000 */
[----:B------:R-:W-:Y:S06]  /*2030*/  RET.REL.NODEC R8 `(_ZN2at6native55_GLOBAL__N__6c1c77d0_17_DistanceKernel_cu_928626d3_295122cdist_kernel_cuda_implIfNS1_5distsIfE4zeroEEEvPT_PKS6_S9_S6_lllll) ;  /* 0xffffffdc08f07950 */ /* 0x000fec0003c3ffff */
.L_x_622:
        /* <DEDUP_REMOVED lines=12> */
.L_x_857:


//--------------------- .text._ZN2at6native55_GLOBAL__N__6c1c77d0_17_DistanceKernel_cu_928626d3_295122cdist_kernel_cuda_implIfNS1_5distsIfE1pEEEvPT_PKS6_S9_S6_lllll --------------------------
	.section	.text._ZN2at6native55_GLOBAL__N__6c1c77d0_17_DistanceKernel_cu_928626d3_295122cdist_kernel_cuda_implIfNS1_5distsIfE1pEEEvPT_PKS6_S9_S6_lllll,"ax",@progbits
	.align	128
.text._ZN2at6native55_GLOBAL__N__6c1c77d0_17_DistanceKernel_cu_928626d3_295122cdist_kernel_cuda_implIfNS1_5distsIfE1pEEEvPT_PKS6_S9_S6_lllll:
        .type           _ZN2at6native55_GLOBAL__N__6c1c77d0_17_DistanceKernel_cu_928626d3_295122cdist_kernel_cuda_implIfNS1_5distsIfE1pEEEvPT_PKS6_S9_S6_lllll,@function
        .size           _ZN2at6native55_GLOBAL__N__6c1c77d0_17_DistanceKernel_cu_928626d3_295122cdist_kernel_cuda_implIfNS1_5distsIfE1pEEEvPT_PKS6_S9_S6_lllll,(.L_x_860 - _ZN2at6native55_GLOBAL__N__6c1c77d0_17_DistanceKernel_cu_928626d3_295122cdist_kernel_cuda_implIfNS1_5distsIfE1pEEEvPT_PKS6_S9_S6_lllll)
        .other          _ZN2at6native55_GLOBAL__N__6c1c77d0_17_DistanceKernel_cu_928626d3_295122cdist_kernel_cuda_implIfNS1_5distsIfE1pEEEvPT_PKS6_S9_S6_lllll,@"STO_CUDA_ENTRY STV_DEFAULT"
_ZN2at6native55_GLOBAL__N__6c1c77d0_17_DistanceKernel_cu_928626d3_295122cdist_kernel_cuda_implIfNS1_5distsIfE1pEEEvPT_PKS6_S9_S6_lllll:
[----:B------:R-:W-:Y:S01]  /*0000*/  LDC R1, c[0x0][0x37c] ;  /* 0x0000df00ff017b82 */ /* 0x000fe20000000800 */
[----:B------:R-:W0:Y:S07]  /*0010*/  LDCU UR4, c[0x0][0x3b4] ;  /* 0x00007680ff0477ac */ /* 0x000e2e0008000800 */
[----:B------:R-:W1:Y:S01]  /*0020*/  S2UR UR6, SR_CTAID.X ;  /* 0x00000000000679c3 */ /* 0x000e620000002500 */
[----:B0-----:R-:W-:-:S09]  /*0030*/  UISETP.NE.U32.AND UP0, UPT, UR4, URZ, UPT ;  /* 0x000000ff0400728c */ /* 0x001fd2000bf05070 */
[----:B------:R-:W-:Y:S05]  /*0040*/  BRA.U UP0, `(.L_x_623) ;  /* 0x0000000100607547 */ /* 0x000fea000b800000 */
[----:B------:R-:W0:Y:S01]  /*0050*/  LDC R4, c[0x0][0x3b0] ;  /* 0x0000ec00ff047b82 */ /* 0x000e220000000800 */
[----:B------:R-:W-:Y:S01]  /*0060*/  IMAD.MOV.U32 R9, RZ, RZ, RZ ;  /* 0x000000ffff097224 */ /* 0x000fe200078e00ff */
[----:B0-----:R-:W0:Y:S01]  /*0070*/  I2F.U32.RP R0, R4 ;  /* 0x0000000400007306 */ /* 0x001e220000209000 */
[----:B------:R-:W-:-:S07]  /*0080*/  ISETP.NE.U32.AND P2, PT, R4, RZ, PT ;  /* 0x000000ff0400720c */ /* 0x000fce0003f45070 */
[----:B0-----:R-:W0:Y:S02]  /*0090*/  MUFU.RCP R0, R0 ;  /* 0x0000000000007308 */ /* 0x001e240000001000 */
[----:B0-----:R-:W-:-:S06]  /*00a0*/  VIADD R2, R0, 0xffffffe ;  /* 0x0ffffffe00027836 */ /* 0x001fcc0000000000 */
[----:B------:R0:W2:Y:S02]  /*00b0*/  F2I.FTZ.U32.TRUNC.NTZ R3, R2 ;  /* 0x0000000200037305 */ /* 0x0000a4000021f000 */
[----:B0-----:R-:W-:Y:S02]  /*00c0*/  HFMA2 R2, -RZ, RZ, 0, 0 ;  /* 0x00000000ff027431 */ /* 0x001fe400000001ff */
[----:B--2---:R-:W-:-:S04]  /*00d0*/  IMAD.MOV R5, RZ, RZ, -R3 ;  /* 0x000000ffff057224 */ /* 0x004fc800078e0a03 */
[----:B------:R-:W-:-:S04]  /*00e0*/  IMAD R5, R5, R4, RZ ;  /* 0x0000000405057224 */ /* 0x000fc800078e02ff */
[----:B------:R-:W-:Y:S01]  /*00f0*/  IMAD.HI.U32 R3, R3, R5, R2 ;  /* 0x0000000503037227 */ /* 0x000fe200078e0002 */
[----:B------:R-:W-:-:S05]  /*0100*/  MOV R5, RZ ;  /* 0x000000ff00057202 */ /* 0x000fca0000000f00 */
[----:B-1----:R-:W-:-:S04]  /*0110*/  IMAD.HI.U32 R8, R3, UR6, RZ ;  /* 0x0000000603087c27 */ /* 0x002fc8000f8e00ff */
[----:B------:R-:W-:-:S04]  /*0120*/  IMAD.MOV R3, RZ, RZ, -R8 ;  /* 0x000000ffff037224 */ /* 0x000fc800078e0a08 */
[----:B------:R-:W-:-:S05]  /*0130*/  IMAD R3, R4, R3, UR6 ;  /* 0x0000000604037e24 */ /* 0x000fca000f8e0203 */
[----:B------:R-:W-:-:S13]  /*0140*/  ISETP.GE.U32.AND P0, PT, R3, R4, PT ;  /* 0x000000040300720c */ /* 0x000fda0003f06070 */
[----:B------:R-:W-:Y:S01]  /*0150*/  @P0 IMAD.IADD R3, R3, 0x1, -R4 ;  /* 0x0000000103030824 */ /* 0x000fe200078e0a04 */
[----:B------:R-:W-:-:S04]  /*0160*/  @P0 IADD3 R8, PT, PT, R8, 0x1, RZ ;  /* 0x0000000108080810 */ /* 0x000fc80007ffe0ff */
[----:B------:R-:W-:-:S13]  /*0170*/  ISETP.GE.U32.AND P1, PT, R3, R4, PT ;  /* 0x000000040300720c */ /* 0x000fda0003f26070 */
[----:B------:R-:W-:Y:S01]  /*0180*/  @P1 VIADD R8, R8, 0x1 ;  /* 0x0000000108081836 */ /* 0x000fe20000000000 */
[----:B------:R-:W-:-:S05]  /*0190*/  @!P2 LOP3.LUT R8, RZ, R4, RZ, 0x33, !PT ;  /* 0x00000004ff08a212 */ /* 0x000fca00078e33ff */
[----:B------:R-:W-:-:S04]  /*01a0*/  IMAD.MOV R3, RZ, RZ, -R8 ;  /* 0x000000ffff037224 */ /* 0x000fc800078e0a08 */
[----:B------:R-:W-:Y:S01]  /*01b0*/  IMAD R4, R4, R3, UR6 ;  /* 0x0000000604047e24 */ /* 0x000fe2000f8e0203 */
[----:B------:R-:W-:Y:S06]  /*01c0*/  BRA `(.L_x_624) ;  /* 0x0000000000447947 */ /* 0x000fec0003800000 */
.L_x_623:
[----:B------:R-:W0:Y:S01]  /*01d0*/  LDC R7, c[0x0][0x3b0] ;  /* 0x0000ec00ff077b82 */ /* 0x000e220000000800 */
[----:B------:R-:W-:Y:S02]  /*01e0*/  HFMA2 R5, -RZ, RZ, 0, 0 ;  /* 0x00000000ff057431 */ /* 0x000fe400000001ff */
[----:B-1----:R-:W-:Y:S01]  /*01f0*/  IMAD.U32 R4, RZ, RZ, UR6 ;  /* 0x00000006ff047e24 */ /* 0x002fe2000f8e00ff */
[----:B------:R-:W-:-:S04]  /*0200*/  MOV R0, 0x230 ;  /* 0x0000023000007802 */ /* 0x000fc80000000f00 */
[----:B------:R-:W1:Y:S03]  /*0210*/  LDC R6, c[0x0][0x3b4] ;  /* 0x0000ed00ff067b82 */ /* 0x000e660000000800 */
[----:B01----:R-:W-:Y:S05]  /*0220*/  CALL.REL.NOINC `($__internal_64_$__cuda_sm20_div_s64) ;  /* 0x0000001000987944 */ /* 0x003fea0003c00000 */
[----:B------:R-:W0:Y:S01]  /*0230*/  LDC.64 R8, c[0x0][0x3b0] ;  /* 0x0000ec00ff087b82 */ /* 0x000e220000000a00 */
[----:B------:R-:W-:Y:S01]  /*0240*/  IADD3 R3, P0, PT, RZ, -R6, RZ ;  /* 0x80000006ff037210 */ /* 0x000fe20007f1e0ff */
[----:B------:R-:W-:-:S04]  /*0250*/  IMAD.U32 R4, RZ, RZ, UR6 ;  /* 0x00000006ff047e24 */ /* 0x000fc8000f8e00ff */
[----:B------:R-:W-:-:S04]  /*0260*/  IMAD.X R5, RZ, RZ, ~R7, P0 ;  /* 0x000000ffff057224 */ /* 0x000fc800000e0e07 */
[----:B0-----:R-:W-:Y:S01]  /*0270*/  IMAD R0, R5, R8, RZ ;  /* 0x0000000805007224 */ /* 0x001fe200078e02ff */
[----:B------:R-:W-:-:S03]  /*0280*/  MOV R5, RZ ;  /* 0x000000ff00057202 */ /* 0x000fc60000000f00 */
[----:B------:R-:W-:-:S04]  /*0290*/  IMAD.WIDE.U32 R4, R3, R8, R4 ;  /* 0x0000000803047225 */ /* 0x000fc800078e0004 */
[----:B------:R-:W-:Y:S01]  /*02a0*/  IMAD R3, R3, R9, R0 ;  /* 0x0000000903037224 */ /* 0x000fe200078e0200 */
[----:B------:R-:W-:Y:S01]  /*02b0*/  MOV R9, R7 ;  /* 0x0000000700097202 */ /* 0x000fe20000000f00 */
[----:B------:R-:W-:Y:S02]  /*02c0*/  IMAD.MOV.U32 R8, RZ, RZ, R6 ;  /* 0x000000ffff087224 */ /* 0x000fe400078e0006 */
[----:B------:R-:W-:-:S07]  /*02d0*/  IMAD.IADD R5, R5, 0x1, R3 ;  /* 0x0000000105057824 */ /* 0x000fce00078e0203 */
.L_x_624:
[----:B------:R-:W0:Y:S02]  /*02e0*/  LDCU UR4, c[0x0][0x3a4] ;  /* 0x00007480ff0477ac */ /* 0x000e240008000800 */
        /* <DEDUP_REMOVED lines=20> */
[----:B------:R-:W-:Y:S02]  /*0430*/  ISETP.GE.U32.AND P1, PT, R3, UR4, PT ;  /* 0x0000000403007c0c */ /* 0x000fe4000bf26070 */
[----:B------:R-:W-:-:S11]  /*0440*/  MOV R3, RZ ;  /* 0x000000ff00037202 */ /* 0x000fd60000000f00 */
[----:B------:R-:W-:Y:S01]  /*0450*/  @P1 VIADD R12, R12, 0x1 ;  /* 0x000000010c0c1836 */ /* 0x000fe20000000000 */
[----:B------:R-:W-:-:S05]  /*0460*/  @!P2 LOP3.LUT R12, RZ, UR4, RZ, 0x33, !PT ;  /* 0x00000004ff0cac12 */ /* 0x000fca000f8e33ff */
[----:B------:R-:W-:-:S04]  /*0470*/  IMAD.MOV R5, RZ, RZ, -R12 ;  /* 0x000000ffff057224 */ /* 0x000fc800078e0a0c */
[----:B------:R-:W-:Y:S01]  /*0480*/  IMAD R2, R5, UR4, R4 ;  /* 0x0000000405027c24 */ /* 0x000fe2000f8e0204 */
[----:B------:R-:W-:Y:S06]  /*0490*/  BRA `(.L_x_626) ;  /* 0x0000000000347947 */ /* 0x000fec0003800000 */
.L_x_625:
[----:B------:R-:W0:Y:S01]  /*04a0*/  LDC R7, c[0x0][0x3a0] ;  /* 0x0000e800ff077b82 */ /* 0x000e220000000800 */
[----:B------:R-:W-:-:S07]  /*04b0*/  MOV R0, 0x4e0 ;  /* 0x000004e000007802 */ /* 0x000fce0000000f00 */
[----:B------:R-:W1:Y:S02]  /*04c0*/  LDC R6, c[0x0][0x3a4] ;  /* 0x0000e900ff067b82 */ /* 0x000e640000000800 */
[----:B01----:R-:W-:Y:S05]  /*04d0*/  CALL.REL.NOINC `($__internal_64_$__cuda_sm20_div_s64) ;  /* 0x0000000c00ec7944 */ /* 0x003fea0003c00000 */
[----:B------:R-:W0:Y:S01]  /*04e0*/  LDC.64 R12, c[0x0][0x3a0] ;  /* 0x0000e800ff0c7b82 */ /* 0x000e220000000a00 */
[----:B------:R-:W-:-:S05]  /*04f0*/  IADD3 R11, P0, PT, RZ, -R6, RZ ;  /* 0x80000006ff0b7210 */ /* 0x000fca0007f1e0ff */
[----:B------:R-:W-:-:S04]  /*0500*/  IMAD.X R3, RZ, RZ, ~R7, P0 ;  /* 0x000000ffff037224 */ /* 0x000fc800000e0e07 */
[-C--:B0-----:R-:W-:Y:S02]  /*0510*/  IMAD R0, R3, R12.reuse, RZ ;  /* 0x0000000c03007224 */ /* 0x081fe400078e02ff */
[----:B------:R-:W-:-:S04]  /*0520*/  IMAD.WIDE.U32 R2, R11, R12, R4 ;  /* 0x0000000c0b027225 */ /* 0x000fc800078e0004 */
[----:B------:R-:W-:Y:S02]  /*0530*/  IMAD R5, R11, R13, R0 ;  /* 0x0000000d0b057224 */ /* 0x000fe400078e0200 */
[----:B------:R-:W-:Y:S02]  /*0540*/  IMAD.MOV.U32 R12, RZ, RZ, R6 ;  /* 0x000000ffff0c7224 */ /* 0x000fe400078e0006 */
[----:B------:R-:W-:Y:S01]  /*0550*/  IMAD.MOV.U32 R13, RZ, RZ, R7 ;  /* 0x000000ffff0d7224 */ /* 0x000fe200078e0007 */
[----:B------:R-:W-:-:S07]  /*0560*/  IADD3 R3, PT, PT, R3, R5, RZ ;  /* 0x0000000503037210 */ /* 0x000fce0007ffe0ff */
.L_x_626:
[----:B------:R-:W0:Y:S01]  /*0570*/  LDCU.64 UR4, c[0x0][0x3b8] ;  /* 0x00007700ff0477ac */ /* 0x000e220008000a00 */
[----:B------:R-:W1:Y:S01]  /*0580*/  S2R R5, SR_TID.X ;  /* 0x0000000000057919 */ /* 0x000e620000002100 */
[----:B------:R-:W2:Y:S01]  /*0590*/  LDC.64 R10, c[0x0][0x3a8] ;  /* 0x0000ea00ff0a7b82 */ /* 0x000ea20000000a00 */
[----:B------:R-:W-:Y:S01]  /*05a0*/  BSSY.RECONVERGENT B0, `(.L_x_627) ;  /* 0x00000ba000007945 */ /* 0x000fe20003800200 */
[----:B------:R-:W3:Y:S01]  /*05b0*/  LDCU.64 UR8, c[0x0][0x358] ;  /* 0x00006b00ff0877ac */ /* 0x000ee20008000a00 */
[----:B------:R-:W4:Y:S05]  /*05c0*/  LDCU UR7, c[0x0][0x398] ;  /* 0x00007300ff0777ac */ /* 0x000f2a0008000800 */
[----:B------:R-:W3:Y:S01]  /*05d0*/  LDC R4, c[0x0][0x360] ;  /* 0x0000d800ff047b82 */ /* 0x000ee20000000800 */
[----:B------:R-:W1:Y:S01]  /*05e0*/  LDCU UR10, c[0x0][0x398] ;  /* 0x00007300ff0a77ac */ /* 0x000e620008000800 */
[----:B0-----:R-:W-:-:S02]  /*05f0*/  IMAD R7, R9, UR4, RZ ;  /* 0x0000000409077c24 */ /* 0x001fc4000f8e02ff */
[----:B------:R-:W-:-:S04]  /*0600*/  IMAD.WIDE.U32 R14, R8, UR4, RZ ;  /* 0x00000004080e7c25 */ /* 0x000fc8000f8e00ff */
[----:B------:R-:W-:Y:S01]  /*0610*/  IMAD R17, R8, UR5, R7 ;  /* 0x0000000508117c24 */ /* 0x000fe2000f8e0207 */
[----:B------:R-:W0:Y:S01]  /*0620*/  LDCU.64 UR4, c[0x0][0x3c0] ;  /* 0x00007800ff0477ac */ /* 0x000e220008000a00 */
[----:B------:R-:W5:Y:S01]  /*0630*/  LDC.64 R6, c[0x0][0x388] ;  /* 0x0000e200ff067b82 */ /* 0x000f620000000a00 */
[-C--:B--2---:R-:W-:Y:S02]  /*0640*/  IMAD R0, R13, R10.reuse, RZ ;  /* 0x0000000a0d007224 */ /* 0x084fe400078e02ff */
[----:B------:R-:W-:Y:S02]  /*0650*/  IADD3 R15, PT, PT, R15, R17, RZ ;  /* 0x000000110f0f7210 */ /* 0x000fe40007ffe0ff */
[C---:B------:R-:W-:Y:S01]  /*0660*/  IMAD R17, R12.reuse, R11, R0 ;  /* 0x0000000b0c117224 */ /* 0x040fe200078e0200 */
[-C--:B-1----:R-:W-:Y:S01]  /*0670*/  ISETP.GE.U32.AND P0, PT, R5, R10.reuse, PT ;  /* 0x0000000a0500720c */ /* 0x082fe20003f06070 */
[----:B------:R-:W-:-:S03]  /*0680*/  IMAD.WIDE.U32 R12, R12, R10, R14 ;  /* 0x0000000a0c0c7225 */ /* 0x000fc600078e000e */
[----:B------:R-:W-:Y:S01]  /*0690*/  ISETP.GE.AND.EX P0, PT, RZ, R11, PT, P0 ;  /* 0x0000000bff00720c */ /* 0x000fe20003f06300 */
[----:B------:R-:W-:Y:S02]  /*06a0*/  IMAD.IADD R13, R13, 0x1, R17 ;  /* 0x000000010d0d7824 */ /* 0x000fe400078e0211 */
[C---:B------:R-:W-:Y:S02]  /*06b0*/  IMAD.SHL.U32 R17, R12.reuse, 0x4, RZ ;  /* 0x000000040c117824 */ /* 0x040fe400078e00ff */
[----:B0-----:R-:W-:Y:S01]  /*06c0*/  IMAD R21, R9, UR4, RZ ;  /* 0x0000000409157c24 */ /* 0x001fe2000f8e02ff */
[----:B------:R-:W-:Y:S01]  /*06d0*/  SHF.L.U64.HI R12, R12, 0x2, R13 ;  /* 0x000000020c0c7819 */ /* 0x000fe2000001020d */
[----:B------:R-:W-:Y:S02]  /*06e0*/  IMAD R13, R3, R10, RZ ;  /* 0x0000000a030d7224 */ /* 0x000fe400078e02ff */
[C---:B------:R-:W-:Y:S02]  /*06f0*/  IMAD R21, R8.reuse, UR5, R21 ;  /* 0x0000000508157c24 */ /* 0x040fe4000f8e0215 */
[----:B------:R-:W-:Y:S01]  /*0700*/  IMAD.WIDE.U32 R8, R8, UR4, RZ ;  /* 0x0000000408087c25 */ /* 0x000fe2000f8e00ff */
[----:B-----5:R-:W-:-:S03]  /*0710*/  IADD3 R17, P1, PT, R17, R6, RZ ;  /* 0x0000000611117210 */ /* 0x020fc60007f3e0ff */
[----:B------:R-:W-:Y:S01]  /*0720*/  IMAD.MOV.U32 R3, RZ, RZ, RZ ;  /* 0x000000ffff037224 */ /* 0x000fe200078e00ff */
[----:B------:R-:W-:Y:S01]  /*0730*/  IADD3.X R7, PT, PT, R12, R7, RZ, P1, !PT ;  /* 0x000000070c077210 */ /* 0x000fe20000ffe4ff */
[----:B------:R-:W-:Y:S01]  /*0740*/  IMAD R13, R2, R11, R13 ;  /* 0x0000000b020d7224 */ /* 0x000fe200078e020d */
[----:B---34-:R-:W-:Y:S07]  /*0750*/  @P0 BRA `(.L_x_628) ;  /* 0x0000000800780947 */ /* 0x018fee0003800000 */
[----:B------:R-:W-:Y:S01]  /*0760*/  IMAD.WIDE.U32 R18, R5, 0x4, RZ ;  /* 0x0000000405127825 */ /* 0x000fe200078e00ff */
[----:B------:R-:W-:Y:S01]  /*0770*/  LEA R23, P1, R10, R17, 0x2 ;  /* 0x000000110a177211 */ /* 0x000fe200078210ff */
[----:B------:R-:W-:Y:S01]  /*0780*/  BSSY.RECONVERGENT B1, `(.L_x_629) ;  /* 0x000002c000017945 */ /* 0x000fe20003800200 */
[----:B------:R-:W-:Y:S01]  /*0790*/  IADD3 R21, PT, PT, R9, R21, RZ ;  /* 0x0000001509157210 */ /* 0x000fe20007ffe0ff */
[----:B------:R-:W-:Y:S01]  /*07a0*/  IMAD.WIDE.U32 R14, R4, 0x4, RZ ;  /* 0x00000004040e7825 */ /* 0x000fe200078e00ff */
[----:B------:R-:W-:-:S03]  /*07b0*/  LEA.HI.X R11, R10, R7, R11, 0x2, P1 ;  /* 0x000000070a0b7211 */ /* 0x000fc600008f140b */
[----:B------:R-:W-:-:S05]  /*07c0*/  IMAD.MOV.U32 R6, RZ, RZ, R18 ;  /* 0x000000ffff067224 */ /* 0x000fca00078e0012 */
[----:B------:R-:W-:-:S04]  /*07d0*/  IADD3 R12, P0, P2, R14, R17, R6 ;  /* 0x000000110e0c7210 */ /* 0x000fc80007a1e006 */
[----:B------:R-:W-:Y:S02]  /*07e0*/  IADD3.X R16, PT, PT, R15, R7, R19, P0, P2 ;  /* 0x000000070f107210 */ /* 0x000fe400007e4413 */
[CC--:B------:R-:W-:Y:S02]  /*07f0*/  ISETP.GT.U32.AND P1, PT, R12.reuse, R23.reuse, PT ;  /* 0x000000170c00720c */ /* 0x0c0fe40003f24070 */
[----:B------:R-:W-:Y:S02]  /*0800*/  ISETP.GE.U32.AND P0, PT, R12, R23, PT ;  /* 0x000000170c00720c */ /* 0x000fe40003f06070 */
[CC--:B------:R-:W-:Y:S02]  /*0810*/  ISETP.GT.U32.AND.EX P1, PT, R16.reuse, R11.reuse, PT, P1 ;  /* 0x0000000b1000720c */ /* 0x0c0fe40003f24110 */
[----:B------:R-:W-:Y:S02]  /*0820*/  ISETP.GE.U32.AND.EX P0, PT, R16, R11, PT, P0 ;  /* 0x0000000b1000720c */ /* 0x000fe40003f06100 */
[----:B------:R-:W-:-:S02]  /*0830*/  SEL R23, R12, R23, P1 ;  /* 0x000000170c177207 */ /* 0x000fc40000800000 */
[----:B------:R-:W-:Y:S02]  /*0840*/  SEL R0, RZ, 0x1, P0 ;  /* 0x00000001ff007807 */ /* 0x000fe40000000000 */
[----:B------:R-:W-:Y:S01]  /*0850*/  SEL R20, R16, R11, P1 ;  /* 0x0000000b10147207 */ /* 0x000fe20000800000 */
[----:B------:R-:W-:Y:S01]  /*0860*/  IMAD.WIDE.U32 R10, R2, R10, RZ ;  /* 0x0000000a020a7225 */ /* 0x000fe200078e00ff */
[----:B------:R-:W-:-:S04]  /*0870*/  IADD3 R23, P0, P1, R23, -R12, -R0 ;  /* 0x8000000c17177210 */ /* 0x000fc8000791e800 */
[----:B------:R-:W-:Y:S01]  /*0880*/  IADD3.X R20, PT, PT, R20, -0x1, ~R16, P0, P1 ;  /* 0xffffffff14147810 */ /* 0x000fe200007e2c10 */
[----:B------:R-:W-:-:S03]  /*0890*/  IMAD.IADD R16, R11, 0x1, R13 ;  /* 0x000000010b107824 */ /* 0x000fc600078e020d */
[----:B------:R-:W-:-:S13]  /*08a0*/  ISETP.NE.U32.AND P0, PT, R20, RZ, PT ;  /* 0x000000ff1400720c */ /* 0x000fda0003f05070 */
        /* <DEDUP_REMOVED lines=13> */
[----:B------:R-:W-:-:S03]  /*0980*/  HFMA2 R3, -RZ, RZ, 0, 0 ;  /* 0x00000000ff037431 */ /* 0x000fc600000001ff */
[----:B------:R-:W-:-:S13]  /*0990*/  ISETP.GE.U32.AND P0, PT, R23, R14, PT ;  /* 0x0000000e1700720c */ /* 0x000fda0003f06070 */
[----:B------:R-:W-:Y:S01]  /*09a0*/  @P0 IADD3 R23, PT, PT, -R14, R23, RZ ;  /* 0x000000170e170210 */ /* 0x000fe20007ffe1ff */
[----:B------:R-:W-:-:S03]  /*09b0*/  @P0 VIADD R2, R2, 0x1 ;  /* 0x0000000102020836 */ /* 0x000fc60000000000 */
[----:B------:R-:W-:-:S13]  /*09c0*/  ISETP.GE.U32.AND P1, PT, R23, R14, PT ;  /* 0x0000000e1700720c */ /* 0x000fda0003f26070 */
[----:B------:R-:W-:Y:S01]  /*09d0*/  @P1 VIADD R2, R2, 0x1 ;  /* 0x0000000102021836 */ /* 0x000fe20000000000 */
[----:B------:R-:W-:Y:S01]  /*09e0*/  @!P2 LOP3.LUT R2, RZ, R14, RZ, 0x33, !PT ;  /* 0x0000000eff02a212 */ /* 0x000fe200078e33ff */
[----:B------:R-:W-:Y:S06]  /*09f0*/  BRA `(.L_x_631) ;  /* 0x0000000000107947 */ /* 0x000fec0003800000 */
.L_x_630:
[----:B------:R-:W-:-:S07]  /*0a00*/  MOV R18, 0xa20 ;  /* 0x00000a2000127802 */ /* 0x000fce0000000f00 */
[----:B------:R-:W-:Y:S05]  /*0a10*/  CALL.REL.NOINC `($__internal_65_$__cuda_sm20_div_u64) ;  /* 0x0000000c00ec7944 */ /* 0x000fea0003c00000 */
[----:B------:R-:W-:Y:S02]  /*0a20*/  IMAD.MOV.U32 R2, RZ, RZ, R12 ;  /* 0x000000ffff027224 */ /* 0x000fe400078e000c */
[----:B------:R-:W-:-:S07]  /*0a30*/  IMAD.MOV.U32 R3, RZ, RZ, R13 ;  /* 0x000000ffff037224 */ /* 0x000fce00078e000d */
.L_x_631:
[----:B------:R-:W-:Y:S05]  /*0a40*/  BSYNC.RECONVERGENT B1 ;  /* 0x0000000000017941 */ /* 0x000fea0003800200 */
.L_x_629:
[----:B------:R-:W0:Y:S01]  /*0a50*/  LDC.64 R12, c[0x0][0x390] ;  /* 0x0000e400ff0c7b82 */ /* 0x000e220000000a00 */
[----:B------:R-:W-:Y:S01]  /*0a60*/  IADD3 R18, P1, PT, R2, R0, RZ ;  /* 0x0000000002127210 */ /* 0x000fe20007f3e0ff */
[----:B------:R-:W-:Y:S01]  /*0a70*/  BSSY.RECONVERGENT B1, `(.L_x_632) ;  /* 0x000002f000017945 */ /* 0x000fe20003800200 */
[----:B------:R-:W-:Y:S02]  /*0a80*/  IADD3 R0, P3, P4, R10, R8, R5 ;  /* 0x000000080a007210 */ /* 0x000fe40007c7e005 */
[----:B------:R-:W-:Y:S02]  /*0a90*/  LOP3.LUT R2, R18, 0x3, RZ, 0xc0, !PT ;  /* 0x0000000312027812 */ /* 0x000fe400078ec0ff */
[----:B------:R-:W-:Y:S02]  /*0aa0*/  IADD3 R26, P2, PT, R6, R17, RZ ;  /* 0x00000011061a7210 */ /* 0x000fe40007f5e0ff */
[----:B------:R-:W-:Y:S02]  /*0ab0*/  ISETP.NE.U32.AND P0, PT, R2, 0x3, PT ;  /* 0x000000030200780c */ /* 0x000fe40003f05070 */
[----:B------:R-:W-:Y:S01]  /*0ac0*/  IADD3.X R22, PT, PT, R16, R21, RZ, P3, P4 ;  /* 0x0000001510167210 */ /* 0x000fe20001fe84ff */
[----:B------:R-:W-:Y:S01]  /*0ad0*/  IMAD.X R27, R19, 0x1, R7, P2 ;  /* 0x00000001131b7824 */ /* 0x000fe200010e0607 */
[----:B------:R-:W-:-:S02]  /*0ae0*/  ISETP.NE.AND.EX P0, PT, RZ, RZ, PT, P0 ;  /* 0x000000ffff00720c */ /* 0x000fc40003f05300 */
[----:B------:R-:W-:Y:S01]  /*0af0*/  IADD3.X R20, PT, PT, RZ, R3, RZ, P1, !PT ;  /* 0x00000003ff147210 */ /* 0x000fe20000ffe4ff */
[----:B------:R-:W-:Y:S01]  /*0b00*/  IMAD.MOV.U32 R3, RZ, RZ, RZ ;  /* 0x000000ffff037224 */ /* 0x000fe200078e00ff */
[----:B0-----:R-:W-:-:S04]  /*0b10*/  LEA R2, P3, R0, R12, 0x2 ;  /* 0x0000000c00027211 */ /* 0x001fc800078610ff */
[----:B------:R-:W-:-:S05]  /*0b20*/  LEA.HI.X R0, R0, R13, R22, 0x2, P3 ;  /* 0x0000000d00007211 */ /* 0x000fca00018f1416 */
[----:B------:R-:W-:Y:S05]  /*0b30*/  @!P0 BRA `(.L_x_633) ;  /* 0x0000000000888947 */ /* 0x000fea0003800000 */
[----:B------:R-:W-:Y:S01]  /*0b40*/  VIADD R0, R18, 0x1 ;  /* 0x0000000112007836 */ /* 0x000fe20000000000 */
[C---:B------:R-:W-:Y:S01]  /*0b50*/  SHF.L.U32 R11, R10.reuse, 0x2, RZ ;  /* 0x000000020a0b7819 */ /* 0x040fe200000006ff */
[----:B------:R-:W-:Y:S01]  /*0b60*/  BSSY.RECONVERGENT B2, `(.L_x_634) ;  /* 0x000001d000027945 */ /* 0x000fe20003800200 */
[----:B------:R-:W-:Y:S01]  /*0b70*/  SHF.L.U64.HI R10, R10, 0x2, R16 ;  /* 0x000000020a0a7819 */ /* 0x000fe20000010210 */
[----:B------:R-:W-:Y:S01]  /*0b80*/  IMAD.MOV.U32 R3, RZ, RZ, RZ ;  /* 0x000000ffff037224 */ /* 0x000fe200078e00ff */
[----:B------:R-:W-:Y:S02]  /*0b90*/  LEA R11, P0, R8, R11, 0x2 ;  /* 0x0000000b080b7211 */ /* 0x000fe400078010ff */
[----:B------:R-:W-:Y:S02]  /*0ba0*/  LOP3.LUT R0, R0, 0x3, RZ, 0xc0, !PT ;  /* 0x0000000300007812 */ /* 0x000fe400078ec0ff */
[----:B------:R-:W-:Y:S02]  /*0bb0*/  IADD3 R11, P1, PT, R11, R12, RZ ;  /* 0x0000000c0b0b7210 */ /* 0x000fe40007f3e0ff */
[----:B------:R-:W-:-:S02]  /*0bc0*/  IADD3 R0, P2, PT, RZ, -R0, RZ ;  /* 0x80000000ff007210 */ /* 0x000fc40007f5e0ff */
[----:B------:R-:W-:-:S04]  /*0bd0*/  LEA.HI.X R10, R8, R10, R21, 0x2, P0 ;  /* 0x0000000a080a7211 */ /* 0x000fc800000f1415 */
[----:B------:R-:W-:Y:S01]  /*0be0*/  IADD3.X R10, PT, PT, R10, R13, RZ, P1, !PT ;  /* 0x0000000d0a0a7210 */ /* 0x000fe20000ffe4ff */
[----:B------:R-:W-:-:S07]  /*0bf0*/  IMAD.X R13, RZ, RZ, -0x1, P2 ;  /* 0xffffffffff0d7424 */ /* 0x000fce00010e06ff */
.L_x_635:
[----:B------:R-:W-:Y:S01]  /*0c00*/  IADD3 R8, P0, PT, R6, R11, RZ ;  /* 0x0000000b06087210 */ /* 0x000fe20007f1e0ff */
[----:B------:R-:W2:Y:S04]  /*0c10*/  LDG.E R26, desc[UR8][R26.64] ;  /* 0x000000081a1a7981 */ /* 0x000ea8000c1e1900 */
[----:B------:R-:W-:-:S06]  /*0c20*/  IMAD.X R9, R19, 0x1, R10, P0 ;  /* 0x0000000113097824 */ /* 0x000fcc00000e060a */
[----:B------:R-:W2:Y:S01]  /*0c30*/  LDG.E R9, desc[UR8][R8.64] ;  /* 0x0000000808097981 */ /* 0x000ea2000c1e1900 */
[----:B------:R-:W-:-:S04]  /*0c40*/  IADD3 R0, P0, PT, R0, 0x1, RZ ;  /* 0x0000000100007810 */ /* 0x000fc80007f1e0ff */
[----:B------:R-:W-:Y:S02]  /*0c50*/  IADD3.X R13, PT, PT, RZ, R13, RZ, P0, !PT ;  /* 0x0000000dff0d7210 */ /* 0x000fe400007fe4ff */
[----:B------:R-:W-:-:S04]  /*0c60*/  ISETP.NE.U32.AND P0, PT, R0, RZ, PT ;  /* 0x000000ff0000720c */ /* 0x000fc80003f05070 */
[----:B------:R-:W-:Y:S01]  /*0c70*/  ISETP.NE.AND.EX P0, PT, R13, RZ, PT, P0 ;  /* 0x000000ff0d00720c */ /* 0x000fe20003f05300 */
[----:B--2---:R-:W-:-:S04]  /*0c80*/  FADD.FTZ R2, R26, -R9 ;  /* 0x800000091a027221 */ /* 0x004fc80000010000 */
[----:B------:R-:W-:-:S06]  /*0c90*/  FADD.FTZ R2, |R2|, -RZ ;  /* 0x800000ff02027221 */ /* 0x000fcc0000010200 */
[----:B------:R-:W0:Y:S02]  /*0ca0*/  MUFU.LG2 R2, R2 ;  /* 0x0000000200027308 */ /* 0x000e240000000c00 */
[----:B0-----:R-:W-:-:S06]  /*0cb0*/  FMUL.FTZ R12, R2, UR7 ;  /* 0x00000007020c7c20 */ /* 0x001fcc0008410000 */
[----:B------:R-:W0:Y:S01]  /*0cc0*/  MUFU.EX2 R12, R12 ;  /* 0x0000000c000c7308 */ /* 0x000e220000000800 */
[C---:B------:R-:W-:Y:S02]  /*0cd0*/  IADD3 R26, P1, P2, R14.reuse, R17, R6 ;  /* 0x000000110e1a7210 */ /* 0x040fe40007a3e006 */
[----:B------:R-:W-:Y:S02]  /*0ce0*/  IADD3 R6, P3, PT, R14, R6, RZ ;  /* 0x000000060e067210 */ /* 0x000fe40007f7e0ff */
[----:B------:R-:W-:-:S03]  /*0cf0*/  IADD3.X R27, PT, PT, R15, R7, R19, P1, P2 ;  /* 0x000000070f1b7210 */ /* 0x000fc60000fe4413 */
[----:B------:R-:W-:Y:S02]  /*0d00*/  IMAD.X R19, R15, 0x1, R19, P3 ;  /* 0x000000010f137824 */ /* 0x000fe400018e0613 */
[----:B0-----:R-:W-:Y:S01]  /*0d10*/  FADD.FTZ R3, R12, R3 ;  /* 0x000000030c037221 */ /* 0x001fe20000010000 */
[----:B------:R-:W-:Y:S06]  /*0d20*/  @P0 BRA `(.L_x_635) ;  /* 0xfffffffc00b40947 */ /* 0x000fec000383ffff */
[----:B------:R-:W-:Y:S05]  /*0d30*/  BSYNC.RECONVERGENT B2 ;  /* 0x0000000000027941 */ /* 0x000fea0003800200 */
.L_x_634:
[----:B------:R-:W-:-:S05]  /*0d40*/  IADD3 R2, P0, PT, R11, R6, RZ ;  /* 0x000000060b027210 */ /* 0x000fca0007f1e0ff */
[----:B------:R-:W-:-:S08]  /*0d50*/  IMAD.X R0, R10, 0x1, R19, P0 ;  /* 0x000000010a007824 */ /* 0x000fd000000e0613 */
.L_x_633:
[----:B------:R-:W-:Y:S05]  /*0d60*/  BSYNC.RECONVERGENT B1 ;  /* 0x0000000000017941 */ /* 0x000fea0003800200 */
.L_x_632:
[----:B------:R-:W-:-:S04]  /*0d70*/  ISETP.GE.U32.AND P0, PT, R18, 0x3, PT ;  /* 0x000000031200780c */ /* 0x000fc80003f06070 */
[----:B------:R-:W-:-:S13]  /*0d80*/  ISETP.GE.U32.AND.EX P0, PT, R20, RZ, PT, P0 ;  /* 0x000000ff1400720c */ /* 0x000fda0003f06100 */
[----:B------:R-:W-:Y:S05]  /*0d90*/  @!P0 BRA `(.L_x_628) ;  /* 0x0000000000e88947 */ /* 0x000fea0003800000 */
[----:B------:R-:W0:Y:S01]  /*0da0*/  LDC.64 R10, c[0x0][0x3a8] ;  /* 0x0000ea00ff0a7b82 */ /* 0x000e220000000a00 */
[----:B------:R-:W-:Y:S02]  /*0db0*/  CS2R R8, SRZ ;  /* 0x0000000000087805 */ /* 0x000fe4000001ff00 */
[----:B0-----:R-:W-:-:S04]  /*0dc0*/  LEA R6, P0, R10, R17, 0x2 ;  /* 0x000000110a067211 */ /* 0x001fc800078010ff */
[----:B------:R-:W-:-:S09]  /*0dd0*/  LEA.HI.X R7, R10, R7, R11, 0x2, P0 ;  /* 0x000000070a077211 */ /* 0x000fd200000f140b */
.L_x_636:
        /* <DEDUP_REMOVED lines=9> */
[C---:B------:R-:W-:Y:S02]  /*0e70*/  IADD3 R18, P1, PT, R14.reuse, R12, RZ ;  /* 0x0000000c0e127210 */ /* 0x040fe40007f3e0ff */
[C---:B------:R-:W-:Y:S02]  /*0e80*/  IADD3.X R11, PT, PT, R15.reuse, R29, RZ, P0, !PT ;  /* 0x0000001d0f0b7210 */ /* 0x040fe400007fe4ff */
[C---:B------:R-:W-:Y:S01]  /*0e90*/  IADD3 R16, P0, PT, R14.reuse, R10, RZ ;  /* 0x0000000a0e107210 */ /* 0x040fe20007f1e0ff */
[C---:B------:R-:W-:Y:S01]  /*0ea0*/  IMAD.X R19, R15.reuse, 0x1, R13, P1 ;  /* 0x000000010f137824 */ /* 0x040fe200008e060d */
[C---:B------:R-:W-:Y:S01]  /*0eb0*/  IADD3 R24, P1, PT, R14.reuse, R18, RZ ;  /* 0x000000120e187210 */ /* 0x040fe20007f3e0ff */
[----:B------:R-:W3:Y:S02]  /*0ec0*/  LDG.E R12, desc[UR8][R12.64] ;  /* 0x000000080c0c7981 */ /* 0x000ee4000c1e1900 */
[C---:B------:R-:W-:Y:S01]  /*0ed0*/  IMAD.X R17, R15.reuse, 0x1, R11, P0 ;  /* 0x000000010f117824 */ /* 0x040fe200000e060b */
[----:B0-----:R-:W-:Y:S01]  /*0ee0*/  IADD3 R22, P0, PT, R14, R16, RZ ;  /* 0x000000100e167210 */ /* 0x001fe20007f1e0ff */
[----:B------:R-:W-:-:S03]  /*0ef0*/  IMAD.X R25, R15, 0x1, R19, P1 ;  /* 0x000000010f197824 */ /* 0x000fc600008e0613 */
[----:B------:R-:W-:Y:S01]  /*0f00*/  IADD3.X R23, PT, PT, R15, R17, RZ, P0, !PT ;  /* 0x000000110f177210 */ /* 0x000fe200007fe4ff */
[----:B------:R-:W3:Y:S04]  /*0f10*/  LDG.E R13, desc[UR8][R10.64] ;  /* 0x000000080a0d7981 */ /* 0x000ee8000c1e1900 */
[----:B------:R-:W4:Y:S04]  /*0f20*/  LDG.E R22, desc[UR8][R22.64] ;  /* 0x0000000816167981 */ /* 0x000f28000c1e1900 */
[----:B------:R-:W4:Y:S04]  /*0f30*/  LDG.E R25, desc[UR8][R24.64] ;  /* 0x0000000818197981 */ /* 0x000f28000c1e1900 */
[----:B------:R-:W5:Y:S04]  /*0f40*/  LDG.E R11, desc[UR8][R16.64] ;  /* 0x00000008100b7981 */ /* 0x000f68000c1e1900 */
[----:B------:R-:W5:Y:S01]  /*0f50*/  LDG.E R10, desc[UR8][R18.64] ;  /* 0x00000008120a7981 */ /* 0x000f62000c1e1900 */
[----:B------:R-:W-:-:S04]  /*0f60*/  IMAD.WIDE.U32 R8, R4, 0x10, R8 ;  /* 0x0000001004087825 */ /* 0x000fc800078e0008 */
[----:B--2---:R-:W-:-:S04]  /*0f70*/  FADD.FTZ R20, R21, -R20 ;  /* 0x8000001415147221 */ /* 0x004fc80000010000 */
[----:B------:R-:W-:-:S06]  /*0f80*/  FADD.FTZ R20, |R20|, -RZ ;  /* 0x800000ff14147221 */ /* 0x000fcc0000010200 */
[----:B------:R-:W0:Y:S01]  /*0f90*/  MUFU.LG2 R20, R20 ;  /* 0x0000001400147308 */ /* 0x000e220000000c00 */
[----:B---3--:R-:W-:-:S04]  /*0fa0*/  FADD.FTZ R12, R13, -R12 ;  /* 0x8000000c0d0c7221 */ /* 0x008fc80000010000 */
[----:B------:R-:W-:Y:S01]  /*0fb0*/  FADD.FTZ R12, |R12|, -RZ ;  /* 0x800000ff0c0c7221 */ /* 0x000fe20000010200 */
[----:B-----5:R-:W-:-:S05]  /*0fc0*/  FADD.FTZ R10, R11, -R10 ;  /* 0x8000000a0b0a7221 */ /* 0x020fca0000010000 */
[----:B------:R-:W1:Y:S01]  /*0fd0*/  MUFU.LG2 R12, R12 ;  /* 0x0000000c000c7308 */ /* 0x000e620000000c00 */
[----:B------:R-:W-:Y:S01]  /*0fe0*/  FADD.FTZ R13, |R10|, -RZ ;  /* 0x800000ff0a0d7221 */ /* 0x000fe20000010200 */
[----:B----4-:R-:W-:-:S04]  /*0ff0*/  FADD.FTZ R10, R22, -R25 ;  /* 0x80000019160a7221 */ /* 0x010fc80000010000 */
[----:B------:R-:W-:Y:S02]  /*1000*/  FADD.FTZ R17, |R10|, -RZ ;  /* 0x800000ff0a117221 */ /* 0x000fe40000010200 */
[----:B------:R-:W2:Y:S01]  /*1010*/  MUFU.LG2 R13, R13 ;  /* 0x0000000d000d7308 */ /* 0x000ea20000000c00 */
[----:B0-----:R-:W-:-:S07]  /*1020*/  FMUL.FTZ R10, R20, UR10 ;  /* 0x0000000a140a7c20 */ /* 0x001fce0008410000 */
[----:B------:R-:W0:Y:S01]  /*1030*/  MUFU.LG2 R17, R17 ;  /* 0x0000001100117308 */ /* 0x000e220000000c00 */
[----:B-1----:R-:W-:-:S07]  /*1040*/  FMUL.FTZ R11, R12, UR10 ;  /* 0x0000000a0c0b7c20 */ /* 0x002fce0008410000 */
[----:B------:R-:W1:Y:S01]  /*1050*/  MUFU.EX2 R10, R10 ;  /* 0x0000000a000a7308 */ /* 0x000e620000000800 */
[----:B--2---:R-:W-:Y:S01]  /*1060*/  FMUL.FTZ R16, R13, UR10 ;  /* 0x0000000a0d107c20 */ /* 0x004fe20008410000 */
[----:B------:R-:W-:-:S06]  /*1070*/  IADD3 R13, P1, PT, R8, R26, RZ ;  /* 0x0000001a080d7210 */ /* 0x000fcc0007f3e0ff */
[----:B------:R-:W2:Y:S01]  /*1080*/  MUFU.EX2 R11, R11 ;  /* 0x0000000b000b7308 */ /* 0x000ea20000000800 */
[----:B0-----:R-:W-:Y:S01]  /*1090*/  FMUL.FTZ R18, R17, UR10 ;  /* 0x0000000a11127c20 */ /* 0x001fe20008410000 */
[----:B------:R-:W-:-:S06]  /*10a0*/  ISETP.GE.U32.AND P0, PT, R13, R6, PT ;  /* 0x000000060d00720c */ /* 0x000fcc0003f06070 */
[----:B------:R-:W0:Y:S01]  /*10b0*/  MUFU.EX2 R16, R16 ;  /* 0x0000001000107308 */ /* 0x000e220000000800 */
[----:B-1----:R-:W-:Y:S01]  /*10c0*/  FADD.FTZ R12, R10, R3 ;  /* 0x000000030a0c7221 */ /* 0x002fe20000010000 */
[----:B------:R-:W-:-:S06]  /*10d0*/  IMAD.X R10, R9, 0x1, R27, P1 ;  /* 0x00000001090a7824 */ /* 0x000fcc00008e061b */
[----:B------:R-:W1:Y:S01]  /*10e0*/  MUFU.EX2 R18, R18 ;  /* 0x0000001200127308 */ /* 0x000e620000000800 */
[----:B------:R-:W-:Y:S01]  /*10f0*/  ISETP.GE.U32.AND.EX P0, PT, R10, R7, PT, P0 ;  /* 0x000000070a00720c */ /* 0x000fe20003f06100 */
[----:B--2---:R-:W-:-:S04]  /*1100*/  FADD.FTZ R11, R12, R11 ;  /* 0x0000000b0c0b7221 */ /* 0x004fc80000010000 */
[----:B0-----:R-:W-:-:S04]  /*1110*/  FADD.FTZ R11, R11, R16 ;  /* 0x000000100b0b7221 */ /* 0x001fc80000010000 */
[----:B-1----:R-:W-:-:S04]  /*1120*/  FADD.FTZ R3, R11, R18 ;  /* 0x000000120b037221 */ /* 0x002fc80000010000 */
[----:B------:R-:W-:Y:S05]  /*1130*/  @!P0 BRA `(.L_x_636) ;  /* 0xfffffffc00288947 */ /* 0x000fea000383ffff */
.L_x_628:
[----:B------:R-:W-:Y:S05]  /*1140*/  BSYNC.RECONVERGENT B0 ;  /* 0x0000000000007941 */ /* 0x000fea0003800200 */
.L_x_627:
[----:B------:R-:W0:Y:S01]  /*1150*/  SHFL.DOWN PT, R0, R3, 0x10, 0x1f ;  /* 0x0a001f0003007f89 */ /* 0x000e2200000e0000 */
[----:B------:R-:W-:Y:S01]  /*1160*/  SHF.R.U32.HI R4, RZ, 0x5, R4 ;  /* 0x00000005ff047819 */ /* 0x000fe20000011604 */
[----:B------:R-:W-:Y:S03]  /*1170*/  BAR.SYNC.DEFER_BLOCKING 0x0 ;  /* 0x0000000000007b1d */ /* 0x000fe60000010000 */
[----:B------:R-:W-:-:S13]  /*1180*/  ISETP.GE.U32.AND P1, PT, R5, R4, PT ;  /* 0x000000040500720c */ /* 0x000fda0003f26070 */
[----:B------:R-:W1:Y:S01]  /*1190*/  @!P1 S2R R8, SR_CgaCtaId ;  /* 0x0000000000089919 */ /* 0x000e620000008800 */
[----:B0-----:R-:W-:-:S05]  /*11a0*/  FADD.FTZ R2, R0, R3 ;  /* 0x0000000300027221 */ /* 0x001fca0000010000 */
[----:B------:R-:W0:Y:S02]  /*11b0*/  SHFL.DOWN PT, R7, R2, 0x8, 0x1f ;  /* 0x09001f0002077f89 */ /* 0x000e2400000e0000 */
[----:B0-----:R-:W-:-:S05]  /*11c0*/  FADD.FTZ R7, R2, R7 ;  /* 0x0000000702077221 */ /* 0x001fca0000010000 */
[----:B------:R-:W0:Y:S02]  /*11d0*/  SHFL.DOWN PT, R0, R7, 0x4, 0x1f ;  /* 0x08801f0007007f89 */ /* 0x000e2400000e0000 */
[----:B0-----:R-:W-:Y:S01]  /*11e0*/  FADD.FTZ R6, R7, R0 ;  /* 0x0000000007067221 */ /* 0x001fe20000010000 */
[----:B------:R-:W-:Y:S02]  /*11f0*/  LOP3.LUT P0, R0, R5, 0x1f, RZ, 0xc0, !PT ;  /* 0x0000001f05007812 */ /* 0x000fe4000780c0ff */
[----:B------:R-:W-:Y:S02]  /*1200*/  @!P1 MOV R7, 0x400 ;  /* 0x0000040000079802 */ /* 0x000fe40000000f00 */
[----:B------:R-:W0:Y:S02]  /*1210*/  SHFL.DOWN PT, R9, R6, 0x2, 0x1f ;  /* 0x08401f0006097f89 */ /* 0x000e2400000e0000 */
[----:B-1----:R-:W-:-:S07]  /*1220*/  @!P1 LEA R7, R8, R7, 0x18 ;  /* 0x0000000708079211 */ /* 0x002fce00078ec0ff */
[----:B------:R-:W1:Y:S01]  /*1230*/  @!P0 S2R R4, SR_CgaCtaId ;  /* 0x0000000000048919 */ /* 0x000e620000008800 */
[----:B------:R-:W-:Y:S01]  /*1240*/  @!P0 MOV R3, 0x400 ;  /* 0x0000040000038802 */ /* 0x000fe20000000f00 */
[----:B0-----:R-:W-:-:S05]  /*1250*/  FADD.FTZ R9, R6, R9 ;  /* 0x0000000906097221 */ /* 0x001fca0000010000 */
[----:B------:R-:W0:Y:S01]  /*1260*/  SHFL.DOWN PT, R2, R9, 0x1, 0x1f ;  /* 0x08201f0009027f89 */ /* 0x000e2200000e0000 */
[----:B-1----:R-:W-:-:S04]  /*1270*/  @!P0 LEA R4, R4, R3, 0x18 ;  /* 0x0000000304048211 */ /* 0x002fc800078ec0ff */
[----:B------:R-:W-:Y:S01]  /*1280*/  @!P0 LEA.HI R4, R5, R4, RZ, 0x1d ;  /* 0x0000000405048211 */ /* 0x000fe200078fe8ff */
        /* <DEDUP_REMOVED lines=20> */
[----:B01----:R-:W-:-:S04]  /*13d0*/  FADD.FTZ R4, R4, R5 ;  /* 0x0000000504047221 */ /* 0x003fc80000010000 */
[----:B------:R-:W-:Y:S08]  /*13e0*/  MUFU.LG2 R3, R4 ;  /* 0x0000000400037308 */ /* 0x000ff00000000c00 */
[----:B--2---:R-:W0:Y:S01]  /*13f0*/  MUFU.RCP R0, UR4 ;  /* 0x0000000400007d08 */ /* 0x004e220008001000 */
[----:B------:R-:W1:Y:S01]  /*1400*/  LDCU.64 UR4, c[0x0][0x380] ;  /* 0x00007000ff0477ac */ /* 0x000e620008000a00 */
[----:B0-----:R-:W-:Y:S01]  /*1410*/  FMUL.FTZ R0, R0, R3 ;  /* 0x0000000300007220 */ /* 0x001fe20000410000 */
[----:B-1----:R-:W-:-:S05]  /*1420*/  ULEA UR4, UP0, UR6, UR4, 0x2 ;  /* 0x0000000406047291 */ /* 0x002fca000f8010ff */
[----:B------:R-:W0:Y:S01]  /*1430*/  MUFU.EX2 R5, R0 ;  /* 0x0000000000057308 */ /* 0x000e220000000800 */
[----:B------:R-:W-:Y:S01]  /*1440*/  ULEA.HI.X UR5, UR6, UR5, URZ, 0x2, UP0 ;  /* 0x0000000506057291 */ /* 0x000fe200080f14ff */
[----:B------:R-:W-:-:S05]  /*1450*/  IMAD.U32 R2, RZ, RZ, UR4 ;  /* 0x00000004ff027e24 */ /* 0x000fca000f8e00ff */
[----:B------:R-:W-:-:S05]  /*1460*/  MOV R3, UR5 ;  /* 0x0000000500037c02 */ /* 0x000fca0008000f00 */
[----:B0-----:R-:W-:Y:S01]  /*1470*/  STG.E desc[UR8][R2.64], R5 ;  /* 0x0000000502007986 */ /* 0x001fe2000c101908 */
[----:B------:R-:W-:Y:S05]  /*1480*/  EXIT ;  /* 0x000000000000794d */ /* 0x000fea0003800000 */
        .weak           $__internal_64_$__cuda_sm20_div_s64
        .type           $__internal_64_$__cuda_sm20_div_s64,@function
        .size           $__internal_64_$__cuda_sm20_div_s64,($__internal_65_$__cuda_sm20_div_u64 - $__internal_64_$__cuda_sm20_div_s64)
$__internal_64_$__cuda_sm20_div_s64:
        /* <DEDUP_REMOVED lines=29> */
[----:B------:R-:W-:Y:S02]  /*1660*/  IADD3.X R10, PT, PT, RZ, ~R11, RZ, P0, !PT ;  /* 0x8000000bff0a7210 */ /* 0x000fe400007fe4ff */
[----:B------:R-:W-:-:S03]  /*1670*/  IADD3 R11, P4, PT, RZ, -R4, RZ ;  /* 0x80000004ff0b7210 */ /* 0x000fc60007f9e0ff */
[----:B------:R-:W-:-:S04]  /*1680*/  IMAD.WIDE.U32 R12, P0, R13, R10, R12 ;  /* 0x0000000a0d0c7225 */ /* 0x000fc8000780000c */
[----:B------:R-:W-:Y:S02]  /*1690*/  IMAD.X R14, RZ, RZ, ~R5, P4 ;  /* 0x000000ffff0e7224 */ /* 0x000fe400020e0e05 */
[----:B------:R-:W-:Y:S01]  /*16a0*/  IMAD.HI.U32 R12, P1, R15, R17, R12 ;  /* 0x000000110f0c7227 */ /* 0x000fe2000782000c */
[----:B------:R-:W-:-:S03]  /*16b0*/  SEL R13, R11, R4, !P3 ;  /* 0x000000040b0d7207 */ /* 0x000fc60005800000 */
[CC--:B------:R-:W-:Y:S02]  /*16c0*/  IMAD R17, R15.reuse, R10.reuse, RZ ;  /* 0x0000000a0f117224 */ /* 0x0c0fe400078e02ff */
[----:B------:R-:W-:-:S03]  /*16d0*/  IMAD.HI.U32 R10, R15, R10, RZ ;  /* 0x0000000a0f0a7227 */ /* 0x000fc600078e00ff */
[----:B------:R-:W-:Y:S01]  /*16e0*/  IADD3 R12, P2, PT, R17, R12, RZ ;  /* 0x0000000c110c7210 */ /* 0x000fe20007f5e0ff */
[----:B------:R-:W-:Y:S01]  /*16f0*/  IMAD.X R11, R10, 0x1, R15, P0 ;  /* 0x000000010a0b7824 */ /* 0x000fe200000e060f */
[----:B------:R-:W-:-:S03]  /*1700*/  SEL R15, R14, R5, !P3 ;  /* 0x000000050e0f7207 */ /* 0x000fc60005800000 */
[----:B------:R-:W-:Y:S01]  /*1710*/  IMAD.HI.U32 R10, R12, R13, RZ ;  /* 0x0000000d0c0a7227 */ /* 0x000fe200078e00ff */
[----:B------:R-:W-:Y:S02]  /*1720*/  IADD3.X R14, PT, PT, RZ, RZ, R11, P2, P1 ;  /* 0x000000ffff0e7210 */ /* 0x000fe400017e240b */
[----:B------:R-:W-:-:S03]  /*1730*/  MOV R11, RZ ;  /* 0x000000ff000b7202 */ /* 0x000fc60000000f00 */
[-C--:B------:R-:W-:Y:S02]  /*1740*/  IMAD R17, R14, R15.reuse, RZ ;  /* 0x0000000f0e117224 */ /* 0x080fe400078e02ff */
[----:B------:R-:W-:-:S04]  /*1750*/  IMAD.WIDE.U32 R10, R12, R15, R10 ;  /* 0x0000000f0c0a7225 */ /* 0x000fc800078e000a */
[----:B------:R-:W-:-:S04]  /*1760*/  IMAD.HI.U32 R12, R14, R15, RZ ;  /* 0x0000000f0e0c7227 */ /* 0x000fc800078e00ff */
[----:B------:R-:W-:-:S04]  /*1770*/  IMAD.HI.U32 R10, P0, R14, R13, R10 ;  /* 0x0000000d0e0a7227 */ /* 0x000fc8000780000a */
[----:B------:R-:W-:Y:S01]  /*1780*/  IMAD.X R12, RZ, RZ, R12, P0 ;  /* 0x000000ffff0c7224 */ /* 0x000fe200000e060c */
[----:B------:R-:W-:-:S05]  /*1790*/  IADD3 R17, P1, PT, R17, R10, RZ ;  /* 0x0000000a11117210 */ /* 0x000fca0007f3e0ff */
        /* <DEDUP_REMOVED lines=12> */
[----:B------:R-:W-:Y:S01]  /*1860*/  SEL R17, R10, R17, P0 ;  /* 0x000000110a117207 */ /* 0x000fe20000000000 */
[----:B------:R-:W-:Y:S01]  /*1870*/  IMAD.X R12, RZ, RZ, R19, P2 ;  /* 0x000000ffff0c7224 */ /* 0x000fe200010e0613 */
[----:B------:R-:W-:-:S02]  /*1880*/  SEL R13, R13, R15, P0 ;  /* 0x0000000f0d0d7207 */ /* 0x000fc40000000000 */
[----:B------:R-:W-:Y:S02]  /*1890*/  ISETP.GE.U32.AND P1, PT, R11, R2, PT ;  /* 0x000000020b00720c */ /* 0x000fe40003f26070 */
[----:B------:R-:W-:Y:S02]  /*18a0*/  SEL R10, R12, R19, P0 ;  /* 0x000000130c0a7207 */ /* 0x000fe40000000000 */
[----:B------:R-:W-:Y:S02]  /*18b0*/  IADD3 R2, P2, PT, R17, 0x1, RZ ;  /* 0x0000000111027810 */ /* 0x000fe40007f5e0ff */
[----:B------:R-:W-:Y:S02]  /*18c0*/  ISETP.GE.U32.AND.EX P0, PT, R13, R3, PT, P1 ;  /* 0x000000030d00720c */ /* 0x000fe40003f06110 */
[----:B------:R-:W-:Y:S02]  /*18d0*/  IADD3.X R3, PT, PT, RZ, R10, RZ, P2, !PT ;  /* 0x0000000aff037210 */ /* 0x000fe400017fe4ff */
[----:B------:R-:W-:-:S02]  /*18e0*/  SEL R2, R2, R17, P0 ;  /* 0x0000001102027207 */ /* 0x000fc40000000000 */
[----:B------:R-:W-:Y:S02]  /*18f0*/  SEL R3, R3, R10, P0 ;  /* 0x0000000a03037207 */ /* 0x000fe40000000000 */
[----:B------:R-:W-:Y:S02]  /*1900*/  IADD3 R11, P2, PT, RZ, -R2, RZ ;  /* 0x80000002ff0b7210 */ /* 0x000fe40007f5e0ff */
[----:B------:R-:W-:Y:S02]  /*1910*/  LOP3.LUT R12, R6, R5, RZ, 0x3c, !PT ;  /* 0x00000005060c7212 */ /* 0x000fe400078e3cff */
[----:B------:R-:W-:Y:S01]  /*1920*/  ISETP.NE.U32.AND P0, PT, R7, RZ, PT ;  /* 0x000000ff0700720c */ /* 0x000fe20003f05070 */
[----:B------:R-:W-:Y:S01]  /*1930*/  IMAD.X R10, RZ, RZ, ~R3, P2 ;  /* 0x000000ffff0a7224 */ /* 0x000fe200010e0e03 */
[----:B------:R-:W-:Y:S02]  /*1940*/  ISETP.GE.AND P1, PT, R12, RZ, PT ;  /* 0x000000ff0c00720c */ /* 0x000fe40003f26270 */
[----:B------:R-:W-:-:S02]  /*1950*/  ISETP.NE.AND.EX P0, PT, R6, RZ, PT, P0 ;  /* 0x000000ff0600720c */ /* 0x000fc40003f05300 */
[----:B------:R-:W-:Y:S01]  /*1960*/  SEL R7, R10, R3, !P1 ;  /* 0x000000030a077207 */ /* 0x000fe20004800000 */
[----:B------:R-:W-:Y:S01]  /*1970*/  HFMA2 R3, -RZ, RZ, 0, 0 ;  /* 0x00000000ff037431 */ /* 0x000fe200000001ff */
[----:B------:R-:W-:Y:S01]  /*1980*/  SEL R6, R11, R2, !P1 ;  /* 0x000000020b067207 */ /* 0x000fe20004800000 */
[----:B------:R-:W-:Y:S01]  /*1990*/  IMAD.MOV.U32 R2, RZ, RZ, R0 ;  /* 0x000000ffff027224 */ /* 0x000fe200078e0000 */
[----:B------:R-:W-:Y:S02]  /*19a0*/  SEL R7, R7, 0xffffffff, P0 ;  /* 0xffffffff07077807 */ /* 0x000fe40000000000 */
[----:B------:R-:W-:Y:S01]  /*19b0*/  SEL R6, R6, 0xffffffff, P0 ;  /* 0xffffffff06067807 */ /* 0x000fe20000000000 */
[----:B------:R-:W-:Y:S06]  /*19c0*/  RET.REL.NODEC R2 `(_ZN2at6native55_GLOBAL__N__6c1c77d0_17_DistanceKernel_cu_928626d3_295122cdist_kernel_cuda_implIfNS1_5distsIfE1pEEEvPT_PKS6_S9_S6_lllll) ;  /* 0xffffffe4028c7950 */ /* 0x000fec0003c3ffff */
        .weak           $__internal_65_$__cuda_sm20_div_u64
        .type           $__internal_65_$__cuda_sm20_div_u64,@function
        .size           $__internal_65_$__cuda_sm20_div_u64,(.L_x_860 - $__internal_65_$__cuda_sm20_div_u64)
$__internal_65_$__cuda_sm20_div_u64:
        /* <DEDUP_REMOVED lines=24> */
[----:B------:R-:W-:-:S04]  /*1b50*/  HFMA2 R3, -RZ, RZ, 0, 0 ;  /* 0x00000000ff037431 */ /* 0x000fc800000001ff */
        /* <DEDUP_REMOVED lines=32> */
[----:B------:R-:W-:Y:S02]  /*1d60*/  ISETP.GE.U32.AND.EX P0, PT, R23, R15, PT, P0 ;  /* 0x0000000f1700720c */ /* 0x000fe40003f06100 */
[-C--:B------:R-:W-:Y:S02]  /*1d70*/  IADD3.X R13, PT, PT, RZ, R2.reuse, RZ, P2, !PT ;  /* 0x00000002ff0d7210 */ /* 0x080fe400017fe4ff */
[----:B------:R-:W-:Y:S02]  /*1d80*/  ISETP.NE.U32.AND P1, PT, R14, RZ, PT ;  /* 0x000000ff0e00720c */ /* 0x000fe40003f25070 */
[----:B------:R-:W-:Y:S01]  /*1d90*/  SEL R13, R13, R2, P0 ;  /* 0x000000020d0d7207 */ /* 0x000fe20000000000 */
[----:B------:R-:W-:Y:S01]  /*1da0*/  IMAD.MOV.U32 R2, RZ, RZ, R18 ;  /* 0x000000ffff027224 */ /* 0x000fe200078e0012 */
[----:B------:R-:W-:-:S02]  /*1db0*/  MOV R3, 0x0 ;  /* 0x0000000000037802 */ /* 0x000fc40000000f00 */
[----:B------:R-:W-:Y:S02]  /*1dc0*/  ISETP.NE.AND.EX P1, PT, R15, RZ, PT, P1 ;  /* 0x000000ff0f00720c */ /* 0x000fe40003f25310 */
[----:B------:R-:W-:Y:S02]  /*1dd0*/  SEL R12, R12, R25, P0 ;  /* 0x000000190c0c7207 */ /* 0x000fe40000000000 */
[----:B------:R-:W-:Y:S02]  /*1de0*/  SEL R13, R13, 0xffffffff, P1 ;  /* 0xffffffff0d0d7807 */ /* 0x000fe40000800000 */
[----:B------:R-:W-:Y:S01]  /*1df0*/  SEL R12, R12, 0xffffffff, P1 ;  /* 0xffffffff0c0c7807 */ /* 0x000fe20000800000 */
[----:B------:R-:W-:Y:S06]  /*1e00*/  RET.REL.NODEC R2 `(_ZN2at6native55_GLOBAL__N__6c1c77d0_17_DistanceKernel_cu_928626d3_295122cdist_kernel_cuda_implIfNS1_5distsIfE1pEEEvPT_PKS6_S9_S6_lllll) ;  /* 0xffffffe0027c7950 */ /* 0x000fec0003c3ffff */
.L_x_637:
        /* <DEDUP_REMOVED lines=15> */
.L_x_860:


//--------------------- .text._ZN2at6native55_GLOBAL__N__6c1c77d0_17_DistanceKernel_cu_928626d3_295122cdist_kernel_cuda_implIdNS1_5distsIdE3infEEEvPT_PKS6_S9_S6_lllll --------------------------
	.section	.text._ZN2at6native55_GLOBAL__N__6c1c77d0_17_DistanceKernel_cu_928626d3_295122cdist_kernel_cuda_implIdNS1_5distsIdE3infEEEvPT_PKS6_S9_S6_lllll,"ax",@progbits
	.align	128
.text._ZN2at6native55_GLOBAL__N__6c1c77d0_17_DistanceKernel_cu_928626d3_295122cdist_kernel_cuda_implIdNS1_5distsIdE3infEEEvPT_PKS6_S9_S6_lllll:
        .type           _ZN2at6native55_GLOBAL__N__6c1c77d0_17_DistanceKernel_cu_928626d3_295122cdist_kernel_cuda_implIdNS1_5distsIdE3infEEEvPT_PKS6_S9_S6_lllll,@function
        .size           _ZN2at6native55_GLOBAL__N__6c1c77d0_17_DistanceKernel_cu_928626d3_295122cdist_kernel_cuda_implIdNS1_5distsIdE3infEEEvPT_PKS6_S9_S6_lllll,(.L_x_863 - _ZN2at6native55_GLOBAL__N__6c1c77d0_17_DistanceKernel_cu_928626d3_295122cdist_kernel_cuda_implIdNS1_5distsIdE3infEEEvPT_PKS6_S9_S6_lllll)
        .other          _ZN2at6native55_GLOBAL__N__6c1c77d0_17_DistanceKernel_cu_928626d3_295122cdist_kernel_cuda_implIdNS1_5distsIdE3infEEEvPT_PKS6_S9_S6_lllll,@"STO_CUDA_ENTRY STV_DEFAULT"
_ZN2at6native55_GLOBAL__N__6c1c77d0_17_DistanceKernel_cu_928626d3_295122cdist_kernel_cuda_implIdNS1_5distsIdE3infEEEvPT_PKS6_S9_S6_lllll:
        /* <DEDUP_REMOVED lines=12> */
[----:B0-----:R-:W-:Y:S02]  /*00c0*/  IMAD.MOV.U32 R2, RZ, RZ, RZ ;  /* 0x000000ffff027224 */ /* 0x001fe400078e00ff */
[----:B--2---:R-:W-:-:S04]  /*00d0*/  IMAD.MOV R5, RZ, RZ, -R3 ;  /* 0x000000ffff057224 */ /* 0x004fc800078e0a03 */
[----:B------:R-:W-:-:S04]  /*00e0*/  IMAD R5, R5, R4, RZ ;  /* 0x0000000405057224 */ /* 0x000fc800078e02ff */
[----:B------:R-:W-:-:S04]  /*00f0*/  IMAD.HI.U32 R3, R3, R5, R2 ;  /* 0x0000000503037227 */ /* 0x000fc800078e0002 */
[----:B------:R-:W-:Y:S02]  /*0100*/  IMAD.MOV.U32 R5, RZ, RZ, RZ ;  /* 0x000000ffff057224 */ /* 0x000fe400078e00ff */
[----:B-1----:R-:W-:-:S04]  /*0110*/  IMAD.HI.U32 R14, R3, UR6, RZ ;  /* 0x00000006030e7c27 */ /* 0x002fc8000f8e00ff */
[----:B------:R-:W-:-:S04]  /*0120*/  IMAD.MOV R3, RZ, RZ, -R14 ;  /* 0x000000ffff037224 */ /* 0x000fc800078e0a0e */
[----:B------:R-:W-:-:S05]  /*0130*/  IMAD R3, R4, R3, UR6 ;  /* 0x0000000604037e24 */ /* 0x000fca000f8e0203 */
[----:B------:R-:W-:-:S13]  /*0140*/  ISETP.GE.U32.AND P0, PT, R3, R4, PT ;  /* 0x000000040300720c */ /* 0x000fda0003f06070 */
[----:B------:R-:W-:Y:S02]  /*0150*/  @P0 IMAD.IADD R3, R3, 0x1, -R4 ;  /* 0x0000000103030824 */ /* 0x000fe400078e0a04 */
[----:B------:R-:W-:-:S03]  /*0160*/  @P0 VIADD R14, R14, 0x1 ;  /* 0x000000010e0e0836 */ /* 0x000fc60000000000 */
[----:B------:R-:W-:-:S13]  /*0170*/  ISETP.GE.U32.AND P1, PT, R3, R4, PT ;  /* 0x000000040300720c */ /* 0x000fda0003f26070 */
[----:B------:R-:W-:Y:S01]  /*0180*/  @P1 VIADD R14, R14, 0x1 ;  /* 0x000000010e0e1836 */ /* 0x000fe20000000000 */
[----:B------:R-:W-:-:S05]  /*0190*/  @!P2 LOP3.LUT R14, RZ, R4, RZ, 0x33, !PT ;  /* 0x00000004ff0ea212 */ /* 0x000fca00078e33ff */
[----:B------:R-:W-:-:S04]  /*01a0*/  IMAD.MOV R3, RZ, RZ, -R14 ;  /* 0x000000ffff037224 */ /* 0x000fc800078e0a0e */
[----:B------:R-:W-:Y:S01]  /*01b0*/  IMAD R0, R4, R3, UR6 ;  /* 0x0000000604007e24 */ /* 0x000fe2000f8e0203 */
[----:B------:R-:W-:Y:S06]  /*01c0*/  BRA `(.L_x_639) ;  /* 0x0000000000487947 */ /* 0x000fec0003800000 */
.L_x_638:
[----:B------:R-:W0:Y:S01]  /*01d0*/  LDC R7, c[0x0][0x3b0] ;  /* 0x0000ec00ff077b82 */ /* 0x000e220000000800 */
[----:B------:R-:W-:Y:S02]  /*01e0*/  HFMA2 R5, -RZ, RZ, 0, 0 ;  /* 0x00000000ff057431 */ /* 0x000fe400000001ff */
[----:B-1----:R-:W-:Y:S01]  /*01f0*/  IMAD.U32 R0, RZ, RZ, UR6 ;  /* 0x00000006ff007e24 */ /* 0x002fe2000f8e00ff */
[----:B------:R-:W-:-:S04]  /*0200*/  MOV R4, 0x230 ;  /* 0x0000023000047802 */ /* 0x000fc80000000f00 */
[----:B------:R-:W1:Y:S03]  /*0210*/  LDC R6, c[0x0][0x3b4] ;  /* 0x0000ed00ff067b82 */ /* 0x000e660000000800 */
[----:B01----:R-:W-:Y:S05]  /*0220*/  CALL.REL.NOINC `($__internal_66_$__cuda_sm20_div_s64) ;  /* 0x0000001400247944 */ /* 0x003fea0003c00000 */
[----:B------:R-:W0:Y:S01]  /*0230*/  LDC.64 R8, c[0x0][0x3b0] ;  /* 0x0000ec00ff087b82 */ /* 0x000e220000000a00 */
[----:B------:R-:W-:Y:S01]  /*0240*/  IADD3 R5, P0, PT, RZ, -R6, RZ ;  /* 0x80000006ff057210 */ /* 0x000fe20007f1e0ff */
[----:B------:R-:W-:Y:S02]  /*0250*/  IMAD.U32 R2, RZ, RZ, UR6 ;  /* 0x00000006ff027e24 */ /* 0x000fe4000f8e00ff */
[----:B------:R-:W-:Y:S02]  /*0260*/  IMAD.MOV.U32 R14, RZ, RZ, R6 ;  /* 0x000000ffff0e7224 */ /* 0x000fe400078e0006 */
[--C-:B------:R-:W-:Y:S02]  /*0270*/  IMAD.X R3, RZ, RZ, ~R7.reuse, P0 ;  /* 0x000000ffff037224 */ /* 0x100fe400000e0e07 */
[----:B------:R-:W-:Y:S02]  /*0280*/  IMAD.MOV.U32 R15, RZ, RZ, R7 ;  /* 0x000000ffff0f7224 */ /* 0x000fe400078e0007 */
[----:B0-----:R-:W-:-:S02]  /*0290*/  IMAD R0, R3, R8, RZ ;  /* 0x0000000803007224 */ /* 0x001fc400078e02ff */
[----:B------:R-:W-:Y:S02]  /*02a0*/  IMAD.MOV.U32 R3, RZ, RZ, RZ ;  /* 0x000000ffff037224 */ /* 0x000fe400078e00ff */
[----:B------:R-:W-:-:S04]  /*02b0*/  IMAD.WIDE.U32 R2, R5, R8, R2 ;  /* 0x0000000805027225 */ /* 0x000fc800078e0002 */
[----:B------:R-:W-:Y:S02]  /*02c0*/  IMAD R5, R5, R9, R0 ;  /* 0x0000000905057224 */ /* 0x000fe400078e0200 */
[----:B------:R-:W-:Y:S02]  /*02d0*/  IMAD.MOV.U32 R0, RZ, RZ, R2 ;  /* 0x000000ffff007224 */ /* 0x000fe400078e0002 */
[----:B------:R-:W-:-:S07]  /*02e0*/  IMAD.IADD R5, R3, 0x1, R5 ;  /* 0x0000000103057824 */ /* 0x000fce00078e0205 */
.L_x_639:
        /* <DEDUP_REMOVED lines=23> */
[----:B------:R-:W-:-:S05]  /*0460*/  @!P2 LOP3.LUT R3, RZ, UR4, RZ, 0x33, !PT ;  /* 0x00000004ff03ac12 */ /* 0x000fca000f8e33ff */
[--C-:B------:R-:W-:Y:S02]  /*0470*/  IMAD.MOV R5, RZ, RZ, -R3.reuse ;  /* 0x000000ffff057224 */ /* 0x100fe400078e0a03 */
[----:B------:R-:W-:Y:S02]  /*0480*/  IMAD.MOV.U32 R4, RZ, RZ, R3 ;  /* 0x000000ffff047224 */ /* 0x000fe400078e0003 */
[----:B------:R-:W-:Y:S02]  /*0490*/  IMAD R2, R5, UR4, R0 ;  /* 0x0000000405027c24 */ /* 0x000fe4000f8e0200 */
[----:B------:R-:W-:Y:S01]  /*04a0*/  IMAD.MOV.U32 R5, RZ, RZ, RZ ;  /* 0x000000ffff057224 */ /* 0x000fe200078e00ff */
[----:B------:R-:W-:Y:S06]  /*04b0*/  BRA `(.L_x_641) ;  /* 0x0000000000387947 */ /* 0x000fec0003800000 */
.L_x_640:
[----:B------:R-:W0:Y:S01]  /*04c0*/  LDC R7, c[0x0][0x3a0] ;  /* 0x0000e800ff077b82 */ /* 0x000e220000000800 */
[----:B------:R-:W-:-:S07]  /*04d0*/  MOV R4, 0x500 ;  /* 0x0000050000047802 */ /* 0x000fce0000000f00 */
[----:B------:R-:W1:Y:S02]  /*04e0*/  LDC R6, c[0x0][0x3a4] ;  /* 0x0000e900ff067b82 */ /* 0x000e640000000800 */
[----:B01----:R-:W-:Y:S05]  /*04f0*/  CALL.REL.NOINC `($__internal_66_$__cuda_sm20_div_s64) ;  /* 0x0000001000707944 */ /* 0x003fea0003c00000 */
[----:B------:R-:W0:Y:S01]  /*0500*/  LDC.64 R10, c[0x0][0x3a0] ;  /* 0x0000e800ff0a7b82 */ /* 0x000e220000000a00 */
[----:B------:R-:W-:Y:S01]  /*0510*/  IADD3 R9, P0, PT, RZ, -R6, RZ ;  /* 0x80000006ff097210 */ /* 0x000fe20007f1e0ff */
[----:B------:R-:W-:-:S04]  /*0520*/  IMAD.MOV.U32 R4, RZ, RZ, R0 ;  /* 0x000000ffff047224 */ /* 0x000fc800078e0000 */
[----:B------:R-:W-:-:S04]  /*0530*/  IMAD.X R3, RZ, RZ, ~R7, P0 ;  /* 0x000000ffff037224 */ /* 0x000fc800000e0e07 */
[-C--:B0-----:R-:W-:Y:S02]  /*0540*/  IMAD R8, R3, R10.reuse, RZ ;  /* 0x0000000a03087224 */ /* 0x081fe400078e02ff */
[----:B------:R-:W-:Y:S01]  /*0550*/  IMAD.WIDE.U32 R2, R9, R10, R4 ;  /* 0x0000000a09027225 */ /* 0x000fe200078e0004 */
[----:B------:R-:W-:-:S03]  /*0560*/  MOV R4, R6 ;  /* 0x0000000600047202 */ /* 0x000fc60000000f00 */
[----:B------:R-:W-:Y:S02]  /*0570*/  IMAD R9, R9, R11, R8 ;  /* 0x0000000b09097224 */ /* 0x000fe400078e0208 */
[----:B------:R-:W-:Y:S02]  /*0580*/  IMAD.MOV.U32 R5, RZ, RZ, R7 ;  /* 0x000000ffff057224 */ /* 0x000fe400078e0007 */
[----:B------:R-:W-:-:S07]  /*0590*/  IMAD.IADD R9, R3, 0x1, R9 ;  /* 0x0000000103097824 */ /* 0x000fce00078e0209 */
.L_x_641:
[----:B------:R-:W0:Y:S01]  /*05a0*/  S2R R3, SR_TID.X ;  /* 0x0000000000037919 */ /* 0x000e220000002100 */
[----:B------:R-:W1:Y:S01]  /*05b0*/  LDCU.64 UR4, c[0x0][0x3b8] ;  /* 0x00007700ff0477ac */ /* 0x000e620008000a00 */
[----:B------:R-:W2:Y:S01]  /*05c0*/  LDC.64 R10, c[0x0][0x3a8] ;  /* 0x0000ea00ff0a7b82 */ /* 0x000ea20000000a00 */
[----:B------:R-:W-:Y:S01]  /*05d0*/  BSSY.RECONVERGENT B0, `(.L_x_642) ;  /* 0x00000c1000007945 */ /* 0x000fe20003800200 */
[----:B------:R-:W-:Y:S01]  /*05e0*/  CS2R R20, SRZ ;  /* 0x0000000000147805 */ /* 0x000fe2000001ff00 */
[----:B------:R-:W3:Y:S01]  /*05f0*/  LDCU.64 UR8, c[0x0][0x3c0] ;  /* 0x00007800ff0877ac */ /* 0x000ee20008000a00 */
[----:B------:R-:W4:Y:S04]  /*0600*/  LDCU.64 UR10, c[0x0][0x390] ;  /* 0x00007200ff0a77ac */ /* 0x000f280008000a00 */
[----:B------:R-:W4:Y:S01]  /*0610*/  LDC R0, c[0x0][0x360] ;  /* 0x0000d800ff007b82 */ /* 0x000f220000000800 */
[----:B-1----:R-:W-:-:S02]  /*0620*/  IMAD R13, R15, UR4, RZ ;  /* 0x000000040f0d7c24 */ /* 0x002fc4000f8e02ff */
[----:B------:R-:W-:-:S04]  /*0630*/  IMAD.WIDE.U32 R6, R14, UR4, RZ ;  /* 0x000000040e067c25 */ /* 0x000fc8000f8e00ff */
[C---:B------:R-:W-:Y:S01]  /*0640*/  IMAD R13, R14.reuse, UR5, R13 ;  /* 0x000000050e0d7c24 */ /* 0x040fe2000f8e020d */
[----:B------:R-:W1:Y:S01]  /*0650*/  LDCU.64 UR4, c[0x0][0x388] ;  /* 0x00007100ff0477ac */ /* 0x000e620008000a00 */
[-C--:B--2---:R-:W-:Y:S02]  /*0660*/  IMAD R9, R9, R10.reuse, RZ ;  /* 0x0000000a09097224 */ /* 0x084fe400078e02ff */
[----:B------:R-:W-:Y:S02]  /*0670*/  IMAD.IADD R7, R7, 0x1, R13 ;  /* 0x0000000107077824 */ /* 0x000fe400078e020d */
[----:B---3--:R-:W-:Y:S01]  /*0680*/  IMAD R13, R15, UR8, RZ ;  /* 0x000000080f0d7c24 */ /* 0x008fe2000f8e02ff */
[-C--:B0-----:R-:W-:Y:S01]  /*0690*/  ISETP.GE.U32.AND P0, PT, R3, R10.reuse, PT ;  /* 0x0000000a0300720c */ /* 0x081fe20003f06070 */
[----:B------:R-:W-:Y:S02]  /*06a0*/  IMAD R5, R5, R10, RZ ;  /* 0x0000000a05057224 */ /* 0x000fe400078e02ff */
[C---:B------:R-:W-:Y:S01]  /*06b0*/  IMAD R13, R14.reuse, UR9, R13 ;  /* 0x000000090e0d7c24 */ /* 0x040fe2000f8e020d */
[-C--:B------:R-:W-:Y:S01]  /*06c0*/  ISETP.GE.AND.EX P0, PT, RZ, R11.reuse, PT, P0 ;  /* 0x0000000bff00720c */ /* 0x080fe20003f06300 */
[----:B------:R-:W-:Y:S01]  /*06d0*/  IMAD.WIDE.U32 R14, R14, UR8, RZ ;  /* 0x000000080e0e7c25 */ /* 0x000fe2000f8e00ff */
[----:B------:R-:W0:Y:S03]  /*06e0*/  LDCU.64 UR8, c[0x0][0x358] ;  /* 0x00006b00ff0877ac */ /* 0x000e260008000a00 */
[----:B------:R-:W-:-:S02]  /*06f0*/  IMAD R19, R2, R11, R9 ;  /* 0x0000000b02137224 */ /* 0x000fc400078e0209 */
[----:B------:R-:W-:-:S04]  /*0700*/  IMAD.WIDE.U32 R16, R2, R10, RZ ;  /* 0x0000000a02107225 */ /* 0x000fc800078e00ff */
[----:B------:R-:W-:Y:S01]  /*0710*/  IMAD R9, R4, R11, R5 ;  /* 0x0000000b04097224 */ /* 0x000fe200078e0205 */
[----:B------:R-:W-:Y:S01]  /*0720*/  IADD3 R25, P1, P2, R16, R14, R3 ;  /* 0x0000000e10197210 */ /* 0x000fe20007a3e003 */
[----:B------:R-:W-:-:S03]  /*0730*/  IMAD.WIDE.U32 R6, R4, R10, R6 ;  /* 0x0000000a04067225 */ /* 0x000fc600078e0006 */
[----:B----4-:R-:W-:Y:S01]  /*0740*/  LEA R24, P3, R25, UR10, 0x3 ;  /* 0x0000000a19187c11 */ /* 0x010fe2000f8618ff */
[----:B------:R-:W-:Y:S02]  /*0750*/  IMAD.IADD R2, R15, 0x1, R13 ;  /* 0x000000010f027824 */ /* 0x000fe400078e020d */
[----:B------:R-:W-:Y:S02]  /*0760*/  IMAD.IADD R5, R17, 0x1, R19 ;  /* 0x0000000111057824 */ /* 0x000fe400078e0213 */
[----:B------:R-:W-:Y:S02]  /*0770*/  IMAD.SHL.U32 R4, R6, 0x8, RZ ;  /* 0x0000000806047824 */ /* 0x000fe400078e00ff */
[----:B------:R-:W-:Y:S01]  /*0780*/  IMAD.IADD R7, R7, 0x1, R9 ;  /* 0x0000000107077824 */ /* 0x000fe200078e0209 */
[----:B------:R-:W-:Y:S02]  /*0790*/  IADD3.X R8, PT, PT, R5, R2, RZ, P1, P2 ;  /* 0x0000000205087210 */ /* 0x000fe40000fe44ff */
[----:B-1----:R-:W-:-:S02]  /*07a0*/  IADD3 R4, P1, PT, R4, UR4, RZ ;  /* 0x0000000404047c10 */ /* 0x002fc4000ff3e0ff */
[----:B------:R-:W-:Y:S02]  /*07b0*/  SHF.L.U64.HI R6, R6, 0x3, R7 ;  /* 0x0000000306067819 */ /* 0x000fe40000010207 */
[----:B------:R-:W-:Y:S02]  /*07c0*/  LEA.HI.X R25, R25, UR11, R8, 0x3, P3 ;  /* 0x0000000b19197c11 */ /* 0x000fe400098f1c08 */
[----:B------:R-:W-:Y:S01]  /*07d0*/  IADD3.X R6, PT, PT, R6, UR5, RZ, P1, !PT ;  /* 0x0000000506067c10 */ /* 0x000fe20008ffe4ff */
[----:B0-----:R-:W-:Y:S06]  /*07e0*/  @P0 BRA `(.L_x_643) ;  /* 0x00000008007c0947 */ /* 0x001fec0003800000 */
[----:B------:R-:W-:Y:S01]  /*07f0*/  IMAD.WIDE.U32 R20, R3, 0x8, RZ ;  /* 0x0000000803147825 */ /* 0x000fe200078e00ff */
[C---:B------:R-:W-:Y:S01]  /*0800*/  SHF.L.U64.HI R11, R10.reuse, 0x3, R11 ;  /* 0x000000030a0b7819 */ /* 0x040fe2000001020b */
[----:B------:R-:W-:Y:S02]  /*0810*/  BSSY.RECONVERGENT B1, `(.L_x_644) ;  /* 0x000002c000017945 */ /* 0x000fe40003800200 */
[----:B------:R-:W-:Y:S02]  /*0820*/  IMAD.SHL.U32 R7, R10, 0x8, RZ ;  /* 0x000000080a077824 */ /* 0x000fe400078e00ff */
[----:B------:R-:W-:-:S03]  /*0830*/  IMAD.WIDE.U32 R18, R0, 0x8, RZ ;  /* 0x0000000800127825 */ /* 0x000fc600078e00ff */
[-C--:B------:R-:W-:Y:S01]  /*0840*/  IADD3 R27, P0, PT, R7, R4.reuse, RZ ;  /* 0x00000004071b7210 */ /* 0x080fe20007f1e0ff */
[----:B------:R-:W-:Y:S02]  /*0850*/  IMAD.MOV.U32 R9, RZ, RZ, R20 ;  /* 0x000000ffff097224 */ /* 0x000fe400078e0014 */
[----:B------:R-:W-:Y:S02]  /*0860*/  IMAD.MOV.U32 R13, RZ, RZ, R21 ;  /* 0x000000ffff0d7224 */ /* 0x000fe400078e0015 */
[----:B------:R-:W-:Y:S01]  /*0870*/  IMAD.X R28, R11, 0x1, R6, P0 ;  /* 0x000000010b1c7824 */ /* 0x000fe200000e0606 */
[----:B------:R-:W-:-:S04]  /*0880*/  IADD3 R22, P1, P2, R18, R4, R9 ;  /* 0x0000000412167210 */ /* 0x000fc80007a3e009 */
[----:B------:R-:W-:Y:S02]  /*0890*/  IADD3.X R23, PT, PT, R19, R6, R13, P1, P2 ;  /* 0x0000000613177210 */ /* 0x000fe40000fe440d */
[CC--:B------:R-:W-:Y:S02]  /*08a0*/  ISETP.GT.U32.AND P0, PT, R22.reuse, R27.reuse, PT ;  /* 0x0000001b1600720c */ /* 0x0c0fe40003f04070 */
[----:B------:R-:W-:Y:S02]  /*08b0*/  ISETP.GE.U32.AND P1, PT, R22, R27, PT ;  /* 0x0000001b1600720c */ /* 0x000fe40003f26070 */
[CC--:B------:R-:W-:Y:S02]  /*08c0*/  ISETP.GT.U32.AND.EX P0, PT, R23.reuse, R28.reuse, PT, P0 ;  /* 0x0000001c1700720c */ /* 0x0c0fe40003f04100 */
[----:B------:R-:W-:Y:S02]  /*08d0*/  ISETP.GE.U32.AND.EX P1, PT, R23, R28, PT, P1 ;  /* 0x0000001c1700720c */ /* 0x000fe40003f26110 */
[----:B------:R-:W-:-:S02]  /*08e0*/  IADD3 R8, P2, PT, R20, R4, RZ ;  /* 0x0000000414087210 */ /* 0x000fc40007f5e0ff */
[----:B------:R-:W-:Y:S02]  /*08f0*/  SEL R27, R22, R27, P0 ;  /* 0x0000001b161b7207 */ /* 0x000fe40000000000 */
[----:B------:R-:W-:Y:S02]  /*0900*/  SEL R10, RZ, 0x1, P1 ;  /* 0x00000001ff0a7807 */ /* 0x000fe40000800000 */
[----:B------:R-:W-:Y:S02]  /*0910*/  IADD3.X R12, PT, PT, R21, R6, RZ, P2, !PT ;  /* 0x00000006150c7210 */ /* 0x000fe400017fe4ff */
[----:B------:R-:W-:Y:S02]  /*0920*/  IADD3 R27, P1, P2, R27, -R22, -R10 ;  /* 0x800000161b1b7210 */ /* 0x000fe40007a3e80a */
[----:B------:R-:W-:-:S04]  /*0930*/  SEL R28, R23, R28, P0 ;  /* 0x0000001c171c7207 */ /* 0x000fc80000000000 */
[----:B------:R-:W-:-:S04]  /*0940*/  IADD3.X R28, PT, PT, R28, -0x1, ~R23, P1, P2 ;  /* 0xffffffff1c1c7810 */ /* 0x000fc80000fe4c17 */
[----:B------:R-:W-:-:S13]  /*0950*/  ISETP.NE.U32.AND P0, PT, R28, RZ, PT ;  /* 0x000000ff1c00720c */ /* 0x000fda0003f05070 */
        /* <DEDUP_REMOVED lines=21> */
.L_x_645:
[----:B------:R-:W-:-:S07]  /*0ab0*/  MOV R26, 0xad0 ;  /* 0x00000ad0001a7802 */ /* 0x000fce0000000f00 */
[----:B------:R-:W-:Y:S05]  /*0ac0*/  CALL.REL.NOINC `($__internal_67_$__cuda_sm20_div_u64) ;  /* 0x00000010004c7944 */ /* 0x000fea0003c00000 */
.L_x_646:
[----:B------:R-:W-:Y:S05]  /*0ad0*/  BSYNC.RECONVERGENT B1 ;  /* 0x0000000000017941 */ /* 0x000fea0003800200 */
.L_x_644:
[----:B------:R-:W-:Y:S01]  /*0ae0*/  IADD3 R22, P2, PT, R20, R10, RZ ;  /* 0x0000000a14167210 */ /* 0x000fe20007f5e0ff */
[----:B------:R-:W-:Y:S03]  /*0af0*/  BSSY.RECONVERGENT B1, `(.L_x_647) ;  /* 0x000002f000017945 */ /* 0x000fe60003800200 */
[----:B------:R-:W-:Y:S01]  /*0b00*/  LOP3.LUT R10, R22, 0x3, RZ, 0xc0, !PT ;  /* 0x00000003160a7812 */ /* 0x000fe200078ec0ff */
[----:B------:R-:W-:Y:S01]  /*0b10*/  IMAD.X R26, RZ, RZ, R21, P2 ;  /* 0x000000ffff1a7224 */ /* 0x000fe200010e0615 */
[----:B------:R-:W-:Y:S02]  /*0b20*/  CS2R R20, SRZ ;  /* 0x0000000000147805 */ /* 0x000fe4000001ff00 */
[----:B------:R-:W-:Y:S02]  /*0b30*/  ISETP.NE.U32.AND P0, PT, R10, 0x3, PT ;  /* 0x000000030a00780c */ /* 0x000fe40003f05070 */
[----:B------:R-:W-:-:S02]  /*0b40*/  IADD3 R10, P1, PT, R9, R4, RZ ;  /* 0x00000004090a7210 */ /* 0x000fc40007f3e0ff */
[----:B------:R-:W-:-:S03]  /*0b50*/  ISETP.NE.AND.EX P0, PT, RZ, RZ, PT, P0 ;  /* 0x000000ffff00720c */ /* 0x000fc60003f05300 */
[----:B------:R-:W-:-:S10]  /*0b60*/  IMAD.X R23, R13, 0x1, R6, P1 ;  /* 0x000000010d177824 */ /* 0x000fd400008e0606 */
[----:B------:R-:W-:Y:S05]  /*0b70*/  @!P0 BRA `(.L_x_648) ;  /* 0x0000000000988947 */ /* 0x000fea0003800000 */
[----:B------:R-:W0:Y:S01]  /*0b80*/  LDCU.64 UR4, c[0x0][0x390] ;  /* 0x00007200ff0477ac */ /* 0x000e220008000a00 */
[----:B------:R-:W-:Y:S01]  /*0b90*/  VIADD R8, R22, 0x1 ;  /* 0x0000000116087836 */ /* 0x000fe20000000000 */
[C---:B------:R-:W-:Y:S01]  /*0ba0*/  SHF.L.U32 R15, R16.reuse, 0x3, RZ ;  /* 0x00000003100f7819 */ /* 0x040fe200000006ff */
[----:B------:R-:W-:Y:S01]  /*0bb0*/  BSSY.RECONVERGENT B2, `(.L_x_649) ;  /* 0x000001e000027945 */ /* 0x000fe20003800200 */
[----:B------:R-:W-:Y:S02]  /*0bc0*/  SHF.L.U64.HI R17, R16, 0x3, R5 ;  /* 0x0000000310117819 */ /* 0x000fe40000010205 */
[----:B------:R-:W-:Y:S02]  /*0bd0*/  CS2R R20, SRZ ;  /* 0x0000000000147805 */ /* 0x000fe4000001ff00 */
[----:B------:R-:W-:Y:S02]  /*0be0*/  LEA R24, P0, R14, R15, 0x3 ;  /* 0x0000000f0e187211 */ /* 0x000fe400078018ff */
[----:B------:R-:W-:-:S02]  /*0bf0*/  LOP3.LUT R8, R8, 0x3, RZ, 0xc0, !PT ;  /* 0x0000000308087812 */ /* 0x000fc400078ec0ff */
[----:B------:R-:W-:Y:S02]  /*0c00*/  LEA.HI.X R2, R14, R17, R2, 0x3, P0 ;  /* 0x000000110e027211 */ /* 0x000fe400000f1c02 */
[----:B------:R-:W-:Y:S02]  /*0c10*/  IADD3 R5, P2, PT, RZ, -R8, RZ ;  /* 0x80000008ff057210 */ /* 0x000fe40007f5e0ff */
[----:B0-----:R-:W-:-:S04]  /*0c20*/  IADD3 R24, P1, PT, R24, UR4, RZ ;  /* 0x0000000418187c10 */ /* 0x001fc8000ff3e0ff */
[----:B------:R-:W-:Y:S01]  /*0c30*/  IADD3.X R32, PT, PT, R2, UR5, RZ, P1, !PT ;  /* 0x0000000502207c10 */ /* 0x000fe20008ffe4ff */
[----:B------:R-:W-:-:S08]  /*0c40*/  IMAD.X R2, RZ, RZ, -0x1, P2 ;  /* 0xffffffffff027424 */ /* 0x000fd000010e06ff */
.L_x_650:
[----:B------:R-:W-:Y:S01]  /*0c50*/  IADD3 R14, P0, PT, R9, R24, RZ ;  /* 0x00000018090e7210 */ /* 0x000fe20007f1e0ff */
[----:B------:R-:W-:Y:S02]  /*0c60*/  IMAD.MOV.U32 R30, RZ, RZ, R10 ;  /* 0x000000ffff1e7224 */ /* 0x000fe400078e000a */
[----:B------:R-:W-:Y:S02]  /*0c70*/  IMAD.MOV.U32 R31, RZ, RZ, R23 ;  /* 0x000000ffff1f7224 */ /* 0x000fe400078e0017 */
[----:B------:R-:W-:-:S03]  /*0c80*/  IMAD.X R15, R13, 0x1, R32, P0 ;  /* 0x000000010d0f7824 */ /* 0x000fc600000e0620 */
[----:B------:R-:W2:Y:S04]  /*0c90*/  LDG.E.64 R16, desc[UR8][R30.64] ;  /* 0x000000081e107981 */ /* 0x000ea8000c1e1b00 */
[----:B------:R-:W2:Y:S01]  /*0ca0*/  LDG.E.64 R14, desc[UR8][R14.64] ;  /* 0x000000080e0e7981 */ /* 0x000ea2000c1e1b00 */
[----:B------:R-:W-:Y:S02]  /*0cb0*/  IADD3 R5, P0, PT, R5, 0x1, RZ ;  /* 0x0000000105057810 */ /* 0x000fe40007f1e0ff */
[C---:B------:R-:W-:Y:S02]  /*0cc0*/  IADD3 R10, P2, P3, R18.reuse, R4, R9 ;  /* 0x00000004120a7210 */ /* 0x040fe40007b5e009 */
[----:B------:R-:W-:Y:S01]  /*0cd0*/  IADD3 R9, P4, PT, R18, R9, RZ ;  /* 0x0000000912097210 */ /* 0x000fe20007f9e0ff */
[----:B------:R-:W-:Y:S01]  /*0ce0*/  IMAD.X R2, RZ, RZ, R2, P0 ;  /* 0x000000ffff027224 */ /* 0x000fe200000e0602 */
[----:B------:R-:W-:-:S02]  /*0cf0*/  ISETP.NE.U32.AND P0, PT, R5, RZ, PT ;  /* 0x000000ff0500720c */ /* 0x000fc40003f05070 */
[C-C-:B------:R-:W-:Y:S01]  /*0d00*/  IADD3.X R23, PT, PT, R19.reuse, R6, R13.reuse, P2, P3 ;  /* 0x0000000613177210 */ /* 0x140fe200017e640d */
[----:B------:R-:W-:Y:S01]  /*0d10*/  IMAD.X R13, R19, 0x1, R13, P4 ;  /* 0x00000001130d7824 */ /* 0x000fe200020e060d */
[----:B------:R-:W-:Y:S01]  /*0d20*/  ISETP.NE.AND.EX P0, PT, R2, RZ, PT, P0 ;  /* 0x000000ff0200720c */ /* 0x000fe20003f05300 */
[----:B--2---:R-:W-:-:S08]  /*0d30*/  DADD R28, R16, -R14 ;  /* 0x00000000101c7229 */ /* 0x004fd0000000080e */
[----:B------:R-:W-:Y:S02]  /*0d40*/  DADD R16, -RZ, |R28| ;  /* 0x00000000ff107229 */ /* 0x000fe4000000051c */
[----:B------:R-:W-:-:S08]  /*0d50*/  DSETP.GT.AND P1, PT, |R28|, R20, PT ;  /* 0x000000141c00722a */ /* 0x000fd00003f24200 */
[----:B------:R-:W-:Y:S02]  /*0d60*/  FSEL R20, R16, R20, P1 ;  /* 0x0000001410147208 */ /* 0x000fe40000800000 */
[----:B------:R-:W-:Y:S01]  /*0d70*/  FSEL R21, R17, R21, P1 ;  /* 0x0000001511157208 */ /* 0x000fe20000800000 */
[----:B------:R-:W-:Y:S06]  /*0d80*/  @P0 BRA `(.L_x_650) ;  /* 0xfffffffc00b00947 */ /* 0x000fec000383ffff */
[----:B------:R-:W-:Y:S05]  /*0d90*/  BSYNC.RECONVERGENT B2 ;  /* 0x0000000000027941 */ /* 0x000fea0003800200 */
.L_x_649:
[----:B------:R-:W-:Y:S01]  /*0da0*/  IADD3 R24, P0, PT, R24, R9, RZ ;  /* 0x0000000918187210 */ /* 0x000fe20007f1e0ff */
[----:B------:R-:W-:Y:S02]  /*0db0*/  IMAD.MOV.U32 R8, RZ, RZ, R10 ;  /* 0x000000ffff087224 */ /* 0x000fe400078e000a */
[----:B------:R-:W-:Y:S02]  /*0dc0*/  IMAD.MOV.U32 R12, RZ, RZ, R23 ;  /* 0x000000ffff0c7224 */ /* 0x000fe400078e0017 */
[----:B------:R-:W-:-:S08]  /*0dd0*/  IMAD.X R25, R32, 0x1, R13, P0 ;  /* 0x0000000120197824 */ /* 0x000fd000000e060d */
.L_x_648:
[----:B------:R-:W-:Y:S05]  /*0de0*/  BSYNC.RECONVERGENT B1 ;  /* 0x0000000000017941 */ /* 0x000fea0003800200 */
.L_x_647:
[----:B------:R-:W-:-:S04]  /*0df0*/  ISETP.GE.U32.AND P0, PT, R22, 0x3, PT ;  /* 0x000000031600780c */ /* 0x000fc80003f06070 */
[----:B------:R-:W-:-:S13]  /*0e00*/  ISETP.GE.U32.AND.EX P0, PT, R26, RZ, PT, P0 ;  /* 0x000000ff1a00720c */ /* 0x000fda0003f06100 */
[----:B------:R-:W-:Y:S05]  /*0e10*/  @!P0 BRA `(.L_x_643) ;  /* 0x0000000000f08947 */ /* 0x000fea0003800000 */
[----:B------:R-:W-:Y:S01]  /*0e20*/  IADD3 R4, P0, PT, R7, R4, RZ ;  /* 0x0000000407047210 */ /* 0x000fe20007f1e0ff */
[----:B------:R-:W-:Y:S01]  /*0e30*/  IMAD.MOV.U32 R2, RZ, RZ, RZ ;  /* 0x000000ffff027224 */ /* 0x000fe200078e00ff */
[----:B------:R-:W-:-:S03]  /*0e40*/  MOV R5, RZ ;  /* 0x000000ff00057202 */ /* 0x000fc60000000f00 */
[----:B------:R-:W-:-:S08]  /*0e50*/  IMAD.X R11, R11, 0x1, R6, P0 ;  /* 0x000000010b0b7824 */ /* 0x000fd000000e0606 */
.L_x_651:
[-C--:B------:R-:W-:Y:S02]  /*0e60*/  IADD3 R32, P1, PT, R10, R5.reuse, RZ ;  /* 0x000000050a207210 */ /* 0x080fe40007f3e0ff */
[----:B------:R-:W-:-:S03]  /*0e70*/  IADD3 R30, P0, PT, R24, R5, RZ ;  /* 0x00000005181e7210 */ /* 0x000fc60007f1e0ff */
[--C-:B------:R-:W-:Y:S02]  /*0e80*/  IMAD.X R33, R23, 0x1, R2.reuse, P1 ;  /* 0x0000000117217824 */ /* 0x100fe400008e0602 */
[----:B------:R-:W-:-:S03]  /*0e90*/  IMAD.X R31, R25, 0x1, R2, P0 ;  /* 0x00000001191f7824 */ /* 0x000fc600000e0602 */
[----:B------:R-:W2:Y:S04]  /*0ea0*/  LDG.E.64 R14, desc[UR8][R32.64] ;  /* 0x00000008200e7981 */ /* 0x000ea8000c1e1b00 */
[----:B------:R0:W2:Y:S01]  /*0eb0*/  LDG.E.64 R6, desc[UR8][R30.64] ;  /* 0x000000081e067981 */ /* 0x0000a2000c1e1b00 */
[C---:B------:R-:W-:Y:S02]  /*0ec0*/  IADD3 R26, P0, PT, R18.reuse, R32, RZ ;  /* 0x00000020121a7210 */ /* 0x040fe40007f1e0ff */
[----:B------:R-:W-:-:S03]  /*0ed0*/  IADD3 R16, P1, PT, R18, R30, RZ ;  /* 0x0000001e12107210 */ /* 0x000fc60007f3e0ff */
[C---:B------:R-:W-:Y:S02]  /*0ee0*/  IMAD.X R27, R19.reuse, 0x1, R33, P0 ;  /* 0x00000001131b7824 */ /* 0x040fe400000e0621 */
[----:B------:R-:W-:-:S03]  /*0ef0*/  IMAD.X R17, R19, 0x1, R31, P1 ;  /* 0x0000000113117824 */ /* 0x000fc600008e061f */
[----:B------:R1:W3:Y:S01]  /*0f00*/  LDG.E.64 R28, desc[UR8][R26.64] ;  /* 0x000000081a1c7981 */ /* 0x0002e2000c1e1b00 */
[----:B0-----:R-:W-:Y:S01]  /*0f10*/  IADD3 R30, P1, PT, R18, R16, RZ ;  /* 0x00000010121e7210 */ /* 0x001fe20007f3e0ff */
[----:B--2---:R-:W-:Y:S02]  /*0f20*/  DADD R14, R14, -R6 ;  /* 0x000000000e0e7229 */ /* 0x004fe40000000806 */
[----:B------:R-:W3:Y:S06]  /*0f30*/  LDG.E.64 R6, desc[UR8][R16.64] ;  /* 0x0000000810067981 */ /* 0x000eec000c1e1b00 */
[----:B------:R-:W-:-:S02]  /*0f40*/  DSETP.GT.AND P0, PT, |R14|, R20, PT ;  /* 0x000000140e00722a */ /* 0x000fc40003f04200 */
[----:B------:R-:W-:Y:S01]  /*0f50*/  DADD R14, -RZ, |R14| ;  /* 0x00000000ff0e7229 */ /* 0x000fe2000000050e */
[----:B------:R-:W-:-:S05]  /*0f60*/  IMAD.X R31, R19, 0x1, R17, P1 ;  /* 0x00000001131f7824 */ /* 0x000fca00008e0611 */
[----:B------:R-:W2:Y:S04]  /*0f70*/  LDG.E.64 R16, desc[UR8][R30.64] ;  /* 0x000000081e107981 */ /* 0x000ea8000c1e1b00 */
[----:B------:R-:W-:Y:S02]  /*0f80*/  FSEL R14, R14, R20, P0 ;  /* 0x000000140e0e7208 */ /* 0x000fe40000000000 */
[----:B------:R-:W-:Y:S02]  /*0f90*/  FSEL R15, R15, R21, P0 ;  /* 0x000000150f0f7208 */ /* 0x000fe40000000000 */
[----:B------:R-:W-:-:S05]  /*0fa0*/  IADD3 R32, P0, PT, R18, R26, RZ ;  /* 0x0000001a12207210 */ /* 0x000fca0007f1e0ff */
[----:B------:R-:W-:-:S05]  /*0fb0*/  IMAD.X R33, R19, 0x1, R27, P0 ;  /* 0x0000000113217824 */ /* 0x000fca00000e061b */
[----:B------:R-:W2:Y:S01]  /*0fc0*/  LDG.E.64 R20, desc[UR8][R32.64] ;  /* 0x0000000820147981 */ /* 0x000ea2000c1e1b00 */
[----:B-1----:R-:W-:-:S05]  /*0fd0*/  IADD3 R26, P2, PT, R18, R30, RZ ;  /* 0x0000001e121a7210 */ /* 0x002fca0007f5e0ff */
[----:B------:R-:W-:-:S06]  /*0fe0*/  IMAD.X R27, R19, 0x1, R31, P2 ;  /* 0x00000001131b7824 */ /* 0x000fcc00010e061f */
[----:B------:R-:W4:Y:S01]  /*0ff0*/  LDG.E.64 R26, desc[UR8][R26.64] ;  /* 0x000000081a1a7981 */ /* 0x000f22000c1e1b00 */
[----:B---3--:R-:W-:Y:S01]  /*1000*/  DADD R6, R28, -R6 ;  /* 0x000000001c067229 */ /* 0x008fe20000000806 */
[----:B------:R-:W-:-:S05]  /*1010*/  IADD3 R28, P1, PT, R18, R32, RZ ;  /* 0x00000020121c7210 */ /* 0x000fca0007f3e0ff */
[----:B------:R-:W-:-:S06]  /*1020*/  IMAD.X R29, R19, 0x1, R33, P1 ;  /* 0x00000001131d7824 */ /* 0x000fcc00008e0621 */
[----:B------:R-:W4:Y:S01]  /*1030*/  LDG.E.64 R28, desc[UR8][R28.64] ;  /* 0x000000081c1c7981 */ /* 0x000f22000c1e1b00 */
[----:B------:R-:W-:Y:S02]  /*1040*/  DSETP.GT.AND P0, PT, |R6|, R14, PT ;  /* 0x0000000e0600722a */ /* 0x000fe40003f04200 */
[----:B------:R-:W-:-:S10]  /*1050*/  DADD R6, -RZ, |R6| ;  /* 0x00000000ff067229 */ /* 0x000fd40000000506 */
[----:B------:R-:W-:Y:S02]  /*1060*/  FSEL R6, R6, R14, P0 ;  /* 0x0000000e06067208 */ /* 0x000fe40000000000 */
[----:B------:R-:W-:Y:S01]  /*1070*/  FSEL R7, R7, R15, P0 ;  /* 0x0000000f07077208 */ /* 0x000fe20000000000 */
[----:B--2---:R-:W-:Y:S01]  /*1080*/  DADD R16, R20, -R16 ;  /* 0x0000000014107229 */ /* 0x004fe20000000810 */
[----:B------:R-:W-:Y:S01]  /*1090*/  MOV R20, R5 ;  /* 0x0000000500147202 */ /* 0x000fe20000000f00 */
[----:B------:R-:W-:-:S04]  /*10a0*/  IMAD.MOV.U32 R21, RZ, RZ, R2 ;  /* 0x000000ffff157224 */ /* 0x000fc800078e0002 */
[----:B------:R-:W-:Y:S02]  /*10b0*/  IMAD.WIDE.U32 R20, R0, 0x20, R20 ;  /* 0x0000002000147825 */ /* 0x000fe400078e0014 */
[----:B------:R-:W-:Y:S02]  /*10c0*/  DSETP.GT.AND P0, PT, |R16|, R6, PT ;  /* 0x000000061000722a */ /* 0x000fe40003f04200 */
[----:B------:R-:W-:Y:S01]  /*10d0*/  DADD R16, -RZ, |R16| ;  /* 0x00000000ff107229 */ /* 0x000fe20000000510 */
[----:B------:R-:W-:-:S05]  /*10e0*/  IADD3 R5, P2, PT, R20, R8, RZ ;  /* 0x0000000814057210 */ /* 0x000fca0007f5e0ff */
[----:B------:R-:W-:-:S04]  /*10f0*/  IMAD.X R2, R21, 0x1, R12, P2 ;  /* 0x0000000115027824 */ /* 0x000fc800010e060c */
[----:B------:R-:W-:Y:S02]  /*1100*/  FSEL R6, R16, R6, P0 ;  /* 0x0000000610067208 */ /* 0x000fe40000000000 */
[----:B------:R-:W-:Y:S02]  /*1110*/  FSEL R7, R17, R7, P0 ;  /* 0x0000000711077208 */ /* 0x000fe40000000000 */
[----:B------:R-:W-:-:S04]  /*1120*/  ISETP.GE.U32.AND P0, PT, R5, R4, PT ;  /* 0x000000040500720c */ /* 0x000fc80003f06070 */
[----:B------:R-:W-:Y:S01]  /*1130*/  ISETP.GE.U32.AND.EX P0, PT, R2, R11, PT, P0 ;  /* 0x0000000b0200720c */ /* 0x000fe20003f06100 */
[----:B------:R-:W-:Y:S02]  /*1140*/  IMAD.MOV.U32 R5, RZ, RZ, R20 ;  /* 0x000000ffff057224 */ /* 0x000fe400078e0014 */
[----:B------:R-:W-:Y:S01]  /*1150*/  IMAD.MOV.U32 R2, RZ, RZ, R21 ;  /* 0x000000ffff027224 */ /* 0x000fe200078e0015 */
[----:B----4-:R-:W-:-:S08]  /*1160*/  DADD R14, R28, -R26 ;  /* 0x000000001c0e7229 */ /* 0x010fd0000000081a */
[----:B------:R-:W-:Y:S02]  /*1170*/  DADD R16, -RZ, |R14| ;  /* 0x00000000ff107229 */ /* 0x000fe4000000050e */
[----:B------:R-:W-:-:S08]  /*1180*/  DSETP.GT.AND P1, PT, |R14|, R6, PT ;  /* 0x000000060e00722a */ /* 0x000fd00003f24200 */
[----:B------:R-:W-:Y:S02]  /*1190*/  FSEL R6, R16, R6, P1 ;  /* 0x0000000610067208 */ /* 0x000fe40000800000 */
[----:B------:R-:W-:-:S03]  /*11a0*/  FSEL R7, R17, R7, P1 ;  /* 0x0000000711077208 */ /* 0x000fc60000800000 */
[----:B------:R-:W-:Y:S02]  /*11b0*/  IMAD.MOV.U32 R20, RZ, RZ, R6 ;  /* 0x000000ffff147224 */ /* 0x000fe400078e0006 */
[----:B------:R-:W-:Y:S01]  /*11c0*/  IMAD.MOV.U32 R21, RZ, RZ, R7 ;  /* 0x000000ffff157224 */ /* 0x000fe200078e0007 */
[----:B------:R-:W-:Y:S06]  /*11d0*/  @!P0 BRA `(.L_x_651) ;  /* 0xfffffffc00208947 */ /* 0x000fec000383ffff */
.L_x_643:
[----:B------:R-:W-:Y:S05]  /*11e0*/  BSYNC.RECONVERGENT B0 ;  /* 0x0000000000007941 */ /* 0x000fea0003800200 */
.L_x_642:
[----:B------:R-:W-:Y:S01]  /*11f0*/  SHFL.DOWN PT, R5, R21, 0x10, 0x1f ;  /* 0x0a001f0015057f89 */ /* 0x000fe200000e0000 */
[----:B------:R-:W-:Y:S01]  /*1200*/  SHF.R.U32.HI R2, RZ, 0x5, R0 ;  /* 0x00000005ff027819 */ /* 0x000fe20000011600 */
[----:B------:R-:W-:Y:S01]  /*1210*/  BAR.SYNC.DEFER_BLOCKING 0x0 ;  /* 0x0000000000007b1d */ /* 0x000fe20000010000 */
[C---:B------:R-:W-:Y:S02]  /*1220*/  LOP3.LUT P1, R0, R3.reuse, 0x1f, RZ, 0xc0, !PT ;  /* 0x0000001f03007812 */ /* 0x040fe4000782c0ff */
[----:B------:R-:W-:-:S03]  /*1230*/  ISETP.GE.U32.AND P2, PT, R3, R2, PT ;  /* 0x000000020300720c */ /* 0x000fc60003f46070 */
[----:B------:R-:W0:Y:S08]  /*1240*/  SHFL.DOWN PT, R4, R20, 0x10, 0x1f ;  /* 0x0a001f0014047f89 */ /* 0x000e3000000e0000 */
[----:B------:R-:W-:Y:S02]  /*1250*/  @!P1 MOV R2, 0x400 ;  /* 0x0000040000029802 */ /* 0x000fe40000000f00 */
[----:B------:R-:W1:Y:S01]  /*1260*/  @!P2 S2R R13, SR_CgaCtaId ;  /* 0x00000000000da919 */ /* 0x000e620000008800 */
        /* <DEDUP_REMOVED lines=12> */
[----:B------:R-:W-:Y:S01]  /*1330*/  FSEL R10, R4, R8, P0 ;  /* 0x00000008040a7208 */ /* 0x000fe20000000000 */
[----:B------:R-:W0:Y:S01]  /*1340*/  @!P1 S2R R9, SR_CgaCtaId ;  /* 0x0000000000099919 */ /* 0x000e220000008800 */
[----:B------:R-:W-:Y:S01]  /*1350*/  @!P2 MOV R8, 0x400 ;  /* 0x000004000008a802 */ /* 0x000fe20000000f00 */
[----:B------:R-:W-:Y:S03]  /*1360*/  SHFL.DOWN PT, R5, R11, 0x2, 0x1f ;  /* 0x08401f000b057f89 */ /* 0x000fe600000e0000 */
[----:B-1----:R-:W-:Y:S01]  /*1370*/  @!P2 LEA R13, R13, R8, 0x18 ;  /* 0x000000080d0da211 */ /* 0x002fe200078ec0ff */
[----:B------:R-:W1:Y:S04]  /*1380*/  SHFL.DOWN PT, R4, R10, 0x2, 0x1f ;  /* 0x08401f000a047f89 */ /* 0x000e6800000e0000 */
[----:B------:R-:W-:Y:S01]  /*1390*/  @!P2 IMAD R0, R0, 0x8, R13 ;  /* 0x000000080000a824 */ /* 0x000fe200078e020d */
[----:B-1----:R-:W-:Y:S01]  /*13a0*/  DSETP.GT.AND P0, PT, R4, R10, PT ;  /* 0x0000000a0400722a */ /* 0x002fe20003f04000 */
[----:B0-----:R-:W-:-:S05]  /*13b0*/  @!P1 LEA R2, R9, R2, 0x18 ;  /* 0x0000000209029211 */ /* 0x001fca00078ec0ff */
[----:B------:R-:W-:Y:S02]  /*13c0*/  FSEL R7, R5, R11, P0 ;  /* 0x0000000b05077208 */ /* 0x000fe40000000000 */
[----:B------:R-:W-:Y:S02]  /*13d0*/  FSEL R6, R4, R10, P0 ;  /* 0x0000000a04067208 */ /* 0x000fe40000000000 */
[----:B------:R-:W-:Y:S01]  /*13e0*/  @!P1 LEA.HI R11, R3, R2, RZ, 0x1e ;  /* 0x00000002030b9211 */ /* 0x000fe200078ff0ff */
[----:B------:R-:W-:Y:S04]  /*13f0*/  SHFL.DOWN PT, R5, R7, 0x1, 0x1f ;  /* 0x08201f0007057f89 */ /* 0x000fe800000e0000 */
[----:B------:R-:W0:Y:S02]  /*1400*/  SHFL.DOWN PT, R4, R6, 0x1, 0x1f ;  /* 0x08201f0006047f89 */ /* 0x000e2400000e0000 */
[----:B0-----:R-:W-:-:S06]  /*1410*/  DSETP.GT.AND P0, PT, R4, R6, PT ;  /* 0x000000060400722a */ /* 0x001fcc0003f04000 */
        /* <DEDUP_REMOVED lines=32> */
[----:B------:R-:W3:Y:S01]  /*1620*/  LDCU.64 UR4, c[0x0][0x380] ;  /* 0x00007000ff0477ac */ /* 0x000ee20008000a00 */
[----:B-12---:R-:W-:-:S06]  /*1630*/  DSETP.GT.AND P0, PT, R2, R4, PT ;  /* 0x000000040200722a */ /* 0x006fcc0003f04000 */
[----:B------:R-:W-:Y:S02]  /*1640*/  FSEL R2, R2, R4, P0 ;  /* 0x0000000402027208 */ /* 0x000fe40000000000 */
[----:B------:R-:W-:Y:S01]  /*1650*/  FSEL R3, R3, R5, P0 ;  /* 0x0000000503037208 */ /* 0x000fe20000000000 */
[----:B---3--:R-:W-:-:S04]  /*1660*/  ULEA UR4, UP0, UR6, UR4, 0x3 ;  /* 0x0000000406047291 */ /* 0x008fc8000f8018ff */
[----:B------:R-:W-:Y:S02]  /*1670*/  ULEA.HI.X UR5, UR6, UR5, URZ, 0x3, UP0 ;  /* 0x0000000506057291 */ /* 0x000fe400080f1cff */
[----:B0-----:R-:W-:-:S04]  /*1680*/  IMAD.U32 R4, RZ, RZ, UR4 ;  /* 0x00000004ff047e24 */ /* 0x001fc8000f8e00ff */
[----:B------:R-:W-:-:S05]  /*1690*/  IMAD.U32 R5, RZ, RZ, UR5 ;  /* 0x00000005ff057e24 */ /* 0x000fca000f8e00ff */
[----:B------:R-:W-:Y:S01]  /*16a0*/  STG.E.64 desc[UR8][R4.64], R2 ;  /* 0x0000000204007986 */ /* 0x000fe2000c101b08 */
[----:B------:R-:W-:Y:S05]  /*16b0*/  EXIT ;  /* 0x000000000000794d */ /* 0x000fea0003800000 */
        .weak           $__internal_66_$__cuda_sm20_div_s64
        .type           $__internal_66_$__cuda_sm20_div_s64,@function
        .size           $__internal_66_$__cuda_sm20_div_s64,($__internal_67_$__cuda_sm20_div_u64 - $__internal_66_$__cuda_sm20_div_s64)
$__internal_66_$__cuda_sm20_div_s64:
        /* <DEDUP_REMOVED lines=20> */
[----:B------:R-:W-:-:S05]  /*1800*/  IMAD.HI.U32 R10, P1, R9, R13, R10 ;  /* 0x0000000d090a7227 */ /* 0x000fca000782000a */
[----:B------:R-:W-:Y:S01]  /*1810*/  IADD3 R11, P2, PT, R19, R10, RZ ;  /* 0x0000000a130b7210 */ /* 0x000fe20007f5e0ff */
[----:B------:R-:W-:Y:S01]  /*1820*/  IMAD.X R10, R17, 0x1, R9, P0 ;  /* 0x00000001110a7824 */ /* 0x000fe200000e0609 */
[----:B------:R-:W-:-:S03]  /*1830*/  IADD3 R19, P4, PT, RZ, -R0, RZ ;  /* 0x80000000ff137210 */ /* 0x000fc60007f9e0ff */
[----:B------:R-:W-:Y:S01]  /*1840*/  IMAD.WIDE.U32 R8, R11, R2, RZ ;  /* 0x000000020b087225 */ /* 0x000fe200078e00ff */
[----:B------:R-:W-:Y:S02]  /*1850*/  IADD3.X R13, PT, PT, RZ, RZ, R10, P2, P1 ;  /* 0x000000ffff0d7210 */ /* 0x000fe400017e240a */
[----:B------:R-:W-:Y:S01]  /*1860*/  SEL R19, R19, R0, !P3 ;  /* 0x0000000013137207 */ /* 0x000fe20005800000 */
[----:B------:R-:W-:Y:S01]  /*1870*/  IMAD R9, R11, R3, R9 ;  /* 0x000000030b097224 */ /* 0x000fe200078e0209 */
[----:B------:R-:W-:Y:S01]  /*1880*/  IADD3 R17, P0, PT, RZ, -R8, RZ ;  /* 0x80000008ff117210 */ /* 0x000fe20007f1e0ff */
[----:B------:R-:W-:Y:S02]  /*1890*/  IMAD.X R12, RZ, RZ, ~R5, P4 ;  /* 0x000000ffff0c7224 */ /* 0x000fe400020e0e05 */
[----:B------:R-:W-:Y:S02]  /*18a0*/  IMAD R9, R13, R2, R9 ;  /* 0x000000020d097224 */ /* 0x000fe400078e0209 */
[----:B------:R-:W-:Y:S01]  /*18b0*/  IMAD.HI.U32 R10, R11, R17, RZ ;  /* 0x000000110b0a7227 */ /* 0x000fe200078e00ff */
[----:B------:R-:W-:-:S03]  /*18c0*/  SEL R12, R12, R5, !P3 ;  /* 0x000000050c0c7207 */ /* 0x000fc60005800000 */
[----:B------:R-:W-:Y:S02]  /*18d0*/  IMAD.X R8, RZ, RZ, ~R9, P0 ;  /* 0x000000ffff087224 */ /* 0x000fe400000e0e09 */
[----:B------:R-:W-:Y:S02]  /*18e0*/  IMAD.MOV.U32 R9, RZ, RZ, RZ ;  /* 0x000000ffff097224 */ /* 0x000fe400078e00ff */
[----:B------:R-:W-:-:S04]  /*18f0*/  IMAD.WIDE.U32 R10, P0, R11, R8, R10 ;  /* 0x000000080b0a7225 */ /* 0x000fc8000780000a */
[----:B------:R-:W-:-:S04]  /*1900*/  IMAD.HI.U32 R11, P1, R13, R17, R10 ;  /* 0x000000110d0b7227 */ /* 0x000fc8000782000a */
[CC--:B------:R-:W-:Y:S02]  /*1910*/  IMAD R10, R13.reuse, R8.reuse, RZ ;  /* 0x000000080d0a7224 */ /* 0x0c0fe400078e02ff */
[----:B------:R-:W-:-:S03]  /*1920*/  IMAD.HI.U32 R8, R13, R8, RZ ;  /* 0x000000080d087227 */ /* 0x000fc600078e00ff */
[----:B------:R-:W-:Y:S01]  /*1930*/  IADD3 R11, P2, PT, R10, R11, RZ ;  /* 0x0000000b0a0b7210 */ /* 0x000fe20007f5e0ff */
[----:B------:R-:W-:-:S04]  /*1940*/  IMAD.X R13, R8, 0x1, R13, P0 ;  /* 0x00000001080d7824 */ /* 0x000fc800000e060d */
        /* <DEDUP_REMOVED lines=14> */
[-C--:B------:R-:W-:Y:S02]  /*1a30*/  IMAD R9, R13, R2.reuse, R9 ;  /* 0x000000020d097224 */ /* 0x080fe400078e0209 */
[----:B------:R-:W-:Y:S02]  /*1a40*/  IMAD.X R10, RZ, RZ, R13, P2 ;  /* 0x000000ffff0a7224 */ /* 0x000fe400010e060d */
[----:B------:R-:W-:Y:S01]  /*1a50*/  IMAD.X R21, R12, 0x1, ~R9, P1 ;  /* 0x000000010c157824 */ /* 0x000fe200008e0e09 */
[----:B------:R-:W-:-:S04]  /*1a60*/  IADD3 R9, P1, PT, R19, -R2, RZ ;  /* 0x8000000213097210 */ /* 0x000fc80007f3e0ff */
[CC--:B------:R-:W-:Y:S02]  /*1a70*/  ISETP.GE.U32.AND.EX P0, PT, R21.reuse, R3.reuse, PT, P0 ;  /* 0x000000031500720c */ /* 0x0c0fe40003f06100 */
[----:B------:R-:W-:Y:S02]  /*1a80*/  IADD3.X R17, PT, PT, R21, ~R3, RZ, P1, !PT ;  /* 0x8000000315117210 */ /* 0x000fe40000ffe4ff */
[----:B------:R-:W-:Y:S02]  /*1a90*/  SEL R9, R9, R19, P0 ;  /* 0x0000001309097207 */ /* 0x000fe40000000000 */
[----:B------:R-:W-:Y:S02]  /*1aa0*/  SEL R11, R8, R11, P0 ;  /* 0x0000000b080b7207 */ /* 0x000fe40000000000 */
[----:B------:R-:W-:Y:S02]  /*1ab0*/  SEL R17, R17, R21, P0 ;  /* 0x0000001511117207 */ /* 0x000fe40000000000 */
[----:B------:R-:W-:-:S02]  /*1ac0*/  ISETP.GE.U32.AND P1, PT, R9, R2, PT ;  /* 0x000000020900720c */ /* 0x000fc40003f26070 */
[----:B------:R-:W-:Y:S02]  /*1ad0*/  SEL R8, R10, R13, P0 ;  /* 0x0000000d0a087207 */ /* 0x000fe40000000000 */
[----:B------:R-:W-:Y:S02]  /*1ae0*/  IADD3 R2, P2, PT, R11, 0x1, RZ ;  /* 0x000000010b027810 */ /* 0x000fe40007f5e0ff */
[----:B------:R-:W-:Y:S02]  /*1af0*/  ISETP.GE.U32.AND.EX P0, PT, R17, R3, PT, P1 ;  /* 0x000000031100720c */ /* 0x000fe40003f06110 */
[----:B------:R-:W-:Y:S01]  /*1b00*/  LOP3.LUT R10, R6, R5, RZ, 0x3c, !PT ;  /* 0x00000005060a7212 */ /* 0x000fe200078e3cff */
[----:B------:R-:W-:Y:S01]  /*1b10*/  IMAD.X R3, RZ, RZ, R8, P2 ;  /* 0x000000ffff037224 */ /* 0x000fe200010e0608 */
[----:B------:R-:W-:Y:S02]  /*1b20*/  SEL R2, R2, R11, P0 ;  /* 0x0000000b02027207 */ /* 0x000fe40000000000 */
[----:B------:R-:W-:-:S02]  /*1b30*/  ISETP.GE.AND P1, PT, R10, RZ, PT ;  /* 0x000000ff0a00720c */ /* 0x000fc40003f26270 */
[----:B------:R-:W-:Y:S02]  /*1b40*/  SEL R3, R3, R8, P0 ;  /* 0x0000000803037207 */ /* 0x000fe40000000000 */
[----:B------:R-:W-:Y:S02]  /*1b50*/  IADD3 R9, P2, PT, RZ, -R2, RZ ;  /* 0x80000002ff097210 */ /* 0x000fe40007f5e0ff */
        /* <DEDUP_REMOVED lines=9> */
[----:B------:R-:W-:Y:S06]  /*1bf0*/  RET.REL.NODEC R2 `(_ZN2at6native55_GLOBAL__N__6c1c77d0_17_DistanceKernel_cu_928626d3_295122cdist_kernel_cuda_implIdNS1_5distsIdE3infEEEvPT_PKS6_S9_S6_lllll) ;  /* 0xffffffe402007950 */ /* 0x000fec0003c3ffff */
        .weak           $__internal_67_$__cuda_sm20_div_u64
        .type           $__internal_67_$__cuda_sm20_div_u64,@function
        .size           $__internal_67_$__cuda_sm20_div_u64,(.L_x_863 - $__internal_67_$__cuda_sm20_div_u64)
$__internal_67_$__cuda_sm20_div_u64:
        /* <DEDUP_REMOVED lines=11> */
[----:B------:R-:W-:-:S04]  /*1cb0*/  IMAD.HI.U32 R29, R21, R33, RZ ;  /* 0x00000021151d7227 */ /* 0x000fc800078e00ff */
[----:B------:R-:W-:-:S04]  /*1cc0*/  IMAD.WIDE.U32 R22, P0, R20, R33, R22 ;  /* 0x0000002114167225 */ /* 0x000fc80007800016 */
[----:B------:R-:W-:Y:S02]  /*1cd0*/  IMAD.X R29, R29, 0x1, R21, P0 ;  /* 0x000000011d1d7824 */ /* 0x000fe400000e0615 */
[----:B------:R-:W-:-:S04]  /*1ce0*/  IMAD.HI.U32 R22, P1, R21, R31, R22 ;  /* 0x0000001f15167227 */ /* 0x000fc80007820016 */
[----:B------:R-:W-:-:S05]  /*1cf0*/  IMAD R21, R21, R33, RZ ;  /* 0x0000002115157224 */ /* 0x000fca00078e02ff */
[----:B------:R-:W-:-:S04]  /*1d00*/  IADD3 R21, P0, PT, R21, R22, RZ ;  /* 0x0000001615157210 */ /* 0x000fc80007f1e0ff */
[----:B------:R-:W-:Y:S01]  /*1d10*/  IADD3.X R29, PT, PT, RZ, RZ, R29, P0, P1 ;  /* 0x000000ffff1d7210 */ /* 0x000fe200007e241d */
[----:B------:R-:W-:-:S04]  /*1d20*/  IMAD.WIDE.U32 R22, R21, R18, RZ ;  /* 0x0000001215167225 */ /* 0x000fc800078e00ff */
[----:B------:R-:W-:Y:S01]  /*1d30*/  IMAD R20, R21, R19, R23 ;  /* 0x0000001315147224 */ /* 0x000fe200078e0217 */
[----:B------:R-:W-:-:S03]  /*1d40*/  IADD3 R23, P0, PT, RZ, -R22, RZ ;  /* 0x80000016ff177210 */ /* 0x000fc60007f1e0ff */
[----:B------:R-:W-:-:S04]  /*1d50*/  IMAD R20, R29, R18, R20 ;  /* 0x000000121d147224 */ /* 0x000fc800078e0214 */
[----:B------:R-:W-:Y:S02]  /*1d60*/  IMAD.X R30, RZ, RZ, ~R20, P0 ;  /* 0x000000ffff1e7224 */ /* 0x000fe400000e0e14 */
[----:B------:R-:W-:-:S04]  /*1d70*/  IMAD.HI.U32 R20, R21, R23, RZ ;  /* 0x0000001715147227 */ /* 0x000fc800078e00ff */
[----:B------:R-:W-:-:S04]  /*1d80*/  IMAD.HI.U32 R22, R29, R30, RZ ;  /* 0x0000001e1d167227 */ /* 0x000fc800078e00ff */
[----:B------:R-:W-:-:S05]  /*1d90*/  IMAD.WIDE.U32 R20, P0, R21, R30, R20 ;  /* 0x0000001e15147225 */ /* 0x000fca0007800014 */
[----:B------:R-:W-:Y:S01]  /*1da0*/  IADD3.X R22, PT, PT, R22, R29, RZ, P0, !PT ;  /* 0x0000001d16167210 */ /* 0x000fe200007fe4ff */
[----:B------:R-:W-:-:S04]  /*1db0*/  IMAD.HI.U32 R20, P1, R29, R23, R20 ;  /* 0x000000171d147227 */ /* 0x000fc80007820014 */
[----:B------:R-:W-:Y:S02]  /*1dc0*/  IMAD R23, R29, R30, RZ ;  /* 0x0000001e1d177224 */ /* 0x000fe400078e02ff */
[----:B------:R-:W-:-:S03]  /*1dd0*/  IMAD.MOV.U32 R21, RZ, RZ, RZ ;  /* 0x000000ffff157224 */ /* 0x000fc600078e00ff */
[----:B------:R-:W-:-:S04]  /*1de0*/  IADD3 R23, P0, PT, R23, R20, RZ ;  /* 0x0000001417177210 */ /* 0x000fc80007f1e0ff */
[----:B------:R-:W-:Y:S01]  /*1df0*/  IADD3.X R29, PT, PT, RZ, RZ, R22, P0, P1 ;  /* 0x000000ffff1d7210 */ /* 0x000fe200007e2416 */
[----:B------:R-:W-:-:S04]  /*1e00*/  IMAD.HI.U32 R20, R23, R27, RZ ;  /* 0x0000001b17147227 */ /* 0x000fc800078e00ff */
[----:B------:R-:W-:-:S04]  /*1e10*/  IMAD.WIDE.U32 R20, R23, R28, R20 ;  /* 0x0000001c17147225 */ /* 0x000fc800078e0014 */
[C---:B------:R-:W-:Y:S02]  /*1e20*/  IMAD R23, R29.reuse, R28, RZ ;  /* 0x0000001c1d177224 */ /* 0x040fe400078e02ff */
[----:B------:R-:W-:-:S05]  /*1e30*/  IMAD.HI.U32 R20, P0, R29, R27, R20 ;  /* 0x0000001b1d147227 */ /* 0x000fca0007800014 */
[----:B------:R-:W-:-:S05]  /*1e40*/  IADD3 R23, P1, PT, R23, R20, RZ ;  /* 0x0000001417177210 */ /* 0x000fca0007f3e0ff */
[----:B------:R-:W-:-:S04]  /*1e50*/  IMAD.WIDE.U32 R20, R23, R18, RZ ;  /* 0x0000001217147225 */ /* 0x000fc800078e00ff */
[----:B------:R-:W-:Y:S01]  /*1e60*/  IMAD R22, R23, R19, R21 ;  /* 0x0000001317167224 */ /* 0x000fe200078e0215 */
[----:B------:R-:W-:Y:S01]  /*1e70*/  IADD3 R31, P2, PT, -R20, R27, RZ ;  /* 0x0000001b141f7210 */ /* 0x000fe20007f5e1ff */
[----:B------:R-:W-:-:S04]  /*1e80*/  IMAD.HI.U32 R20, R29, R28, RZ ;  /* 0x0000001c1d147227 */ /* 0x000fc800078e00ff */
[----:B------:R-:W-:Y:S01]  /*1e90*/  IMAD.X R20, RZ, RZ, R20, P0 ;  /* 0x000000ffff147224 */ /* 0x000fe200000e0614 */
[----:B------:R-:W-:-:S03]  /*1ea0*/  ISETP.GE.U32.AND P0, PT, R31, R18, PT ;  /* 0x000000121f00720c */ /* 0x000fc60003f06070 */
[----:B------:R-:W-:-:S04]  /*1eb0*/  IMAD.X R21, RZ, RZ, R20, P1 ;  /* 0x000000ffff157224 */ /* 0x000fc800008e0614 */
[----:B------:R-:W-:-:S04]  /*1ec0*/  IMAD R27, R21, R18, R22 ;  /* 0x00000012151b7224 */ /* 0x000fc800078e0216 */
[----:B------:R-:W-:Y:S01]  /*1ed0*/  IMAD.X R29, R28, 0x1, ~R27, P2 ;  /* 0x000000011c1d7824 */ /* 0x000fe200010e0e1b */
[----:B------:R-:W-:-:S04]  /*1ee0*/  IADD3 R27, P2, PT, -R18, R31, RZ ;  /* 0x0000001f121b7210 */ /* 0x000fc80007f5e1ff */
[----:B------:R-:W-:-:S04]  /*1ef0*/  ISETP.GE.U32.AND.EX P0, PT, R29, R19, PT, P0 ;  /* 0x000000131d00720c */ /* 0x000fc80003f06100 */
[----:B------:R-:W-:-:S04]  /*1f00*/  SEL R27, R27, R31, P0 ;  /* 0x0000001f1b1b7207 */ /* 0x000fc80000000000 */
[----:B------:R-:W-:Y:S01]  /*1f10*/  ISETP.GE.U32.AND P1, PT, R27, R18, PT ;  /* 0x000000121b00720c */ /* 0x000fe20003f26070 */
[----:B------:R-:W-:Y:S01]  /*1f20*/  IMAD.X R27, R29, 0x1, ~R19, P2 ;  /* 0x000000011d1b7824 */ /* 0x000fe200010e0e13 */
[----:B------:R-:W-:-:S04]  /*1f30*/  IADD3 R20, P2, PT, R23, 0x1, RZ ;  /* 0x0000000117147810 */ /* 0x000fc80007f5e0ff */
[----:B------:R-:W-:Y:S01]  /*1f40*/  SEL R23, R20, R23, P0 ;  /* 0x0000001714177207 */ /* 0x000fe20000000000 */
[----:B------:R-:W-:Y:S01]  /*1f50*/  IMAD.X R22, RZ, RZ, R21, P2 ;  /* 0x000000ffff167224 */ /* 0x000fe200010e0615 */
[----:B------:R-:W-:Y:S02]  /*1f60*/  SEL R27, R27, R29, P0 ;  /* 0x0000001d1b1b7207 */ /* 0x000fe40000000000 */
[----:B------:R-:W-:Y:S02]  /*1f70*/  IADD3 R20, P2, PT, R23, 0x1, RZ ;  /* 0x0000000117147810 */ /* 0x000fe40007f5e0ff */
[----:B------:R-:W-:Y:S02]  /*1f80*/  SEL R22, R22, R21, P0 ;  /* 0x0000001516167207 */ /* 0x000fe40000000000 */
[----:B------:R-:W-:Y:S01]  /*1f90*/  ISETP.GE.U32.AND.EX P1, PT, R27, R19, PT, P1 ;  /* 0x000000131b00720c */ /* 0x000fe20003f26110 */
[----:B------:R-:W-:Y:S01]  /*1fa0*/  IMAD.MOV.U32 R27, RZ, RZ, 0x0 ;  /* 0x00000000ff1b7424 */ /* 0x000fe200078e00ff */
[----:B------:R-:W-:Y:S01]  /*1fb0*/  ISETP.NE.U32.AND P0, PT, R18, RZ, PT ;  /* 0x000000ff1200720c */ /* 0x000fe20003f05070 */
[----:B------:R-:W-:Y:S01]  /*1fc0*/  IMAD.X R21, RZ, RZ, R22, P2 ;  /* 0x000000ffff157224 */ /* 0x000fe200010e0616 */
[----:B------:R-:W-:-:S02]  /*1fd0*/  SEL R20, R20, R23, P1 ;  /* 0x0000001714147207 */ /* 0x000fc40000800000 */
[----:B------:R-:W-:Y:S02]  /*1fe0*/  ISETP.NE.AND.EX P0, PT, R19, RZ, PT, P0 ;  /* 0x000000ff1300720c */ /* 0x000fe40003f05300 */
[----:B------:R-:W-:Y:S02]  /*1ff0*/  SEL R21, R21, R22, P1 ;  /* 0x0000001615157207 */ /* 0x000fe40000800000 */
[----:B------:R-:W-:Y:S02]  /*2000*/  SEL R20, R20, 0xffffffff, P0 ;  /* 0xffffffff14147807 */ /* 0x000fe40000000000 */
[----:B------:R-:W-:Y:S01]  /*2010*/  SEL R21, R21, 0xffffffff, P0 ;  /* 0xffffffff15157807 */ /* 0x000fe20000000000 */
[----:B------:R-:W-:Y:S06]  /*2020*/  RET.REL.NODEC R26 `(_ZN2at6native55_GLOBAL__N__6c1c77d0_17_DistanceKernel_cu_928626d3_295122cdist_kernel_cuda_implIdNS1_5distsIdE3infEEEvPT_PKS6_S9_S6_lllll) ;  /* 0xffffffdc1af47950 */ /* 0x000fec0003c3ffff */
.L_x_652:
        /* <DEDUP_REMOVED lines=13> */
.L_x_863:


//--------------------- .text._ZN2at6native55_GLOBAL__N__6c1c77d0_17_DistanceKernel_cu_928626d3_295122cdist_kernel_cuda_implIdNS1_5distsIdE3twoEEEvPT_PKS6_S9_S6_lllll --------------------------
	.section	.text._ZN2at6native55_GLOBAL__N__6c1c77d0_17_DistanceKernel_cu_928626d3_295122cdist_kernel_cuda_implIdNS1_5distsIdE3twoEEEvPT_PKS6_S9_S6_lllll,"ax",@progbits
	.align	128
.text._ZN2at6native55_GLOBAL__N__6c1c77d0_17_DistanceKernel_cu_928626d3_295122cdist_kernel_cuda_implIdNS1_5distsIdE3twoEEEvPT_PKS6_S9_S6_lllll:
        .type           _ZN2at6native55_GLOBAL__N__6c1c77d0_17_DistanceKernel_cu_928626d3_295122cdist_kernel_cuda_implIdNS1_5distsIdE3twoEEEvPT_PKS6_S9_S6_lllll,@function
        .size           _ZN2at6native55_GLOBAL__N__6c1c77d0_17_DistanceKernel_cu_928626d3_295122cdist_kernel_cuda_implIdNS1_5distsIdE3twoEEEvPT_PKS6_S9_S6_lllll,(.L_x_866 - _ZN2at6native55_GLOBAL__N__6c1c77d0_17_DistanceKernel_cu_928626d3_295122cdist_kernel_cuda_implIdNS1_5distsIdE3twoEEEvPT_PKS6_S9_S6_lllll)
        .other          _ZN2at6native55_GLOBAL__N__6c1c77d0_17_DistanceKernel_cu_928626d3_295122cdist_kernel_cuda_implIdNS1_5distsIdE3twoEEEvPT_PKS6_S9_S6_lllll,@"STO_CUDA_ENTRY STV_DEFAULT"
_ZN2at6native55_GLOBAL__N__6c1c77d0_17_DistanceKernel_cu_928626d3_295122cdist_kernel_cuda_implIdNS1_5distsIdE3twoEEEvPT_PKS6_S9_S6_lllll:
[----:B------:R-:W-:Y:S01]  /*0000*/  LDC R1, c[0x0][0x37c] ;  /* 0x0000df00ff017b82 */ /* 0x000fe20000000800 */
[----:B------:R-:W0:Y:S07]  /*0010*/  LDCU UR4, c[0x0][0x3b4] ;  /* 0x00007680ff0477ac */ /* 0x000e2e0008000800 */
[----:B------:R-:W1:Y:S01]  /*0020*/  S2UR UR6, SR_CTAID.X ;  /* 0x00000000000679c3 */ /* 0x000e620000002500 */
[----:B0-----:R-:W-:-:S09]  /*0030*/  UISETP.NE.U32.AND UP0, UPT, UR4, URZ, UPT ;  /* 0x000000ff0400728c */ /* 0x001fd2000bf05070 */
[----:B------:R-:W-:Y:S05]  /*0040*/  BRA.U UP0, `(.L_x_653) ;  /* 0x0000000100607547 */ /* 0x000fea000b800000 */
[----:B------:R-:W0:Y:S01]  /*0050*/  LDC R4, c[0x0][0x3b0] ;  /* 0x0000ec00ff047b82 */ /* 0x000e220000000800 */
[----:B------:R-:W-:Y:S01]  /*0060*/  HFMA2 R15, -RZ, RZ, 0, 0 ;  /* 0x00000000ff0f7431 */ /* 0x000fe200000001ff */
        /* <DEDUP_REMOVED lines=14> */
[----:B------:R-:W-:Y:S01]  /*0150*/  @P0 IADD3 R3, PT, PT, R3, -R4, RZ ;  /* 0x8000000403030210 */ /* 0x000fe20007ffe0ff */
[----:B------:R-:W-:-:S03]  /*0160*/  @P0 VIADD R14, R14, 0x1 ;  /* 0x000000010e0e0836 */ /* 0x000fc60000000000 */
[----:B------:R-:W-:-:S13]  /*0170*/  ISETP.GE.U32.AND P1, PT, R3, R4, PT ;  /* 0x000000040300720c */ /* 0x000fda0003f26070 */
[----:B------:R-:W-:Y:S01]  /*0180*/  @P1 VIADD R14, R14, 0x1 ;  /* 0x000000010e0e1836 */ /* 0x000fe20000000000 */
[----:B------:R-:W-:-:S05]  /*0190*/  @!P2 LOP3.LUT R14, RZ, R4, RZ, 0x33, !PT ;  /* 0x00000004ff0ea212 */ /* 0x000fca00078e33ff */
[----:B------:R-:W-:-:S04]  /*01a0*/  IMAD.MOV R3, RZ, RZ, -R14 ;  /* 0x000000ffff037224 */ /* 0x000fc800078e0a0e */
[----:B------:R-:W-:Y:S01]  /*01b0*/  IMAD R0, R4, R3, UR6 ;  /* 0x0000000604007e24 */ /* 0x000fe2000f8e0203 */
[----:B------:R-:W-:Y:S06]  /*01c0*/  BRA `(.L_x_654) ;  /* 0x0000000000487947 */ /* 0x000fec0003800000 */
.L_x_653:
[----:B------:R-:W0:Y:S01]  /*01d0*/  LDC R7, c[0x0][0x3b0] ;  /* 0x0000ec00ff077b82 */ /* 0x000e220000000800 */
[----:B-1----:R-:W-:Y:S01]  /*01e0*/  IMAD.U32 R0, RZ, RZ, UR6 ;  /* 0x00000006ff007e24 */ /* 0x002fe2000f8e00ff */
[----:B------:R-:W-:Y:S01]  /*01f0*/  MOV R4, 0x230 ;  /* 0x0000023000047802 */ /* 0x000fe20000000f00 */
[----:B------:R-:W-:-:S05]  /*0200*/  IMAD.MOV.U32 R5, RZ, RZ, RZ ;  /* 0x000000ffff057224 */ /* 0x000fca00078e00ff */
[----:B------:R-:W1:Y:S02]  /*0210*/  LDC R6, c[0x0][0x3b4] ;  /* 0x0000ed00ff067b82 */ /* 0x000e640000000800 */
[----:B01----:R-:W-:Y:S05]  /*0220*/  CALL.REL.NOINC `($__internal_68_$__cuda_sm20_div_s64) ;  /* 0x0000001000e07944 */ /* 0x003fea0003c00000 */
[----:B------:R-:W0:Y:S01]  /*0230*/  LDC.64 R8, c[0x0][0x3b0] ;  /* 0x0000ec00ff087b82 */ /* 0x000e220000000a00 */
[----:B------:R-:W-:Y:S01]  /*0240*/  IADD3 R5, P0, PT, RZ, -R6, RZ ;  /* 0x80000006ff057210 */ /* 0x000fe20007f1e0ff */
[----:B------:R-:W-:Y:S02]  /*0250*/  IMAD.U32 R2, RZ, RZ, UR6 ;  /* 0x00000006ff027e24 */ /* 0x000fe4000f8e00ff */
[----:B------:R-:W-:Y:S02]  /*0260*/  IMAD.MOV.U32 R14, RZ, RZ, R6 ;  /* 0x000000ffff0e7224 */ /* 0x000fe400078e0006 */
[--C-:B------:R-:W-:Y:S02]  /*0270*/  IMAD.X R3, RZ, RZ, ~R7.reuse, P0 ;  /* 0x000000ffff037224 */ /* 0x100fe400000e0e07 */
[----:B------:R-:W-:Y:S02]  /*0280*/  IMAD.MOV.U32 R15, RZ, RZ, R7 ;  /* 0x000000ffff0f7224 */ /* 0x000fe400078e0007 */
[----:B0-----:R-:W-:-:S02]  /*0290*/  IMAD R0, R3, R8, RZ ;  /* 0x0000000803007224 */ /* 0x001fc400078e02ff */
[----:B------:R-:W-:-:S03]  /*02a0*/  HFMA2 R3, -RZ, RZ, 0, 0 ;  /* 0x00000000ff037431 */ /* 0x000fc600000001ff */
[----:B------:R-:W-:-:S04]  /*02b0*/  IMAD.WIDE.U32 R2, R5, R8, R2 ;  /* 0x0000000805027225 */ /* 0x000fc800078e0002 */
[----:B------:R-:W-:Y:S02]  /*02c0*/  IMAD R5, R5, R9, R0 ;  /* 0x0000000905057224 */ /* 0x000fe400078e0200 */
[----:B------:R-:W-:Y:S02]  /*02d0*/  IMAD.MOV.U32 R0, RZ, RZ, R2 ;  /* 0x000000ffff007224 */ /* 0x000fe400078e0002 */
[----:B------:R-:W-:-:S07]  /*02e0*/  IMAD.IADD R5, R3, 0x1, R5 ;  /* 0x0000000103057824 */ /* 0x000fce00078e0205 */
.L_x_654:
        /* <DEDUP_REMOVED lines=9> */
[----:B0-----:R-:W-:-:S06]  /*0380*/  IADD3 R2, PT, PT, R4, 0xffffffe, RZ ;  /* 0x0ffffffe04027810 */ /* 0x001fcc0007ffe0ff */
        /* <DEDUP_REMOVED lines=14> */
[--C-:B------:R-:W-:Y:S02]  /*0470*/  IMAD.MOV R5, RZ, RZ, -R3.reuse ;  /* 0x000000ffff057224 */ /* 0x100fe400078e0a03 */
[----:B------:R-:W-:Y:S02]  /*0480*/  IMAD.MOV.U32 R4, RZ, RZ, R3 ;  /* 0x000000ffff047224 */ /* 0x000fe400078e0003 */
[----:B------:R-:W-:Y:S01]  /*0490*/  IMAD R2, R5, UR4, R0 ;  /* 0x0000000405027c24 */ /* 0x000fe2000f8e0200 */
[----:B------:R-:W-:Y:S01]  /*04a0*/  MOV R5, RZ ;  /* 0x000000ff00057202 */ /* 0x000fe20000000f00 */
[----:B------:R-:W-:Y:S06]  /*04b0*/  BRA `(.L_x_656) ;  /* 0x0000000000387947 */ /* 0x000fec0003800000 */
.L_x_655:
[----:B------:R-:W0:Y:S01]  /*04c0*/  LDC R7, c[0x0][0x3a0] ;  /* 0x0000e800ff077b82 */ /* 0x000e220000000800 */
[----:B------:R-:W-:-:S07]  /*04d0*/  MOV R4, 0x500 ;  /* 0x0000050000047802 */ /* 0x000fce0000000f00 */
[----:B------:R-:W1:Y:S02]  /*04e0*/  LDC R6, c[0x0][0x3a4] ;  /* 0x0000e900ff067b82 */ /* 0x000e640000000800 */
[----:B01----:R-:W-:Y:S05]  /*04f0*/  CALL.REL.NOINC `($__internal_68_$__cuda_sm20_div_s64) ;  /* 0x00000010002c7944 */ /* 0x003fea0003c00000 */
        /* <DEDUP_REMOVED lines=10> */
.L_x_656:
        /* <DEDUP_REMOVED lines=27> */
[----:B------:R-:W-:Y:S01]  /*0750*/  IMAD.IADD R2, R15, 0x1, R13 ;  /* 0x000000010f027824 */ /* 0x000fe200078e020d */
[----:B------:R-:W-:Y:S01]  /*0760*/  IADD3 R7, PT, PT, R7, R9, RZ ;  /* 0x0000000907077210 */ /* 0x000fe20007ffe0ff */
[----:B------:R-:W-:Y:S02]  /*0770*/  IMAD.IADD R5, R17, 0x1, R19 ;  /* 0x0000000111057824 */ /* 0x000fe400078e0213 */
[C---:B------:R-:W-:Y:S01]  /*0780*/  IMAD.SHL.U32 R4, R6.reuse, 0x8, RZ ;  /* 0x0000000806047824 */ /* 0x040fe200078e00ff */
[----:B------:R-:W-:Y:S02]  /*0790*/  SHF.L.U64.HI R6, R6, 0x3, R7 ;  /* 0x0000000306067819 */ /* 0x000fe40000010207 */
[----:B------:R-:W-:Y:S02]  /*07a0*/  IADD3.X R8, PT, PT, R5, R2, RZ, P1, P2 ;  /* 0x0000000205087210 */ /* 0x000fe40000fe44ff */
[----:B-1----:R-:W-:-:S02]  /*07b0*/  IADD3 R4, P1, PT, R4, UR4, RZ ;  /* 0x0000000404047c10 */ /* 0x002fc4000ff3e0ff */
[----:B------:R-:W-:Y:S02]  /*07c0*/  LEA.HI.X R25, R25, UR11, R8, 0x3, P3 ;  /* 0x0000000b19197c11 */ /* 0x000fe400098f1c08 */
[----:B------:R-:W-:Y:S01]  /*07d0*/  IADD3.X R6, PT, PT, R6, UR5, RZ, P1, !PT ;  /* 0x0000000506067c10 */ /* 0x000fe20008ffe4ff */
[----:B0-----:R-:W-:Y:S08]  /*07e0*/  @P0 BRA `(.L_x_658) ;  /* 0x0000000800380947 */ /* 0x001ff00003800000 */
        /* <DEDUP_REMOVED lines=38> */
[----:B------:R-:W-:Y:S01]  /*0a50*/  @P0 IADD3 R27, PT, PT, -R18, R27, RZ ;  /* 0x0000001b121b0210 */ /* 0x000fe20007ffe1ff */
[----:B------:R-:W-:-:S03]  /*0a60*/  @P0 VIADD R20, R20, 0x1 ;  /* 0x0000000114140836 */ /* 0x000fc60000000000 */
[----:B------:R-:W-:-:S13]  /*0a70*/  ISETP.GE.U32.AND P1, PT, R27, R18, PT ;  /* 0x000000121b00720c */ /* 0x000fda0003f26070 */
[----:B------:R-:W-:Y:S01]  /*0a80*/  @P1 VIADD R20, R20, 0x1 ;  /* 0x0000000114141836 */ /* 0x000fe20000000000 */
[----:B------:R-:W-:Y:S01]  /*0a90*/  @!P2 LOP3.LUT R20, RZ, R18, RZ, 0x33, !PT ;  /* 0x00000012ff14a212 */ /* 0x000fe200078e33ff */
[----:B------:R-:W-:Y:S06]  /*0aa0*/  BRA `(.L_x_661) ;  /* 0x0000000000087947 */ /* 0x000fec0003800000 */
.L_x_660:
[----:B------:R-:W-:-:S07]  /*0ab0*/  MOV R26, 0xad0 ;  /* 0x00000ad0001a7802 */ /* 0x000fce0000000f00 */
[----:B------:R-:W-:Y:S05]  /*0ac0*/  CALL.REL.NOINC `($__internal_69_$__cuda_sm20_div_u64) ;  /* 0x0000001000087944 */ /* 0x000fea0003c00000 */
.L_x_661:
[----:B------:R-:W-:Y:S05]  /*0ad0*/  BSYNC.RECONVERGENT B1 ;  /* 0x0000000000017941 */ /* 0x000fea0003800200 */
.L_x_659:
[----:B------:R-:W-:Y:S01]  /*0ae0*/  IADD3 R22, P2, PT, R20, R10, RZ ;  /* 0x0000000a14167210 */ /* 0x000fe20007f5e0ff */
[----:B------:R-:W-:Y:S03]  /*0af0*/  BSSY.RECONVERGENT B1, `(.L_x_662) ;  /* 0x000002c000017945 */ /* 0x000fe60003800200 */
[----:B------:R-:W-:Y:S01]  /*0b00*/  LOP3.LUT R10, R22, 0x3, RZ, 0xc0, !PT ;  /* 0x00000003160a7812 */ /* 0x000fe200078ec0ff */
[----:B------:R-:W-:Y:S01]  /*0b10*/  IMAD.X R26, RZ, RZ, R21, P2 ;  /* 0x000000ffff1a7224 */ /* 0x000fe200010e0615 */
[----:B------:R-:W-:Y:S02]  /*0b20*/  CS2R R20, SRZ ;  /* 0x0000000000147805 */ /* 0x000fe4000001ff00 */
[----:B------:R-:W-:Y:S02]  /*0b30*/  ISETP.NE.U32.AND P0, PT, R10, 0x3, PT ;  /* 0x000000030a00780c */ /* 0x000fe40003f05070 */
[----:B------:R-:W-:-:S02]  /*0b40*/  IADD3 R10, P1, PT, R9, R4, RZ ;  /* 0x00000004090a7210 */ /* 0x000fc40007f3e0ff */
[----:B------:R-:W-:Y:S02]  /*0b50*/  ISETP.NE.AND.EX P0, PT, RZ, RZ, PT, P0 ;  /* 0x000000ffff00720c */ /* 0x000fe40003f05300 */
[----:B------:R-:W-:-:S11]  /*0b60*/  IADD3.X R23, PT, PT, R13, R6, RZ, P1, !PT ;  /* 0x000000060d177210 */ /* 0x000fd60000ffe4ff */
[----:B------:R-:W-:Y:S05]  /*0b70*/  @!P0 BRA `(.L_x_663) ;  /* 0x00000000008c8947 */ /* 0x000fea0003800000 */
[----:B------:R-:W0:Y:S01]  /*0b80*/  LDCU.64 UR4, c[0x0][0x390] ;  /* 0x00007200ff0477ac */ /* 0x000e220008000a00 */
[C---:B------:R-:W-:Y:S01]  /*0b90*/  IMAD.SHL.U32 R15, R16.reuse, 0x8, RZ ;  /* 0x00000008100f7824 */ /* 0x040fe200078e00ff */
[----:B------:R-:W-:Y:S01]  /*0ba0*/  SHF.L.U64.HI R17, R16, 0x3, R5 ;  /* 0x0000000310117819 */ /* 0x000fe20000010205 */
[----:B------:R-:W-:Y:S01]  /*0bb0*/  VIADD R8, R22, 0x1 ;  /* 0x0000000116087836 */ /* 0x000fe20000000000 */
[----:B------:R-:W-:Y:S01]  /*0bc0*/  BSSY.RECONVERGENT B2, `(.L_x_664) ;  /* 0x000001a000027945 */ /* 0x000fe20003800200 */
[----:B------:R-:W-:Y:S02]  /*0bd0*/  CS2R R20, SRZ ;  /* 0x0000000000147805 */ /* 0x000fe4000001ff00 */
[----:B------:R-:W-:Y:S02]  /*0be0*/  LEA R12, P0, R14, R15, 0x3 ;  /* 0x0000000f0e0c7211 */ /* 0x000fe400078018ff */
[----:B------:R-:W-:Y:S02]  /*0bf0*/  LOP3.LUT R8, R8, 0x3, RZ, 0xc0, !PT ;  /* 0x0000000308087812 */ /* 0x000fe400078ec0ff */
[----:B------:R-:W-:-:S02]  /*0c00*/  LEA.HI.X R2, R14, R17, R2, 0x3, P0 ;  /* 0x000000110e027211 */ /* 0x000fc400000f1c02 */
[----:B------:R-:W-:Y:S02]  /*0c10*/  IADD3 R5, P2, PT, RZ, -R8, RZ ;  /* 0x80000008ff057210 */ /* 0x000fe40007f5e0ff */
[----:B0-----:R-:W-:-:S04]  /*0c20*/  IADD3 R12, P1, PT, R12, UR4, RZ ;  /* 0x000000040c0c7c10 */ /* 0x001fc8000ff3e0ff */
[----:B------:R-:W-:Y:S01]  /*0c30*/  IADD3.X R28, PT, PT, R2, UR5, RZ, P1, !PT ;  /* 0x00000005021c7c10 */ /* 0x000fe20008ffe4ff */
[----:B------:R-:W-:-:S08]  /*0c40*/  IMAD.X R2, RZ, RZ, -0x1, P2 ;  /* 0xffffffffff027424 */ /* 0x000fd000010e06ff */
.L_x_665:
[----:B------:R-:W-:Y:S01]  /*0c50*/  IADD3 R14, P0, PT, R9, R12, RZ ;  /* 0x0000000c090e7210 */ /* 0x000fe20007f1e0ff */
[----:B------:R-:W-:Y:S01]  /*0c60*/  IMAD.MOV.U32 R25, RZ, RZ, R23 ;  /* 0x000000ffff197224 */ /* 0x000fe200078e0017 */
[----:B------:R-:W-:-:S03]  /*0c70*/  MOV R24, R10 ;  /* 0x0000000a00187202 */ /* 0x000fc60000000f00 */
[----:B------:R-:W-:Y:S02]  /*0c80*/  IMAD.X R15, R13, 0x1, R28, P0 ;  /* 0x000000010d0f7824 */ /* 0x000fe400000e061c */
        /* <DEDUP_REMOVED lines=11> */
[----:B------:R-:W-:-:S04]  /*0d40*/  DFMA R20, R16, R16, R20 ;  /* 0x000000101014722b */ /* 0x000fc80000000014 */
[----:B------:R-:W-:Y:S07]  /*0d50*/  @P0 BRA `(.L_x_665) ;  /* 0xfffffffc00bc0947 */ /* 0x000fee000383ffff */
[----:B------:R-:W-:Y:S05]  /*0d60*/  BSYNC.RECONVERGENT B2 ;  /* 0x0000000000027941 */ /* 0x000fea0003800200 */
.L_x_664:
[----:B------:R-:W-:Y:S01]  /*0d70*/  IADD3 R24, P0, PT, R12, R9, RZ ;  /* 0x000000090c187210 */ /* 0x000fe20007f1e0ff */
[----:B------:R-:W-:Y:S01]  /*0d80*/  IMAD.MOV.U32 R8, RZ, RZ, R10 ;  /* 0x000000ffff087224 */ /* 0x000fe200078e000a */
[----:B------:R-:W-:-:S03]  /*0d90*/  MOV R12, R23 ;  /* 0x00000017000c7202 */ /* 0x000fc60000000f00 */
[----:B------:R-:W-:-:S08]  /*0da0*/  IMAD.X R25, R28, 0x1, R13, P0 ;  /* 0x000000011c197824 */ /* 0x000fd000000e060d */
.L_x_663:
[----:B------:R-:W-:Y:S05]  /*0db0*/  BSYNC.RECONVERGENT B1 ;  /* 0x0000000000017941 */ /* 0x000fea0003800200 */
.L_x_662:
[----:B------:R-:W-:-:S04]  /*0dc0*/  ISETP.GE.U32.AND P0, PT, R22, 0x3, PT ;  /* 0x000000031600780c */ /* 0x000fc80003f06070 */
[----:B------:R-:W-:-:S13]  /*0dd0*/  ISETP.GE.U32.AND.EX P0, PT, R26, RZ, PT, P0 ;  /* 0x000000ff1a00720c */ /* 0x000fda0003f06100 */
[----:B------:R-:W-:Y:S05]  /*0de0*/  @!P0 BRA `(.L_x_658) ;  /* 0x0000000000b88947 */ /* 0x000fea0003800000 */
[----:B------:R-:W-:Y:S01]  /*0df0*/  IADD3 R4, P0, PT, R7, R4, RZ ;  /* 0x0000000407047210 */ /* 0x000fe20007f1e0ff */
[----:B------:R-:W-:Y:S02]  /*0e00*/  IMAD.MOV.U32 R5, RZ, RZ, RZ ;  /* 0x000000ffff057224 */ /* 0x000fe400078e00ff */
[----:B------:R-:W-:Y:S01]  /*0e10*/  IMAD.MOV.U32 R2, RZ, RZ, RZ ;  /* 0x000000ffff027224 */ /* 0x000fe200078e00ff */
[----:B------:R-:W-:-:S09]  /*0e20*/  IADD3.X R11, PT, PT, R11, R6, RZ, P0, !PT ;  /* 0x000000060b0b7210 */ /* 0x000fd200007fe4ff */
.L_x_666:
        /* <DEDUP_REMOVED lines=9> */
[----:B------:R-:W-:-:S05]  /*0ec0*/  IADD3.X R35, PT, PT, R19, R27, RZ, P1, !PT ;  /* 0x0000001b13237210 */ /* 0x000fca0000ffe4ff */
[----:B------:R-:W3:Y:S01]  /*0ed0*/  LDG.E.64 R14, desc[UR8][R34.64] ;  /* 0x00000008220e7981 */ /* 0x000ee2000c1e1b00 */
[----:B--2---:R-:W-:-:S03]  /*0ee0*/  DADD R16, R6, -R16 ;  /* 0x0000000006107229 */ /* 0x004fc60000000810 */
[----:B------:R-:W3:Y:S01]  /*0ef0*/  LDG.E.64 R6, desc[UR8][R28.64] ;  /* 0x000000081c067981 */ /* 0x000ee2000c1e1b00 */
[C---:B------:R-:W-:Y:S02]  /*0f00*/  IADD3 R30, P0, PT, R18.reuse, R28, RZ ;  /* 0x0000001c121e7210 */ /* 0x040fe40007f1e0ff */
[----:B------:R-:W-:-:S03]  /*0f10*/  IADD3 R26, P1, PT, R18, R34, RZ ;  /* 0x00000022121a7210 */ /* 0x000fc60007f3e0ff */
[C---:B------:R-:W-:Y:S02]  /*0f20*/  IMAD.X R31, R19.reuse, 0x1, R29, P0 ;  /* 0x00000001131f7824 */ /* 0x040fe400000e061d */
[----:B------:R-:W-:-:S05]  /*0f30*/  IMAD.X R27, R19, 0x1, R35, P1 ;  /* 0x00000001131b7824 */ /* 0x000fca00008e0623 */
[----:B------:R-:W2:Y:S01]  /*0f40*/  LDG.E.64 R28, desc[UR8][R26.64] ;  /* 0x000000081a1c7981 */ /* 0x000ea2000c1e1b00 */
[----:B------:R-:W-:Y:S01]  /*0f50*/  DFMA R20, R16, R16, R20 ;  /* 0x000000101014722b */ /* 0x000fe20000000014 */
[C---:B------:R-:W-:Y:S02]  /*0f60*/  IADD3 R32, P1, PT, R18.reuse, R26, RZ ;  /* 0x0000001a12207210 */ /* 0x040fe40007f3e0ff */
[----:B------:R-:W-:Y:S02]  /*0f70*/  IADD3 R16, P0, PT, R18, R30, RZ ;  /* 0x0000001e12107210 */ /* 0x000fe40007f1e0ff */
[----:B------:R-:W-:-:S03]  /*0f80*/  IADD3.X R33, PT, PT, R19, R27, RZ, P1, !PT ;  /* 0x0000001b13217210 */ /* 0x000fc60000ffe4ff */
[----:B------:R-:W-:-:S03]  /*0f90*/  IMAD.X R17, R19, 0x1, R31, P0 ;  /* 0x0000000113117824 */ /* 0x000fc600000e061f */
[----:B------:R-:W4:Y:S04]  /*0fa0*/  LDG.E.64 R32, desc[UR8][R32.64] ;  /* 0x0000000820207981 */ /* 0x000f28000c1e1b00 */
[----:B------:R-:W4:Y:S01]  /*0fb0*/  LDG.E.64 R16, desc[UR8][R16.64] ;  /* 0x0000000810107981 */ /* 0x000f22000c1e1b00 */
[----:B---3--:R-:W-:-:S03]  /*0fc0*/  DADD R14, R6, -R14 ;  /* 0x00000000060e7229 */ /* 0x008fc6000000080e */
[----:B------:R-:W2:Y:S05]  /*0fd0*/  LDG.E.64 R6, desc[UR8][R30.64] ;  /* 0x000000081e067981 */ /* 0x000eaa000c1e1b00 */
[----:B------:R-:W-:Y:S02]  /*0fe0*/  DFMA R20, R14, R14, R20 ;  /* 0x0000000e0e14722b */ /* 0x000fe40000000014 */
[----:B----4-:R-:W-:Y:S02]  /*0ff0*/  DADD R14, R16, -R32 ;  /* 0x00000000100e7229 */ /* 0x010fe40000000820 */
[----:B--2---:R-:W-:Y:S01]  /*1000*/  DADD R28, R6, -R28 ;  /* 0x00000000061c7229 */ /* 0x004fe2000000081c */
[----:B------:R-:W-:-:S02]  /*1010*/  IMAD.MOV.U32 R6, RZ, RZ, R5 ;  /* 0x000000ffff067224 */ /* 0x000fc400078e0005 */
[----:B------:R-:W-:Y:S02]  /*1020*/  IMAD.MOV.U32 R7, RZ, RZ, R2 ;  /* 0x000000ffff077224 */ /* 0x000fe400078e0002 */
[----:B------:R-:W-:-:S03]  /*1030*/  IMAD.WIDE.U32 R6, R0, 0x20, R6 ;  /* 0x0000002000067825 */ /* 0x000fc600078e0006 */
[----:B------:R-:W-:-:S04]  /*1040*/  IADD3 R5, P1, PT, R6, R8, RZ ;  /* 0x0000000806057210 */ /* 0x000fc80007f3e0ff */
[----:B------:R-:W-:Y:S01]  /*1050*/  ISETP.GE.U32.AND P0, PT, R5, R4, PT ;  /* 0x000000040500720c */ /* 0x000fe20003f06070 */
[----:B------:R-:W-:-:S05]  /*1060*/  IMAD.X R2, R7, 0x1, R12, P1 ;  /* 0x0000000107027824 */ /* 0x000fca00008e060c */
[----:B------:R-:W-:Y:S01]  /*1070*/  ISETP.GE.U32.AND.EX P0, PT, R2, R11, PT, P0 ;  /* 0x0000000b0200720c */ /* 0x000fe20003f06100 */
[----:B------:R-:W-:Y:S01]  /*1080*/  DFMA R20, R28, R28, R20 ;  /* 0x0000001c1c14722b */ /* 0x000fe20000000014 */
[----:B------:R-:W-:Y:S01]  /*1090*/  MOV R5, R6 ;  /* 0x0000000600057202 */ /* 0x000fe20000000f00 */
[----:B------:R-:W-:-:S06]  /*10a0*/  IMAD.MOV.U32 R2, RZ, RZ, R7 ;  /* 0x000000ffff027224 */ /* 0x000fcc00078e0007 */
[----:B------:R-:W-:-:S04]  /*10b0*/  DFMA R20, R14, R14, R20 ;  /* 0x0000000e0e14722b */ /* 0x000fc80000000014 */
[----:B------:R-:W-:Y:S07]  /*10c0*/  @!P0 BRA `(.L_x_666) ;  /* 0xfffffffc00588947 */ /* 0x000fee000383ffff */
.L_x_658:
[----:B------:R-:W-:Y:S05]  /*10d0*/  BSYNC.RECONVERGENT B0 ;  /* 0x0000000000007941 */ /* 0x000fea0003800200 */
.L_x_657:
        /* <DEDUP_REMOVED lines=12> */
[----:B-1----:R-:W-:Y:S01]  /*11a0*/  @!P0 LEA R2, R13, R2, 0x18 ;  /* 0x000000020d028211 */ /* 0x002fe200078ec0ff */
        /* <DEDUP_REMOVED lines=9> */
[----:B0-----:R-:W-:Y:S01]  /*1240*/  DADD R10, R8, R10 ;  /* 0x00000000080a7229 */ /* 0x001fe2000000000a */
[----:B------:R-:W-:-:S06]  /*1250*/  @!P0 LEA.HI R9, R3, R2, RZ, 0x1e ;  /* 0x0000000203098211 */ /* 0x000fcc00078ff0ff */
        /* <DEDUP_REMOVED lines=28> */
[----:B------:R-:W-:Y:S01]  /*1420*/  MOV R6, 0x0 ;  /* 0x0000000000067802 */ /* 0x000fe20000000f00 */
[----:B------:R-:W-:Y:S01]  /*1430*/  IMAD.MOV.U32 R7, RZ, RZ, 0x3fd80000 ;  /* 0x3fd80000ff077424 */ /* 0x000fe200078e00ff */
[----:B------:R-:W-:Y:S02]  /*1440*/  BSSY.RECONVERGENT B0, `(.L_x_667) ;  /* 0x000000f000007945 */ /* 0x000fe40003800200 */
        /* <DEDUP_REMOVED lines=13> */
[----:B------:R-:W-:Y:S05]  /*1520*/  CALL.REL.NOINC `($__internal_70_$__cuda_sm20_dsqrt_rn_f64_mediumpath_v1) ;  /* 0x00000008007c7944 */ /* 0x000fea0003c00000 */
.L_x_668:
[----:B------:R-:W-:Y:S05]  /*1530*/  BSYNC.RECONVERGENT B0 ;  /* 0x0000000000007941 */ /* 0x000fea0003800200 */
.L_x_667:
[----:B------:R-:W0:Y:S02]  /*1540*/  LDCU.64 UR4, c[0x0][0x380] ;  /* 0x00007000ff0477ac */ /* 0x000e240008000a00 */
[----:B0-----:R-:W-:-:S04]  /*1550*/  ULEA UR4, UP0, UR6, UR4, 0x3 ;  /* 0x0000000406047291 */ /* 0x001fc8000f8018ff */
[----:B------:R-:W-:Y:S02]  /*1560*/  ULEA.HI.X UR5, UR6, UR5, URZ, 0x3, UP0 ;  /* 0x0000000506057291 */ /* 0x000fe400080f1cff */
[----:B------:R-:W-:-:S04]  /*1570*/  MOV R2, UR4 ;  /* 0x0000000400027c02 */ /* 0x000fc80008000f00 */
[----:B------:R-:W-:-:S05]  /*1580*/  IMAD.U32 R3, RZ, RZ, UR5 ;  /* 0x00000005ff037e24 */ /* 0x000fca000f8e00ff */
[----:B------:R-:W-:Y:S01]  /*1590*/  STG.E.64 desc[UR8][R2.64], R4 ;  /* 0x0000000402007986 */ /* 0x000fe2000c101b08 */
[----:B------:R-:W-:Y:S05]  /*15a0*/  EXIT ;  /* 0x000000000000794d */ /* 0x000fea0003800000 */
        .weak           $__internal_68_$__cuda_sm20_div_s64
        .type           $__internal_68_$__cuda_sm20_div_s64,@function
        .size           $__internal_68_$__cuda_sm20_div_s64,($__internal_69_$__cuda_sm20_div_u64 - $__internal_68_$__cuda_sm20_div_s64)
$__internal_68_$__cuda_sm20_div_s64:
        /* <DEDUP_REMOVED lines=28> */
[----:B------:R-:W-:-:S02]  /*1770*/  IADD3 R17, P0, PT, RZ, -R8, RZ ;  /* 0x80000008ff117210 */ /* 0x000fc40007f1e0ff */
[----:B------:R-:W-:Y:S01]  /*1780*/  IADD3.X R12, PT, PT, RZ, ~R5, RZ, P4, !PT ;  /* 0x80000005ff0c7210 */ /* 0x000fe200027fe4ff */
        /* <DEDUP_REMOVED lines=38> */
[-C--:B------:R-:W-:Y:S02]  /*19f0*/  IADD3.X R3, PT, PT, RZ, R8.reuse, RZ, P2, !PT ;  /* 0x00000008ff037210 */ /* 0x080fe400017fe4ff */
[----:B------:R-:W-:Y:S02]  /*1a00*/  SEL R2, R2, R11, P0 ;  /* 0x0000000b02027207 */ /* 0x000fe40000000000 */
[----:B------:R-:W-:Y:S02]  /*1a10*/  SEL R3, R3, R8, P0 ;  /* 0x0000000803037207 */ /* 0x000fe40000000000 */
[----:B------:R-:W-:Y:S02]  /*1a20*/  IADD3 R9, P2, PT, RZ, -R2, RZ ;  /* 0x80000002ff097210 */ /* 0x000fe40007f5e0ff */
[----:B------:R-:W-:-:S02]  /*1a30*/  LOP3.LUT R10, R6, R5, RZ, 0x3c, !PT ;  /* 0x00000005060a7212 */ /* 0x000fc400078e3cff */
[----:B------:R-:W-:Y:S01]  /*1a40*/  ISETP.NE.U32.AND P0, PT, R7, RZ, PT ;  /* 0x000000ff0700720c */ /* 0x000fe20003f05070 */
[----:B------:R-:W-:Y:S01]  /*1a50*/  IMAD.X R8, RZ, RZ, ~R3, P2 ;  /* 0x000000ffff087224 */ /* 0x000fe200010e0e03 */
[----:B------:R-:W-:Y:S02]  /*1a60*/  ISETP.GE.AND P1, PT, R10, RZ, PT ;  /* 0x000000ff0a00720c */ /* 0x000fe40003f26270 */
[----:B------:R-:W-:Y:S02]  /*1a70*/  ISETP.NE.AND.EX P0, PT, R6, RZ, PT, P0 ;  /* 0x000000ff0600720c */ /* 0x000fe40003f05300 */
[----:B------:R-:W-:Y:S01]  /*1a80*/  SEL R6, R9, R2, !P1 ;  /* 0x0000000209067207 */ /* 0x000fe20004800000 */
[----:B------:R-:W-:Y:S01]  /*1a90*/  IMAD.MOV.U32 R2, RZ, RZ, R4 ;  /* 0x000000ffff027224 */ /* 0x000fe200078e0004 */
[----:B------:R-:W-:Y:S01]  /*1aa0*/  SEL R7, R8, R3, !P1 ;  /* 0x0000000308077207 */ /* 0x000fe20004800000 */
[----:B------:R-:W-:Y:S01]  /*1ab0*/  IMAD.MOV.U32 R3, RZ, RZ, 0x0 ;  /* 0x00000000ff037424 */ /* 0x000fe200078e00ff */
[----:B------:R-:W-:-:S02]  /*1ac0*/  SEL R6, R6, 0xffffffff, P0 ;  /* 0xffffffff06067807 */ /* 0x000fc40000000000 */
[----:B------:R-:W-:Y:S01]  /*1ad0*/  SEL R7, R7, 0xffffffff, P0 ;  /* 0xffffffff07077807 */ /* 0x000fe20000000000 */
[----:B------:R-:W-:Y:S06]  /*1ae0*/  RET.REL.NODEC R2 `(_ZN2at6native55_GLOBAL__N__6c1c77d0_17_DistanceKernel_cu_928626d3_295122cdist_kernel_cuda_implIdNS1_5distsIdE3twoEEEvPT_PKS6_S9_S6_lllll) ;  /* 0xffffffe402447950 */ /* 0x000fec0003c3ffff */
        .weak           $__internal_69_$__cuda_sm20_div_u64
        .type           $__internal_69_$__cuda_sm20_div_u64,@function
        .size           $__internal_69_$__cuda_sm20_div_u64,($__internal_70_$__cuda_sm20_dsqrt_rn_f64_mediumpath_v1 - $__internal_69_$__cuda_sm20_div_u64)
$__internal_69_$__cuda_sm20_div_u64:
        /* <DEDUP_REMOVED lines=21> */
[----:B------:R-:W-:-:S05]  /*1c40*/  IMAD R20, R29, R18, R20 ;  /* 0x000000121d147224 */ /* 0x000fca00078e0214 */
[----:B------:R-:W-:Y:S01]  /*1c50*/  IADD3.X R30, PT, PT, RZ, ~R20, RZ, P0, !PT ;  /* 0x80000014ff1e7210 */ /* 0x000fe200007fe4ff */
[----:B------:R-:W-:-:S04]  /*1c60*/  IMAD.HI.U32 R20, R21, R23, RZ ;  /* 0x0000001715147227 */ /* 0x000fc800078e00ff */
[----:B------:R-:W-:-:S04]  /*1c70*/  IMAD.HI.U32 R22, R29, R30, RZ ;  /* 0x0000001e1d167227 */ /* 0x000fc800078e00ff */
[----:B------:R-:W-:-:S04]  /*1c80*/  IMAD.WIDE.U32 R20, P0, R21, R30, R20 ;  /* 0x0000001e15147225 */ /* 0x000fc80007800014 */
[----:B------:R-:W-:Y:S02]  /*1c90*/  IMAD.X R22, R22, 0x1, R29, P0 ;  /* 0x0000000116167824 */ /* 0x000fe400000e061d */
        /* <DEDUP_REMOVED lines=15> */
[----:B------:R-:W-:-:S04]  /*1d90*/  ISETP.GE.U32.AND P0, PT, R31, R18, PT ;  /* 0x000000121f00720c */ /* 0x000fc80003f06070 */
[----:B------:R-:W-:-:S05]  /*1da0*/  IADD3.X R21, PT, PT, RZ, R20, RZ, P1, !PT ;  /* 0x00000014ff157210 */ /* 0x000fca0000ffe4ff */
        /* <DEDUP_REMOVED lines=15> */
[----:B------:R-:W-:-:S02]  /*1ea0*/  ISETP.NE.U32.AND P0, PT, R18, RZ, PT ;  /* 0x000000ff1200720c */ /* 0x000fc40003f05070 */
[-C--:B------:R-:W-:Y:S02]  /*1eb0*/  IADD3.X R21, PT, PT, RZ, R22.reuse, RZ, P2, !PT ;  /* 0x00000016ff157210 */ /* 0x080fe400017fe4ff */
[----:B------:R-:W-:Y:S02]  /*1ec0*/  SEL R20, R20, R23, P1 ;  /* 0x0000001714147207 */ /* 0x000fe40000800000 */
[----:B------:R-:W-:Y:S02]  /*1ed0*/  ISETP.NE.AND.EX P0, PT, R19, RZ, PT, P0 ;  /* 0x000000ff1300720c */ /* 0x000fe40003f05300 */
[----:B------:R-:W-:Y:S02]  /*1ee0*/  SEL R21, R21, R22, P1 ;  /* 0x0000001615157207 */ /* 0x000fe40000800000 */
[----:B------:R-:W-:Y:S02]  /*1ef0*/  SEL R20, R20, 0xffffffff, P0 ;  /* 0xffffffff14147807 */ /* 0x000fe40000000000 */
[----:B------:R-:W-:Y:S01]  /*1f00*/  SEL R21, R21, 0xffffffff, P0 ;  /* 0xffffffff15157807 */ /* 0x000fe20000000000 */
[----:B------:R-:W-:Y:S06]  /*1f10*/  RET.REL.NODEC R26 `(_ZN2at6native55_GLOBAL__N__6c1c77d0_17_DistanceKernel_cu_928626d3_295122cdist_kernel_cuda_implIdNS1_5distsIdE3twoEEEvPT_PKS6_S9_S6_lllll) ;  /* 0xffffffe01a387950 */ /* 0x000fec0003c3ffff */
        .weak           $__internal_70_$__cuda_sm20_dsqrt_rn_f64_mediumpath_v1
        .type           $__internal_70_$__cuda_sm20_dsqrt_rn_f64_mediumpath_v1,@function
        .size           $__internal_70_$__cuda_sm20_dsqrt_rn_f64_mediumpath_v1,(.L_x_866 - $__internal_70_$__cuda_sm20_dsqrt_rn_f64_mediumpath_v1)
$__internal_70_$__cuda_sm20_dsqrt_rn_f64_mediumpath_v1:
[----:B------:R-:W-:Y:S01]  /*1f20*/  ISETP.GE.U32.AND P0, PT, R2, -0x3400000, PT ;  /* 0xfcc000000200780c */ /* 0x000fe20003f06070 */
[----:B------:R-:W-:Y:S01]  /*1f30*/  BSSY.RECONVERGENT B1, `(.L_x_669) ;  /* 0x0000028000017945 */ /* 0x000fe20003800200 */
[----:B------:R-:W-:Y:S01]  /*1f40*/  IMAD.MOV.U32 R6, RZ, RZ, R8 ;  /* 0x000000ffff067224 */ /* 0x000fe200078e0008 */
[----:B------:R-:W-:Y:S01]  /*1f50*/  MOV R5, R15 ;  /* 0x0000000f00057202 */ /* 0x000fe20000000f00 */
[----:B------:R-:W-:Y:S02]  /*1f60*/  IMAD.MOV.U32 R4, RZ, RZ, R14 ;  /* 0x000000ffff047224 */ /* 0x000fe400078e000e */
[----:B------:R-:W-:Y:S02]  /*1f70*/  IMAD.MOV.U32 R2, RZ, RZ, R12 ;  /* 0x000000ffff027224 */ /* 0x000fe400078e000c */
[----:B------:R-:W-:-:S05]  /*1f80*/  IMAD.MOV.U32 R3, RZ, RZ, R13 ;  /* 0x000000ffff037224 */ /* 0x000fca00078e000d */
        /* <DEDUP_REMOVED lines=9> */
.L_x_670:
        /* <DEDUP_REMOVED lines=9> */
[----:B------:R-:W-:Y:S01]  /*20b0*/  IMAD.MOV.U32 R8, RZ, RZ, 0x0 ;  /* 0x00000000ff087424 */ /* 0x000fe200078e00ff */
[----:B------:R-:W-:Y:S01]  /*20c0*/  MOV R9, 0x3fd80000 ;  /* 0x3fd8000000097802 */ /* 0x000fe20000000f00 */
[----:B------:R-:W-:-:S03]  /*20d0*/  IMAD.MOV.U32 R4, RZ, RZ, RZ ;  /* 0x000000ffff047224 */ /* 0x000fc600078e00ff */
[----:B------:R-:W0:Y:S03]  /*20e0*/  MUFU.RSQ64H R5, R3 ;  /* 0x0000000300057308 */ /* 0x000e260000001c00 */
        /* <DEDUP_REMOVED lines=11> */
.L_x_672:
[----:B------:R-:W-:-:S11]  /*21a0*/  DADD R2, R4, R4 ;  /* 0x0000000004027229 */ /* 0x000fd60000000004 */
.L_x_671:
[----:B------:R-:W-:Y:S05]  /*21b0*/  BSYNC.RECONVERGENT B1 ;  /* 0x0000000000017941 */ /* 0x000fea0003800200 */
.L_x_669:
[----:B------:R-:W-:Y:S01]  /*21c0*/  IMAD.MOV.U32 R4, RZ, RZ, R2 ;  /* 0x000000ffff047224 */ /* 0x000fe200078e0002 */
[----:B------:R-:W-:Y:S01]  /*21d0*/  MOV R5, R3 ;  /* 0x0000000300057202 */ /* 0x000fe20000000f00 */
[----:B------:R-:W-:Y:S02]  /*21e0*/  IMAD.MOV.U32 R2, RZ, RZ, R0 ;  /* 0x000000ffff027224 */ /* 0x000fe400078e0000 */
[----:B------:R-:W-:-:S04]  /*21f0*/  IMAD.MOV.U32 R3, RZ, RZ, 0x0 ;  /* 0x00000000ff037424 */ /* 0x000fc800078e00ff */
[----:B------:R-:W-:Y:S05]  /*2200*/  RET.REL.NODEC R2 `(_ZN2at6native55_GLOBAL__N__6c1c77d0_17_DistanceKernel_cu_928626d3_295122cdist_kernel_cuda_implIdNS1_5distsIdE3twoEEEvPT_PKS6_S9_S6_lllll) ;  /* 0xffffffdc027c7950 */ /* 0x000fea0003c3ffff */
.L_x_673:
        /* <DEDUP_REMOVED lines=15> */
.L_x_866:


//--------------------- .text._ZN2at6native55_GLOBAL__N__6c1c77d0_17_DistanceKernel_cu_928626d3_295122cdist_kernel_cuda_implIdNS1_5distsIdE3oneEEEvPT_PKS6_S9_S6_lllll --------------------------
	.section	.text._ZN2at6native55_GLOBAL__N__6c1c77d0_17_DistanceKernel_cu_928626d3_295122cdist_kernel_cuda_implIdNS1_5distsIdE3oneEEEvPT_PKS6_S9_S6_lllll,"ax",@progbits
	.align	128
.text._ZN2at6native55_GLOBAL__N__6c1c77d0_17_DistanceKernel_cu_928626d3_295122cdist_kernel_cuda_implIdNS1_5distsIdE3oneEEEvPT_PKS6_S9_S6_lllll:
        .type           _ZN2at6native55_GLOBAL__N__6c1c77d0_17_DistanceKernel_cu_928626d3_295122cdist_kernel_cuda_implIdNS1_5distsIdE3oneEEEvPT_PKS6_S9_S6_lllll,@function
        .size           _ZN2at6native55_GLOBAL__N__6c1c77d0_17_DistanceKernel_cu_928626d3_295122cdist_kernel_cuda_implIdNS1_5distsIdE3oneEEEvPT_PKS6_S9_S6_lllll,(.L_x_870 - _ZN2at6native55_GLOBAL__N__6c1c77d0_17_DistanceKernel_cu_928626d3_295122cdist_kernel_cuda_implIdNS1_5distsIdE3oneEEEvPT_PKS6_S9_S6_lllll)
        .other          _ZN2at6native55_GLOBAL__N__6c1c77d0_17_DistanceKernel_cu_928626d3_295122cdist_kernel_cuda_implIdNS1_5distsIdE3oneEEEvPT_PKS6_S9_S6_lllll,@"STO_CUDA_ENTRY STV_DEFAULT"
_ZN2at6native55_GLOBAL__N__6c1c77d0_17_DistanceKernel_cu_928626d3_295122cdist_kernel_cuda_implIdNS1_5distsIdE3oneEEEvPT_PKS6_S9_S6_lllll:
        /* <DEDUP_REMOVED lines=29> */
.L_x_674:
[----:B------:R-:W0:Y:S01]  /*01d0*/  LDC R7, c[0x0][0x3b0] ;  /* 0x0000ec00ff077b82 */ /* 0x000e220000000800 */
[----:B-1----:R-:W-:Y:S01]  /*01e0*/  IMAD.U32 R0, RZ, RZ, UR6 ;  /* 0x00000006ff007e24 */ /* 0x002fe2000f8e00ff */
[----:B------:R-:W-:Y:S01]  /*01f0*/  MOV R4, 0x230 ;  /* 0x0000023000047802 */ /* 0x000fe20000000f00 */
[----:B------:R-:W-:-:S05]  /*0200*/  IMAD.MOV.U32 R5, RZ, RZ, RZ ;  /* 0x000000ffff057224 */ /* 0x000fca00078e00ff */
[----:B------:R-:W1:Y:S02]  /*0210*/  LDC R6, c[0x0][0x3b4] ;  /* 0x0000ed00ff067b82 */ /* 0x000e640000000800 */
[----:B01----:R-:W-:Y:S05]  /*0220*/  CALL.REL.NOINC `($__internal_71_$__cuda_sm20_div_s64) ;  /* 0x0000001000907944 */ /* 0x003fea0003c00000 */
        /* <DEDUP_REMOVED lines=12> */
.L_x_675:
        /* <DEDUP_REMOVED lines=29> */
.L_x_676:
[----:B------:R-:W0:Y:S01]  /*04c0*/  LDC R7, c[0x0][0x3a0] ;  /* 0x0000e800ff077b82 */ /* 0x000e220000000800 */
[----:B------:R-:W-:-:S07]  /*04d0*/  MOV R4, 0x500 ;  /* 0x0000050000047802 */ /* 0x000fce0000000f00 */
[----:B------:R-:W1:Y:S02]  /*04e0*/  LDC R6, c[0x0][0x3a4] ;  /* 0x0000e900ff067b82 */ /* 0x000e640000000800 */
[----:B01----:R-:W-:Y:S05]  /*04f0*/  CALL.REL.NOINC `($__internal_71_$__cuda_sm20_div_s64) ;  /* 0x0000000c00dc7944 */ /* 0x003fea0003c00000 */
        /* <DEDUP_REMOVED lines=10> */
.L_x_677:
        /* <DEDUP_REMOVED lines=81> */
.L_x_681:
[----:B------:R-:W-:-:S07]  /*0ab0*/  MOV R26, 0xad0 ;  /* 0x00000ad0001a7802 */ /* 0x000fce0000000f00 */
[----:B------:R-:W-:Y:S05]  /*0ac0*/  CALL.REL.NOINC `($__internal_72_$__cuda_sm20_div_u64) ;  /* 0x0000000c00b87944 */ /* 0x000fea0003c00000 */
.L_x_682:
[----:B------:R-:W-:Y:S05]  /*0ad0*/  BSYNC.RECONVERGENT B1 ;  /* 0x0000000000017941 */ /* 0x000fea0003800200 */
.L_x_680:
        /* <DEDUP_REMOVED lines=23> */
.L_x_686:
        /* <DEDUP_REMOVED lines=15> */
[----:B------:R-:W-:-:S04]  /*0d40*/  DADD R20, |R16|, R20 ;  /* 0x0000000010147229 */ /* 0x000fc80000000214 */
[----:B------:R-:W-:Y:S07]  /*0d50*/  @P0 BRA `(.L_x_686) ;  /* 0xfffffffc00bc0947 */ /* 0x000fee000383ffff */
[----:B------:R-:W-:Y:S05]  /*0d60*/  BSYNC.RECONVERGENT B2 ;  /* 0x0000000000027941 */ /* 0x000fea0003800200 */
.L_x_685:
[----:B------:R-:W-:Y:S01]  /*0d70*/  IADD3 R24, P0, PT, R12, R9, RZ ;  /* 0x000000090c187210 */ /* 0x000fe20007f1e0ff */
[----:B------:R-:W-:Y:S01]  /*0d80*/  IMAD.MOV.U32 R8, RZ, RZ, R10 ;  /* 0x000000ffff087224 */ /* 0x000fe200078e000a */
[----:B------:R-:W-:-:S03]  /*0d90*/  MOV R12, R23 ;  /* 0x00000017000c7202 */ /* 0x000fc60000000f00 */
[----:B------:R-:W-:-:S08]  /*0da0*/  IMAD.X R25, R28, 0x1, R13, P0 ;  /* 0x000000011c197824 */ /* 0x000fd000000e060d */
.L_x_684:
[----:B------:R-:W-:Y:S05]  /*0db0*/  BSYNC.RECONVERGENT B1 ;  /* 0x0000000000017941 */ /* 0x000fea0003800200 */
.L_x_683:
[----:B------:R-:W-:-:S04]  /*0dc0*/  ISETP.GE.U32.AND P0, PT, R22, 0x3, PT ;  /* 0x000000031600780c */ /* 0x000fc80003f06070 */
[----:B------:R-:W-:-:S13]  /*0dd0*/  ISETP.GE.U32.AND.EX P0, PT, R26, RZ, PT, P0 ;  /* 0x000000ff1a00720c */ /* 0x000fda0003f06100 */
[----:B------:R-:W-:Y:S05]  /*0de0*/  @!P0 BRA `(.L_x_679) ;  /* 0x0000000000b88947 */ /* 0x000fea0003800000 */
[----:B------:R-:W-:Y:S01]  /*0df0*/  IADD3 R4, P0, PT, R7, R4, RZ ;  /* 0x0000000407047210 */ /* 0x000fe20007f1e0ff */
[----:B------:R-:W-:Y:S02]  /*0e00*/  IMAD.MOV.U32 R5, RZ, RZ, RZ ;  /* 0x000000ffff057224 */ /* 0x000fe400078e00ff */
[----:B------:R-:W-:Y:S02]  /*0e10*/  IMAD.MOV.U32 R2, RZ, RZ, RZ ;  /* 0x000000ffff027224 */ /* 0x000fe400078e00ff */
[----:B------:R-:W-:-:S08]  /*0e20*/  IMAD.X R11, R11, 0x1, R6, P0 ;  /* 0x000000010b0b7824 */ /* 0x000fd000000e0606 */
.L_x_687:
        /* <DEDUP_REMOVED lines=12> */
[----:B------:R-:W3:Y:S01]  /*0ef0*/  LDG.E.64 R6, desc[UR8][R34.64] ;  /* 0x0000000822067981 */ /* 0x000ee2000c1e1b00 */
[C---:B------:R-:W-:Y:S02]  /*0f00*/  IADD3 R30, P0, PT, R18.reuse, R28, RZ ;  /* 0x0000001c121e7210 */ /* 0x040fe40007f1e0ff */
[----:B------:R-:W-:-:S03]  /*0f10*/  IADD3 R26, P1, PT, R18, R34, RZ ;  /* 0x00000022121a7210 */ /* 0x000fc60007f3e0ff */
[C---:B------:R-:W-:Y:S01]  /*0f20*/  IMAD.X R31, R19.reuse, 0x1, R29, P0 ;  /* 0x00000001131f7824 */ /* 0x040fe200000e061d */
[----:B------:R-:W-:-:S05]  /*0f30*/  IADD3.X R27, PT, PT, R19, R35, RZ, P1, !PT ;  /* 0x00000023131b7210 */ /* 0x000fca0000ffe4ff */
[----:B------:R-:W2:Y:S01]  /*0f40*/  LDG.E.64 R28, desc[UR8][R26.64] ;  /* 0x000000081a1c7981 */ /* 0x000ea2000c1e1b00 */
[----:B------:R-:W-:Y:S01]  /*0f50*/  DADD R20, |R16|, R20 ;  /* 0x0000000010147229 */ /* 0x000fe20000000214 */
[C---:B------:R-:W-:Y:S02]  /*0f60*/  IADD3 R32, P1, PT, R18.reuse, R26, RZ ;  /* 0x0000001a12207210 */ /* 0x040fe40007f3e0ff */
[----:B------:R-:W-:-:S03]  /*0f70*/  IADD3 R16, P0, PT, R18, R30, RZ ;  /* 0x0000001e12107210 */ /* 0x000fc60007f1e0ff */
[C---:B------:R-:W-:Y:S02]  /*0f80*/  IMAD.X R33, R19.reuse, 0x1, R27, P1 ;  /* 0x0000000113217824 */ /* 0x040fe400008e061b */
[----:B------:R-:W-:-:S04]  /*0f90*/  IMAD.X R17, R19, 0x1, R31, P0 ;  /* 0x0000000113117824 */ /* 0x000fc800000e061f */
[----:B------:R-:W4:Y:S04]  /*0fa0*/  LDG.E.64 R32, desc[UR8][R32.64] ;  /* 0x0000000820207981 */ /* 0x000f28000c1e1b00 */
[----:B------:R-:W4:Y:S01]  /*0fb0*/  LDG.E.64 R16, desc[UR8][R16.64] ;  /* 0x0000000810107981 */ /* 0x000f22000c1e1b00 */
[----:B---3--:R-:W-:-:S03]  /*0fc0*/  DADD R6, R14, -R6 ;  /* 0x000000000e067229 */ /* 0x008fc60000000806 */
[----:B------:R-:W2:Y:S05]  /*0fd0*/  LDG.E.64 R14, desc[UR8][R30.64] ;  /* 0x000000081e0e7981 */ /* 0x000eaa000c1e1b00 */
[----:B------:R-:W-:Y:S02]  /*0fe0*/  DADD R6, R20, |R6| ;  /* 0x0000000014067229 */ /* 0x000fe40000000406 */
[----:B----4-:R-:W-:Y:S02]  /*0ff0*/  DADD R20, R16, -R32 ;  /* 0x0000000010147229 */ /* 0x010fe40000000820 */
[----:B--2---:R-:W-:Y:S01]  /*1000*/  DADD R28, R14, -R28 ;  /* 0x000000000e1c7229 */ /* 0x004fe2000000081c */
[----:B------:R-:W-:-:S02]  /*1010*/  IMAD.MOV.U32 R14, RZ, RZ, R5 ;  /* 0x000000ffff0e7224 */ /* 0x000fc400078e0005 */
[----:B------:R-:W-:Y:S02]  /*1020*/  IMAD.MOV.U32 R15, RZ, RZ, R2 ;  /* 0x000000ffff0f7224 */ /* 0x000fe400078e0002 */
[----:B------:R-:W-:-:S03]  /*1030*/  IMAD.WIDE.U32 R14, R0, 0x20, R14 ;  /* 0x00000020000e7825 */ /* 0x000fc600078e000e */
[----:B------:R-:W-:-:S04]  /*1040*/  IADD3 R5, P1, PT, R14, R8, RZ ;  /* 0x000000080e057210 */ /* 0x000fc80007f3e0ff */
[----:B------:R-:W-:Y:S02]  /*1050*/  ISETP.GE.U32.AND P0, PT, R5, R4, PT ;  /* 0x000000040500720c */ /* 0x000fe40003f06070 */
[----:B------:R-:W-:-:S04]  /*1060*/  IADD3.X R2, PT, PT, R15, R12, RZ, P1, !PT ;  /* 0x0000000c0f027210 */ /* 0x000fc80000ffe4ff */
[----:B------:R-:W-:Y:S01]  /*1070*/  ISETP.GE.U32.AND.EX P0, PT, R2, R11, PT, P0 ;  /* 0x0000000b0200720c */ /* 0x000fe20003f06100 */
[----:B------:R-:W-:Y:S01]  /*1080*/  DADD R6, R6, |R28| ;  /* 0x0000000006067229 */ /* 0x000fe2000000041c */
[----:B------:R-:W-:Y:S02]  /*1090*/  IMAD.MOV.U32 R5, RZ, RZ, R14 ;  /* 0x000000ffff057224 */ /* 0x000fe400078e000e */
[----:B------:R-:W-:-:S05]  /*10a0*/  IMAD.MOV.U32 R2, RZ, RZ, R15 ;  /* 0x000000ffff027224 */ /* 0x000fca00078e000f */
[----:B------:R-:W-:-:S04]  /*10b0*/  DADD R20, R6, |R20| ;  /* 0x0000000006147229 */ /* 0x000fc80000000414 */
[----:B------:R-:W-:Y:S07]  /*10c0*/  @!P0 BRA `(.L_x_687) ;  /* 0xfffffffc00588947 */ /* 0x000fee000383ffff */
.L_x_679:
[----:B------:R-:W-:Y:S05]  /*10d0*/  BSYNC.RECONVERGENT B0 ;  /* 0x0000000000007941 */ /* 0x000fea0003800200 */
.L_x_678:
        /* <DEDUP_REMOVED lines=54> */
[----:B------:R-:W-:-:S05]  /*1440*/  MOV R3, UR5 ;  /* 0x0000000500037c02 */ /* 0x000fca0008000f00 */
[----:B------:R-:W-:Y:S01]  /*1450*/  STG.E.64 desc[UR8][R2.64], R12 ;  /* 0x0000000c02007986 */ /* 0x000fe2000c101b08 */
[----:B------:R-:W-:Y:S05]  /*1460*/  EXIT ;  /* 0x000000000000794d */ /* 0x000fea0003800000 */
        .weak           $__internal_71_$__cuda_sm20_div_s64
        .type           $__internal_71_$__cuda_sm20_div_s64,@function
        .size           $__internal_71_$__cuda_sm20_div_s64,($__internal_72_$__cuda_sm20_div_u64 - $__internal_71_$__cuda_sm20_div_s64)
$__internal_71_$__cuda_sm20_div_s64:
        /* <DEDUP_REMOVED lines=21> */
[----:B------:R-:W-:Y:S02]  /*15c0*/  IADD3 R11, P2, PT, R19, R10, RZ ;  /* 0x0000000a130b7210 */ /* 0x000fe40007f5e0ff */
[----:B------:R-:W-:Y:S02]  /*15d0*/  IADD3.X R10, PT, PT, R17, R9, RZ, P0, !PT ;  /* 0x00000009110a7210 */ /* 0x000fe400007fe4ff */
[----:B------:R-:W-:Y:S01]  /*15e0*/  IADD3 R19, P4, PT, RZ, -R0, RZ ;  /* 0x80000000ff137210 */ /* 0x000fe20007f9e0ff */
[----:B------:R-:W-:Y:S01]  /*15f0*/  IMAD.WIDE.U32 R8, R11, R2, RZ ;  /* 0x000000020b087225 */ /* 0x000fe200078e00ff */
[----:B------:R-:W-:Y:S02]  /*1600*/  IADD3.X R13, PT, PT, RZ, RZ, R10, P2, P1 ;  /* 0x000000ffff0d7210 */ /* 0x000fe400017e240a */
[----:B------:R-:W-:Y:S01]  /*1610*/  SEL R19, R19, R0, !P3 ;  /* 0x0000000013137207 */ /* 0x000fe20005800000 */
[----:B------:R-:W-:Y:S01]  /*1620*/  IMAD R9, R11, R3, R9 ;  /* 0x000000030b097224 */ /* 0x000fe200078e0209 */
[----:B------:R-:W-:Y:S01]  /*1630*/  IADD3 R17, P0, PT, RZ, -R8, RZ ;  /* 0x80000008ff117210 */ /* 0x000fe20007f1e0ff */
[----:B------:R-:W-:-:S02]  /*1640*/  IMAD.X R12, RZ, RZ, ~R5, P4 ;  /* 0x000000ffff0c7224 */ /* 0x000fc400020e0e05 */
        /* <DEDUP_REMOVED lines=17> */
[----:B------:R-:W-:-:S04]  /*1760*/  IADD3 R11, P1, PT, R11, R8, RZ ;  /* 0x000000080b0b7210 */ /* 0x000fc80007f3e0ff */
[----:B------:R-:W-:Y:S01]  /*1770*/  IADD3.X R10, PT, PT, R10, RZ, RZ, P0, !PT ;  /* 0x000000ff0a0a7210 */ /* 0x000fe200007fe4ff */
[----:B------:R-:W-:-:S04]  /*1780*/  IMAD.WIDE.U32 R8, R11, R2, RZ ;  /* 0x000000020b087225 */ /* 0x000fc800078e00ff */
[----:B------:R-:W-:Y:S01]  /*1790*/  IMAD.X R13, RZ, RZ, R10, P1 ;  /* 0x000000ffff0d7224 */ /* 0x000fe200008e060a */
[----:B------:R-:W-:Y:S01]  /*17a0*/  IADD3 R19, P1, PT, -R8, R19, RZ ;  /* 0x0000001308137210 */ /* 0x000fe20007f3e1ff */
[C---:B------:R-:W-:Y:S01]  /*17b0*/  IMAD R9, R11.reuse, R3, R9 ;  /* 0x000000030b097224 */ /* 0x040fe200078e0209 */
[----:B------:R-:W-:Y:S02]  /*17c0*/  IADD3 R8, P2, PT, R11, 0x1, RZ ;  /* 0x000000010b087810 */ /* 0x000fe40007f5e0ff */
[-C--:B------:R-:W-:Y:S01]  /*17d0*/  ISETP.GE.U32.AND P0, PT, R19, R2.reuse, PT ;  /* 0x000000021300720c */ /* 0x080fe20003f06070 */
[----:B------:R-:W-:Y:S01]  /*17e0*/  IMAD R9, R13, R2, R9 ;  /* 0x000000020d097224 */ /* 0x000fe200078e0209 */
[----:B------:R-:W-:-:S03]  /*17f0*/  IADD3.X R10, PT, PT, RZ, R13, RZ, P2, !PT ;  /* 0x0000000dff0a7210 */ /* 0x000fc600017fe4ff */
[----:B------:R-:W-:Y:S01]  /*1800*/  IMAD.X R21, R12, 0x1, ~R9, P1 ;  /* 0x000000010c157824 */ /* 0x000fe200008e0e09 */
[----:B------:R-:W-:-:S04]  /*1810*/  IADD3 R9, P1, PT, R19, -R2, RZ ;  /* 0x8000000213097210 */ /* 0x000fc80007f3e0ff */
        /* <DEDUP_REMOVED lines=20> */
[----:B------:R-:W-:Y:S02]  /*1960*/  SEL R7, R8, R3, !P1 ;  /* 0x0000000308077207 */ /* 0x000fe40004800000 */
[----:B------:R-:W-:Y:S02]  /*1970*/  MOV R3, 0x0 ;  /* 0x0000000000037802 */ /* 0x000fe40000000f00 */
[----:B------:R-:W-:Y:S02]  /*1980*/  SEL R6, R6, 0xffffffff, P0 ;  /* 0xffffffff06067807 */ /* 0x000fe40000000000 */
[----:B------:R-:W-:Y:S01]  /*1990*/  SEL R7, R7, 0xffffffff, P0 ;  /* 0xffffffff07077807 */ /* 0x000fe20000000000 */
[----:B------:R-:W-:Y:S06]  /*19a0*/  RET.REL.NODEC R2 `(_ZN2at6native55_GLOBAL__N__6c1c77d0_17_DistanceKernel_cu_928626d3_295122cdist_kernel_cuda_implIdNS1_5distsIdE3oneEEEvPT_PKS6_S9_S6_lllll) ;  /* 0xffffffe402947950 */ /* 0x000fec0003c3ffff */
        .weak           $__internal_72_$__cuda_sm20_div_u64
        .type           $__internal_72_$__cuda_sm20_div_u64,@function
        .size           $__internal_72_$__cuda_sm20_div_u64,(.L_x_870 - $__internal_72_$__cuda_sm20_div_u64)
$__internal_72_$__cuda_sm20_div_u64:
        /* <DEDUP_REMOVED lines=12> */
[----:B------:R-:W-:-:S05]  /*1a70*/  IMAD.WIDE.U32 R22, P0, R20, R33, R22 ;  /* 0x0000002114167225 */ /* 0x000fca0007800016 */
[----:B------:R-:W-:Y:S01]  /*1a80*/  IADD3.X R29, PT, PT, R29, R21, RZ, P0, !PT ;  /* 0x000000151d1d7210 */ /* 0x000fe200007fe4ff */
        /* <DEDUP_REMOVED lines=26> */
[----:B------:R-:W-:-:S05]  /*1c30*/  IMAD.HI.U32 R20, R29, R28, RZ ;  /* 0x0000001c1d147227 */ /* 0x000fca00078e00ff */
[----:B------:R-:W-:Y:S02]  /*1c40*/  IADD3.X R20, PT, PT, R20, RZ, RZ, P0, !PT ;  /* 0x000000ff14147210 */ /* 0x000fe400007fe4ff */
        /* <DEDUP_REMOVED lines=10> */
[----:B------:R-:W-:Y:S02]  /*1cf0*/  SEL R23, R20, R23, P0 ;  /* 0x0000001714177207 */ /* 0x000fe40000000000 */
[-C--:B------:R-:W-:Y:S02]  /*1d00*/  IADD3.X R22, PT, PT, RZ, R21.reuse, RZ, P2, !PT ;  /* 0x00000015ff167210 */ /* 0x080fe400017fe4ff */
[----:B------:R-:W-:Y:S02]  /*1d10*/  IADD3 R20, P2, PT, R23, 0x1, RZ ;  /* 0x0000000117147810 */ /* 0x000fe40007f5e0ff */
[----:B------:R-:W-:Y:S02]  /*1d20*/  SEL R22, R22, R21, P0 ;  /* 0x0000001516167207 */ /* 0x000fe40000000000 */
[----:B------:R-:W-:Y:S02]  /*1d30*/  SEL R27, R27, R29, P0 ;  /* 0x0000001d1b1b7207 */ /* 0x000fe40000000000 */
[----:B------:R-:W-:Y:S01]  /*1d40*/  ISETP.NE.U32.AND P0, PT, R18, RZ, PT ;  /* 0x000000ff1200720c */ /* 0x000fe20003f05070 */
[----:B------:R-:W-:Y:S01]  /*1d50*/  IMAD.X R21, RZ, RZ, R22, P2 ;  /* 0x000000ffff157224 */ /* 0x000fe200010e0616 */
[----:B------:R-:W-:Y:S01]  /*1d60*/  ISETP.GE.U32.AND.EX P1, PT, R27, R19, PT, P1 ;  /* 0x000000131b00720c */ /* 0x000fe20003f26110 */
[----:B------:R-:W-:Y:S01]  /*1d70*/  IMAD.MOV.U32 R27, RZ, RZ, 0x0 ;  /* 0x00000000ff1b7424 */ /* 0x000fe200078e00ff */
[----:B------:R-:W-:-:S02]  /*1d80*/  ISETP.NE.AND.EX P0, PT, R19, RZ, PT, P0 ;  /* 0x000000ff1300720c */ /* 0x000fc40003f05300 */
[----:B------:R-:W-:Y:S02]  /*1d90*/  SEL R20, R20, R23, P1 ;  /* 0x0000001714147207 */ /* 0x000fe40000800000 */
[----:B------:R-:W-:Y:S02]  /*1da0*/  SEL R21, R21, R22, P1 ;  /* 0x0000001615157207 */ /* 0x000fe40000800000 */
[----:B------:R-:W-:Y:S02]  /*1db0*/  SEL R20, R20, 0xffffffff, P0 ;  /* 0xffffffff14147807 */ /* 0x000fe40000000000 */
[----:B------:R-:W-:Y:S01]  /*1dc0*/  SEL R21, R21, 0xffffffff, P0 ;  /* 0xffffffff15157807 */ /* 0x000fe20000000000 */
[----:B------:R-:W-:Y:S06]  /*1dd0*/  RET.REL.NODEC R26 `(_ZN2at6native55_GLOBAL__N__6c1c77d0_17_DistanceKernel_cu_928626d3_295122cdist_kernel_cuda_implIdNS1_5distsIdE3oneEEEvPT_PKS6_S9_S6_lllll) ;  /* 0xffffffe01a887950 */ /* 0x000fec0003c3ffff */
.L_x_688:
        /* <DEDUP_REMOVED lines=10> */
.L_x_870:


//--------------------- .text._ZN2at6native55_GLOBAL__N__6c1c77d0_17_DistanceKernel_cu_928626d3_295122cdist_kernel_cuda_implIdNS1_5distsIdE4zeroEEEvPT_PKS6_S9_S6_lllll --------------------------
	.section	.text._ZN2at6native55_GLOBAL__N__6c1c77d0_17_DistanceKernel_cu_928626d3_295122cdist_kernel_cuda_implIdNS1_5distsIdE4zeroEEEvPT_PKS6_S9_S6_lllll,"ax",@progbits
	.align	128
.text._ZN2at6native55_GLOBAL__N__6c1c77d0_17_DistanceKernel_cu_928626d3_295122cdist_kernel_cuda_implIdNS1_5distsIdE4zeroEEEvPT_PKS6_S9_S6_lllll:
        .type           _ZN2at6native55_GLOBAL__N__6c1c77d0_17_DistanceKernel_cu_928626d3_295122cdist_kernel_cuda_implIdNS1_5distsIdE4zeroEEEvPT_PKS6_S9_S6_lllll,@function
        .size           _ZN2at6native55_GLOBAL__N__6c1c77d0_17_DistanceKernel_cu_928626d3_295122cdist_kernel_cuda_implIdNS1_5distsIdE4zeroEEEvPT_PKS6_S9_S6_lllll,(.L_x_873 - _ZN2at6native55_GLOBAL__N__6c1c77d0_17_DistanceKernel_cu_928626d3_295122cdist_kernel_cuda_implIdNS1_5distsIdE4zeroEEEvPT_PKS6_S9_S6_lllll)
        .other          _ZN2at6native55_GLOBAL__N__6c1c77d0_17_DistanceKernel_cu_928626d3_295122cdist_kernel_cuda_implIdNS1_5distsIdE4zeroEEEvPT_PKS6_S9_S6_lllll,@"STO_CUDA_ENTRY STV_DEFAULT"
_ZN2at6native55_GLOBAL__N__6c1c77d0_17_DistanceKernel_cu_928626d3_295122cdist_kernel_cuda_implIdNS1_5distsIdE4zeroEEEvPT_PKS6_S9_S6_lllll:
        /* <DEDUP_REMOVED lines=29> */
.L_x_689:
[----:B------:R-:W0:Y:S01]  /*01d0*/  LDC R7, c[0x0][0x3b0] ;  /* 0x0000ec00ff077b82 */ /* 0x000e220000000800 */
[----:B-1----:R-:W-:Y:S01]  /*01e0*/  IMAD.U32 R0, RZ, RZ, UR6 ;  /* 0x00000006ff007e24 */ /* 0x002fe2000f8e00ff */
[----:B------:R-:W-:Y:S01]  /*01f0*/  MOV R4, 0x230 ;  /* 0x0000023000047802 */ /* 0x000fe20000000f00 */
[----:B------:R-:W-:-:S05]  /*0200*/  IMAD.MOV.U32 R5, RZ, RZ, RZ ;  /* 0x000000ffff057224 */ /* 0x000fca00078e00ff */
[----:B------:R-:W1:Y:S02]  /*0210*/  LDC R6, c[0x0][0x3b4] ;  /* 0x0000ed00ff067b82 */ /* 0x000e640000000800 */
[----:B01----:R-:W-:Y:S05]  /*0220*/  CALL.REL.NOINC `($__internal_73_$__cuda_sm20_div_s64) ;  /* 0x0000001400387944 */ /* 0x003fea0003c00000 */
        /* <DEDUP_REMOVED lines=12> */
.L_x_690:
        /* <DEDUP_REMOVED lines=29> */
.L_x_691:
[----:B------:R-:W0:Y:S01]  /*04c0*/  LDC R7, c[0x0][0x3a0] ;  /* 0x0000e800ff077b82 */ /* 0x000e220000000800 */
[----:B------:R-:W-:-:S07]  /*04d0*/  MOV R4, 0x500 ;  /* 0x0000050000047802 */ /* 0x000fce0000000f00 */
[----:B------:R-:W1:Y:S02]  /*04e0*/  LDC R6, c[0x0][0x3a4] ;  /* 0x0000e900ff067b82 */ /* 0x000e640000000800 */
[----:B01----:R-:W-:Y:S05]  /*04f0*/  CALL.REL.NOINC `($__internal_73_$__cuda_sm20_div_s64) ;  /* 0x0000001000847944 */ /* 0x003fea0003c00000 */
        /* <DEDUP_REMOVED lines=10> */
.L_x_692:
        /* <DEDUP_REMOVED lines=28> */
[----:B------:R-:W-:Y:S01]  /*0760*/  SHF.L.U32 R4, R6, 0x3, RZ ;  /* 0x0000000306047819 */ /* 0x000fe200000006ff */
[----:B------:R-:W-:Y:S02]  /*0770*/  IMAD.IADD R5, R17, 0x1, R19 ;  /* 0x0000000111057824 */ /* 0x000fe400078e0213 */
[----:B------:R-:W-:-:S03]  /*0780*/  IMAD.IADD R7, R7, 0x1, R9 ;  /* 0x0000000107077824 */ /* 0x000fc600078e0209 */
[----:B------:R-:W-:Y:S02]  /*0790*/  IADD3.X R8, PT, PT, R5, R2, RZ, P1, P2 ;  /* 0x0000000205087210 */ /* 0x000fe40000fe44ff */
[----:B-1----:R-:W-:Y:S02]  /*07a0*/  IADD3 R4, P1, PT, R4, UR4, RZ ;  /* 0x0000000404047c10 */ /* 0x002fe4000ff3e0ff */
[----:B------:R-:W-:Y:S02]  /*07b0*/  SHF.L.U64.HI R6, R6, 0x3, R7 ;  /* 0x0000000306067819 */ /* 0x000fe40000010207 */
[----:B------:R-:W-:Y:S02]  /*07c0*/  LEA.HI.X R25, R25, UR11, R8, 0x3, P3 ;  /* 0x0000000b19197c11 */ /* 0x000fe400098f1c08 */
[----:B------:R-:W-:Y:S01]  /*07d0*/  IADD3.X R6, PT, PT, R6, UR5, RZ, P1, !PT ;  /* 0x0000000506067c10 */ /* 0x000fe20008ffe4ff */
[----:B0-----:R-:W-:Y:S06]  /*07e0*/  @P0 BRA `(.L_x_694) ;  /* 0x0000000800e00947 */ /* 0x001fec0003800000 */
[----:B------:R-:W-:Y:S01]  /*07f0*/  IMAD.WIDE.U32 R20, R3, 0x8, RZ ;  /* 0x0000000803147825 */ /* 0x000fe200078e00ff */
[C---:B------:R-:W-:Y:S01]  /*0800*/  SHF.L.U64.HI R11, R10.reuse, 0x3, R11 ;  /* 0x000000030a0b7819 */ /* 0x040fe2000001020b */
[----:B------:R-:W-:Y:S02]  /*0810*/  BSSY.RECONVERGENT B1, `(.L_x_695) ;  /* 0x000002c000017945 */ /* 0x000fe40003800200 */
[----:B------:R-:W-:Y:S01]  /*0820*/  IMAD.SHL.U32 R7, R10, 0x8, RZ ;  /* 0x000000080a077824 */ /* 0x000fe200078e00ff */
[----:B------:R-:W-:Y:S01]  /*0830*/  MOV R13, R21 ;  /* 0x00000015000d7202 */ /* 0x000fe20000000f00 */
[----:B------:R-:W-:-:S03]  /*0840*/  IMAD.WIDE.U32 R18, R0, 0x8, RZ ;  /* 0x0000000800127825 */ /* 0x000fc600078e00ff */
[----:B------:R-:W-:Y:S01]  /*0850*/  IADD3 R27, P0, PT, R7, R4, RZ ;  /* 0x00000004071b7210 */ /* 0x000fe20007f1e0ff */
[----:B------:R-:W-:-:S04]  /*0860*/  IMAD.MOV.U32 R9, RZ, RZ, R20 ;  /* 0x000000ffff097224 */ /* 0x000fc800078e0014 */
        /* <DEDUP_REMOVED lines=9> */
[----:B------:R-:W-:Y:S01]  /*0900*/  SEL R10, RZ, 0x1, P1 ;  /* 0x00000001ff0a7807 */ /* 0x000fe20000800000 */
[----:B------:R-:W-:Y:S01]  /*0910*/  IMAD.X R12, R21, 0x1, R6, P2 ;  /* 0x00000001150c7824 */ /* 0x000fe200010e0606 */
[----:B------:R-:W-:Y:S02]  /*0920*/  SEL R28, R23, R28, P0 ;  /* 0x0000001c171c7207 */ /* 0x000fe40000000000 */
[----:B------:R-:W-:-:S04]  /*0930*/  IADD3 R27, P1, P2, R27, -R22, -R10 ;  /* 0x800000161b1b7210 */ /* 0x000fc80007a3e80a */
[----:B------:R-:W-:-:S04]  /*0940*/  IADD3.X R28, PT, PT, R28, -0x1, ~R23, P1, P2 ;  /* 0xffffffff1c1c7810 */ /* 0x000fc80000fe4c17 */
        /* <DEDUP_REMOVED lines=22> */
.L_x_696:
[----:B------:R-:W-:-:S07]  /*0ab0*/  MOV R26, 0xad0 ;  /* 0x00000ad0001a7802 */ /* 0x000fce0000000f00 */
[----:B------:R-:W-:Y:S05]  /*0ac0*/  CALL.REL.NOINC `($__internal_74_$__cuda_sm20_div_u64) ;  /* 0x0000001000607944 */ /* 0x000fea0003c00000 */
.L_x_697:
[----:B------:R-:W-:Y:S05]  /*0ad0*/  BSYNC.RECONVERGENT B1 ;  /* 0x0000000000017941 */ /* 0x000fea0003800200 */
.L_x_695:
        /* <DEDUP_REMOVED lines=23> */
.L_x_703:
[----:B------:R-:W-:Y:S01]  /*0c50*/  IADD3 R14, P0, PT, R9, R24, RZ ;  /* 0x00000018090e7210 */ /* 0x000fe20007f1e0ff */
[----:B------:R-:W-:Y:S02]  /*0c60*/  IMAD.MOV.U32 R30, RZ, RZ, R10 ;  /* 0x000000ffff1e7224 */ /* 0x000fe400078e000a */
[----:B------:R-:W-:Y:S01]  /*0c70*/  IMAD.MOV.U32 R31, RZ, RZ, R23 ;  /* 0x000000ffff1f7224 */ /* 0x000fe200078e0017 */
[----:B------:R-:W-:-:S04]  /*0c80*/  IADD3.X R15, PT, PT, R13, R32, RZ, P0, !PT ;  /* 0x000000200d0f7210 */ /* 0x000fc800007fe4ff */
[----:B------:R-:W2:Y:S04]  /*0c90*/  LDG.E.64 R16, desc[UR8][R30.64] ;  /* 0x000000081e107981 */ /* 0x000ea8000c1e1b00 */
[----:B------:R-:W2:Y:S01]  /*0ca0*/  LDG.E.64 R14, desc[UR8][R14.64] ;  /* 0x000000080e0e7981 */ /* 0x000ea2000c1e1b00 */
[----:B------:R-:W-:Y:S01]  /*0cb0*/  IADD3 R5, P0, PT, R5, 0x1, RZ ;  /* 0x0000000105057810 */ /* 0x000fe20007f1e0ff */
[----:B------:R-:W-:Y:S01]  /*0cc0*/  IMAD.MOV.U32 R29, RZ, RZ, R21 ;  /* 0x000000ffff1d7224 */ /* 0x000fe200078e0015 */
[----:B------:R-:W-:Y:S01]  /*0cd0*/  MOV R28, R20 ;  /* 0x00000014001c7202 */ /* 0x000fe20000000f00 */
[----:B------:R-:W-:Y:S01]  /*0ce0*/  BSSY.RECONVERGENT B3, `(.L_x_701) ;  /* 0x000000e000037945 */ /* 0x000fe20003800200 */
[----:B------:R-:W-:Y:S01]  /*0cf0*/  IADD3 R10, P2, P1, R18, R4, R9 ;  /* 0x00000004120a7210 */ /* 0x000fe2000795e009 */
[----:B------:R-:W-:Y:S01]  /*0d00*/  IMAD.X R2, RZ, RZ, R2, P0 ;  /* 0x000000ffff027224 */ /* 0x000fe200000e0602 */
[----:B------:R-:W-:-:S02]  /*0d10*/  ISETP.NE.U32.AND P0, PT, R5, RZ, PT ;  /* 0x000000ff0500720c */ /* 0x000fc40003f05070 */
[----:B------:R-:W-:Y:S02]  /*0d20*/  IADD3 R9, P4, PT, R18, R9, RZ ;  /* 0x0000000912097210 */ /* 0x000fe40007f9e0ff */
[----:B------:R-:W-:Y:S01]  /*0d30*/  ISETP.NE.AND.EX P0, PT, R2, RZ, PT, P0 ;  /* 0x000000ff0200720c */ /* 0x000fe20003f05300 */
[----:B--2---:R-:W-:-:S08]  /*0d40*/  DADD R16, R16, -R14 ;  /* 0x0000000010107229 */ /* 0x004fd0000000080e */
[--C-:B------:R-:W-:Y:S02]  /*0d50*/  DSETP.NAN.AND P3, PT, R16, R16.reuse, PT ;  /* 0x000000101000722a */ /* 0x100fe40003f68000 */
[----:B------:R-:W-:-:S12]  /*0d60*/  DADD R20, -RZ, |R16| ;  /* 0x00000000ff147229 */ /* 0x000fd80000000510 */
[----:B------:R-:W-:Y:S05]  /*0d70*/  @P3 BRA `(.L_x_702) ;  /* 0x0000000000103947 */ /* 0x000fea0003800000 */
[----:B------:R-:W-:Y:S01]  /*0d80*/  DSETP.NEU.AND P3, PT, R16, RZ, PT ;  /* 0x000000ff1000722a */ /* 0x000fe20003f6d000 */
[----:B------:R-:W-:Y:S02]  /*0d90*/  IMAD.MOV.U32 R20, RZ, RZ, R28 ;  /* 0x000000ffff147224 */ /* 0x000fe400078e001c */
[----:B------:R-:W-:-:S11]  /*0da0*/  IMAD.MOV.U32 R21, RZ, RZ, R29 ;  /* 0x000000ffff157224 */ /* 0x000fd600078e001d */
[----:B------:R-:W-:-:S11]  /*0db0*/  @P3 DADD R20, R28, 1 ;  /* 0x3ff000001c143429 */ /* 0x000fd60000000000 */
.L_x_702:
[----:B------:R-:W-:Y:S05]  /*0dc0*/  BSYNC.RECONVERGENT B3 ;  /* 0x0000000000037941 */ /* 0x000fea0003800200 */
.L_x_701:
[C---:B------:R-:W-:Y:S02]  /*0dd0*/  IADD3.X R23, PT, PT, R19.reuse, R6, R13, P2, P1 ;  /* 0x0000000613177210 */ /* 0x040fe400017e240d */
[----:B------:R-:W-:Y:S01]  /*0de0*/  IADD3.X R13, PT, PT, R19, R13, RZ, P4, !PT ;  /* 0x0000000d130d7210 */ /* 0x000fe200027fe4ff */
[----:B------:R-:W-:Y:S06]  /*0df0*/  @P0 BRA `(.L_x_703) ;  /* 0xfffffffc00940947 */ /* 0x000fec000383ffff */
[----:B------:R-:W-:Y:S05]  /*0e00*/  BSYNC.RECONVERGENT B2 ;  /* 0x0000000000027941 */ /* 0x000fea0003800200 */
.L_x_700:
[----:B------:R-:W-:Y:S01]  /*0e10*/  IADD3 R24, P0, PT, R24, R9, RZ ;  /* 0x0000000918187210 */ /* 0x000fe20007f1e0ff */
[----:B------:R-:W-:Y:S02]  /*0e20*/  IMAD.MOV.U32 R8, RZ, RZ, R10 ;  /* 0x000000ffff087224 */ /* 0x000fe400078e000a */
[----:B------:R-:W-:Y:S02]  /*0e30*/  IMAD.MOV.U32 R12, RZ, RZ, R23 ;  /* 0x000000ffff0c7224 */ /* 0x000fe400078e0017 */
[----:B------:R-:W-:-:S08]  /*0e40*/  IMAD.X R25, R32, 0x1, R13, P0 ;  /* 0x0000000120197824 */ /* 0x000fd000000e060d */
.L_x_699:
[----:B------:R-:W-:Y:S05]  /*0e50*/  BSYNC.RECONVERGENT B1 ;  /* 0x0000000000017941 */ /* 0x000fea0003800200 */
.L_x_698:
[----:B------:R-:W-:-:S04]  /*0e60*/  ISETP.GE.U32.AND P0, PT, R22, 0x3, PT ;  /* 0x000000031600780c */ /* 0x000fc80003f06070 */
[----:B------:R-:W-:-:S13]  /*0e70*/  ISETP.GE.U32.AND.EX P0, PT, R26, RZ, PT, P0 ;  /* 0x000000ff1a00720c */ /* 0x000fda0003f06100 */
[----:B------:R-:W-:Y:S05]  /*0e80*/  @!P0 BRA `(.L_x_694) ;  /* 0x0000000400388947 */ /* 0x000fea0003800000 */
[----:B------:R-:W-:Y:S01]  /*0e90*/  IADD3 R2, P0, PT, R7, R4, RZ ;  /* 0x0000000407027210 */ /* 0x000fe20007f1e0ff */
[----:B------:R-:W-:Y:S01]  /*0ea0*/  IMAD.MOV.U32 R22, RZ, RZ, RZ ;  /* 0x000000ffff167224 */ /* 0x000fe200078e00ff */
[----:B------:R-:W-:-:S03]  /*0eb0*/  MOV R9, RZ ;  /* 0x000000ff00097202 */ /* 0x000fc60000000f00 */
[----:B------:R-:W-:-:S08]  /*0ec0*/  IMAD.X R11, R11, 0x1, R6, P0 ;  /* 0x000000010b0b7824 */ /* 0x000fd000000e0606 */
.L_x_712:
[-C--:B------:R-:W-:Y:S02]  /*0ed0*/  IADD3 R14, P1, PT, R10, R9.reuse, RZ ;  /* 0x000000090a0e7210 */ /* 0x080fe40007f3e0ff */
[----:B------:R-:W-:-:S03]  /*0ee0*/  IADD3 R6, P0, PT, R24, R9, RZ ;  /* 0x0000000918067210 */ /* 0x000fc60007f1e0ff */
[----:B------:R-:W-:Y:S01]  /*0ef0*/  IMAD.X R15, R23, 0x1, R22, P1 ;  /* 0x00000001170f7824 */ /* 0x000fe200008e0616 */
[----:B------:R-:W-:-:S04]  /*0f00*/  IADD3.X R7, PT, PT, R25, R22, RZ, P0, !PT ;  /* 0x0000001619077210 */ /* 0x000fc800007fe4ff */
[----:B------:R-:W2:Y:S04]  /*0f10*/  LDG.E.64 R4, desc[UR8][R14.64] ;  /* 0x000000080e047981 */ /* 0x000ea8000c1e1b00 */
[----:B------:R-:W2:Y:S01]  /*0f20*/  LDG.E.64 R16, desc[UR8][R6.64] ;  /* 0x0000000806107981 */ /* 0x000ea2000c1e1b00 */
[C---:B------:R-:W-:Y:S01]  /*0f30*/  IADD3 R28, P1, PT, R18.reuse, R14, RZ ;  /* 0x0000000e121c7210 */ /* 0x040fe20007f3e0ff */
[----:B------:R-:W-:Y:S01]  /*0f40*/  BSSY.RECONVERGENT B1, `(.L_x_704) ;  /* 0x000000c000017945 */ /* 0x000fe20003800200 */
[----:B------:R-:W-:-:S03]  /*0f50*/  IADD3 R26, P2, PT, R18, R6, RZ ;  /* 0x00000006121a7210 */ /* 0x000fc60007f5e0ff */
[C---:B------:R-:W-:Y:S02]  /*0f60*/  IMAD.X R29, R19.reuse, 0x1, R15, P1 ;  /* 0x00000001131d7824 */ /* 0x040fe400008e060f */
[----:B------:R-:W-:Y:S01]  /*0f70*/  IMAD.X R27, R19, 0x1, R7, P2 ;  /* 0x00000001131b7824 */ /* 0x000fe200010e0607 */
[----:B--2---:R-:W-:-:S08]  /*0f80*/  DADD R4, R4, -R16 ;  /* 0x0000000004047229 */ /* 0x004fd00000000810 */
[--C-:B------:R-:W-:Y:S02]  /*0f90*/  DSETP.NAN.AND P0, PT, R4, R4.reuse, PT ;  /* 0x000000040400722a */ /* 0x100fe40003f08000 */
[----:B------:R-:W-:-:S12]  /*0fa0*/  DADD R16, -RZ, |R4| ;  /* 0x00000000ff107229 */ /* 0x000fd80000000504 */
[----:B------:R-:W-:Y:S05]  /*0fb0*/  @P0 BRA `(.L_x_705) ;  /* 0x0000000000100947 */ /* 0x000fea0003800000 */
[----:B------:R-:W-:Y:S01]  /*0fc0*/  DSETP.NEU.AND P0, PT, R4, RZ, PT ;  /* 0x000000ff0400722a */ /* 0x000fe20003f0d000 */
[----:B------:R-:W-:Y:S01]  /*0fd0*/  IMAD.MOV.U32 R16, RZ, RZ, R20 ;  /* 0x000000ffff107224 */ /* 0x000fe200078e0014 */
[----:B------:R-:W-:-:S12]  /*0fe0*/  MOV R17, R21 ;  /* 0x0000001500117202 */ /* 0x000fd80000000f00 */
[----:B------:R-:W-:-:S11]  /*0ff0*/  @P0 DADD R16, R20, 1 ;  /* 0x3ff0000014100429 */ /* 0x000fd60000000000 */
.L_x_705:
[----:B------:R-:W-:Y:S05]  /*1000*/  BSYNC.RECONVERGENT B1 ;  /* 0x0000000000017941 */ /* 0x000fea0003800200 */
.L_x_704:
        /* <DEDUP_REMOVED lines=15> */
.L_x_707:
[----:B------:R-:W-:Y:S05]  /*1100*/  BSYNC.RECONVERGENT B1 ;  /* 0x0000000000017941 */ /* 0x000fea0003800200 */
.L_x_706:
[C---:B------:R-:W-:Y:S02]  /*1110*/  IADD3 R16, P0, PT, R18.reuse, R6, RZ ;  /* 0x0000000612107210 */ /* 0x040fe40007f1e0ff */
[----:B------:R-:W-:-:S03]  /*1120*/  IADD3 R26, P1, PT, R18, R14, RZ ;  /* 0x0000000e121a7210 */ /* 0x000fc60007f3e0ff */
[C---:B------:R-:W-:Y:S02]  /*1130*/  IMAD.X R17, R19.reuse, 0x1, R7, P0 ;  /* 0x0000000113117824 */ /* 0x040fe400000e0607 */
[----:B------:R-:W-:Y:S01]  /*1140*/  IMAD.X R27, R19, 0x1, R15, P1 ;  /* 0x00000001131b7824 */ /* 0x000fe200008e060f */
        /* <DEDUP_REMOVED lines=13> */
[----:B------:R-:W-:Y:S01]  /*1220*/  IMAD.MOV.U32 R30, RZ, RZ, R4 ;  /* 0x000000ffff1e7224 */ /* 0x000fe200078e0004 */
[----:B------:R-:W-:-:S12]  /*1230*/  MOV R31, R5 ;  /* 0x00000005001f7202 */ /* 0x000fd80000000f00 */
[----:B------:R-:W-:-:S11]  /*1240*/  @P0 DADD R30, R4, 1 ;  /* 0x3ff00000041e0429 */ /* 0x000fd60000000000 */
.L_x_709:
[----:B------:R-:W-:Y:S05]  /*1250*/  BSYNC.RECONVERGENT B1 ;  /* 0x0000000000017941 */ /* 0x000fea0003800200 */
.L_x_708:
[----:B------:R-:W-:Y:S04]  /*1260*/  BSSY.RECONVERGENT B1, `(.L_x_710) ;  /* 0x0000006000017945 */ /* 0x000fe80003800200 */
[----:B------:R-:W-:Y:S05]  /*1270*/  @P1 BRA `(.L_x_711) ;  /* 0x0000000000101947 */ /* 0x000fea0003800000 */
[----:B------:R-:W-:Y:S01]  /*1280*/  DSETP.NEU.AND P0, PT, R32, RZ, PT ;  /* 0x000000ff2000722a */ /* 0x000fe20003f0d000 */
[----:B------:R-:W-:Y:S02]  /*1290*/  IMAD.MOV.U32 R20, RZ, RZ, R30 ;  /* 0x000000ffff147224 */ /* 0x000fe400078e001e */
[----:B------:R-:W-:-:S11]  /*12a0*/  IMAD.MOV.U32 R21, RZ, RZ, R31 ;  /* 0x000000ffff157224 */ /* 0x000fd600078e001f */
[----:B------:R-:W-:-:S11]  /*12b0*/  @P0 DADD R20, R30, 1 ;  /* 0x3ff000001e140429 */ /* 0x000fd60000000000 */
.L_x_711:
[----:B------:R-:W-:Y:S05]  /*12c0*/  BSYNC.RECONVERGENT B1 ;  /* 0x0000000000017941 */ /* 0x000fea0003800200 */
.L_x_710:
[----:B------:R-:W-:Y:S01]  /*12d0*/  MOV R5, R22 ;  /* 0x0000001600057202 */ /* 0x000fe20000000f00 */
[----:B------:R-:W-:-:S04]  /*12e0*/  IMAD.MOV.U32 R4, RZ, RZ, R9 ;  /* 0x000000ffff047224 */ /* 0x000fc800078e0009 */
[----:B------:R-:W-:-:S04]  /*12f0*/  IMAD.WIDE.U32 R4, R0, 0x20, R4 ;  /* 0x0000002000047825 */ /* 0x000fc800078e0004 */
[----:B------:R-:W-:Y:S01]  /*1300*/  IMAD.MOV.U32 R9, RZ, RZ, R4 ;  /* 0x000000ffff097224 */ /* 0x000fe200078e0004 */
[----:B------:R-:W-:Y:S01]  /*1310*/  IADD3 R7, P1, PT, R4, R8, RZ ;  /* 0x0000000804077210 */ /* 0x000fe20007f3e0ff */
[----:B------:R-:W-:-:S03]  /*1320*/  IMAD.MOV.U32 R22, RZ, RZ, R5 ;  /* 0x000000ffff167224 */ /* 0x000fc600078e0005 */
[----:B------:R-:W-:Y:S01]  /*1330*/  ISETP.GE.U32.AND P0, PT, R7, R2, PT ;  /* 0x000000020700720c */ /* 0x000fe20003f06070 */
[----:B------:R-:W-:-:S05]  /*1340*/  IMAD.X R6, R5, 0x1, R12, P1 ;  /* 0x0000000105067824 */ /* 0x000fca00008e060c */
[----:B------:R-:W-:-:S13]  /*1350*/  ISETP.GE.U32.AND.EX P0, PT, R6, R11, PT, P0 ;  /* 0x0000000b0600720c */ /* 0x000fda0003f06100 */
[----:B------:R-:W-:Y:S05]  /*1360*/  @!P0 BRA `(.L_x_712) ;  /* 0xfffffff800d88947 */ /* 0x000fea000383ffff */
.L_x_694:
[----:B------:R-:W-:Y:S05]  /*1370*/  BSYNC.RECONVERGENT B0 ;  /* 0x0000000000007941 */ /* 0x000fea0003800200 */
.L_x_693:
        /* <DEDUP_REMOVED lines=19> */
[----:B------:R-:W-:Y:S02]  /*14b0*/  SHFL.DOWN PT, R11, R9, 0x2, 0x1f ;  /* 0x08401f00090b7f89 */ /* 0x000fe400000e0000 */
[----:B------:R-:W-:Y:S02]  /*14c0*/  @!P1 LEA R0, R0, R15, 0x3 ;  /* 0x0000000f00009211 */ /* 0x000fe400078e18ff */
[----:B------:R-:W0:Y:S02]  /*14d0*/  SHFL.DOWN PT, R10, R8, 0x2, 0x1f ;  /* 0x08401f00080a7f89 */ /* 0x000e2400000e0000 */
        /* <DEDUP_REMOVED lines=35> */
        .weak           $__internal_73_$__cuda_sm20_div_s64
        .type           $__internal_73_$__cuda_sm20_div_s64,@function
        .size           $__internal_73_$__cuda_sm20_div_s64,($__internal_74_$__cuda_sm20_div_u64 - $__internal_73_$__cuda_sm20_div_s64)
$__internal_73_$__cuda_sm20_div_s64:
        /* <DEDUP_REMOVED lines=32> */
[----:B------:R-:W-:-:S02]  /*1910*/  SEL R12, R12, R5, !P3 ;  /* 0x000000050c0c7207 */ /* 0x000fc40005800000 */
[----:B------:R-:W-:Y:S01]  /*1920*/  IADD3.X R8, PT, PT, RZ, ~R9, RZ, P0, !PT ;  /* 0x80000009ff087210 */ /* 0x000fe200007fe4ff */
[----:B------:R-:W-:-:S04]  /*1930*/  IMAD.MOV.U32 R9, RZ, RZ, RZ ;  /* 0x000000ffff097224 */ /* 0x000fc800078e00ff */
        /* <DEDUP_REMOVED lines=48> */
[----:B------:R-:W-:Y:S06]  /*1c40*/  RET.REL.NODEC R2 `(_ZN2at6native55_GLOBAL__N__6c1c77d0_17_DistanceKernel_cu_928626d3_295122cdist_kernel_cuda_implIdNS1_5distsIdE4zeroEEEvPT_PKS6_S9_S6_lllll) ;  /* 0xffffffe002ec7950 */ /* 0x000fec0003c3ffff */
        .weak           $__internal_74_$__cuda_sm20_div_u64
        .type           $__internal_74_$__cuda_sm20_div_u64,@function
        .size           $__internal_74_$__cuda_sm20_div_u64,(.L_x_873 - $__internal_74_$__cuda_sm20_div_u64)
$__internal_74_$__cuda_sm20_div_u64:
        /* <DEDUP_REMOVED lines=66> */
[----:B------:R-:W-:Y:S06]  /*2070*/  RET.REL.NODEC R26 `(_ZN2at6native55_GLOBAL__N__6c1c77d0_17_DistanceKernel_cu_928626d3_295122cdist_kernel_cuda_implIdNS1_5distsIdE4zeroEEEvPT_PKS6_S9_S6_lllll) ;  /* 0xffffffdc1ae07950 */ /* 0x000fec0003c3ffff */
.L_x_713:
        /* <DEDUP_REMOVED lines=16> */
.L_x_873:


//--------------------- .text._ZN2at6native55_GLOBAL__N__6c1c77d0_17_DistanceKernel_cu_928626d3_295122cdist_kernel_cuda_implIdNS1_5distsIdE1pEEEvPT_PKS6_S9_S6_lllll --------------------------
	.section	.text._ZN2at6native55_GLOBAL__N__6c1c77d0_17_DistanceKernel_cu_928626d3_295122cdist_kernel_cuda_implIdNS1_5distsIdE1pEEEvPT_PKS6_S9_S6_lllll,"ax",@progbits
	.align	128
.text._ZN2at6native55_GLOBAL__N__6c1c77d0_17_DistanceKernel_cu_928626d3_295122cdist_kernel_cuda_implIdNS1_5distsIdE1pEEEvPT_PKS6_S9_S6_lllll:
        .type           _ZN2at6native55_GLOBAL__N__6c1c77d0_17_DistanceKernel_cu_928626d3_295122cdist_kernel_cuda_implIdNS1_5distsIdE1pEEEvPT_PKS6_S9_S6_lllll,@function
        .size           _ZN2at6native55_GLOBAL__N__6c1c77d0_17_DistanceKernel_cu_928626d3_295122cdist_kernel_cuda_implIdNS1_5distsIdE1pEEEvPT_PKS6_S9_S6_lllll,(.L_x_876 - _ZN2at6native55_GLOBAL__N__6c1c77d0_17_DistanceKernel_cu_928626d3_295122cdist_kernel_cuda_implIdNS1_5distsIdE1pEEEvPT_PKS6_S9_S6_lllll)
        .other          _ZN2at6native55_GLOBAL__N__6c1c77d0_17_DistanceKernel_cu_928626d3_295122cdist_kernel_cuda_implIdNS1_5distsIdE1pEEEvPT_PKS6_S9_S6_lllll,@"STO_CUDA_ENTRY STV_DEFAULT"
_ZN2at6native55_GLOBAL__N__6c1c77d0_17_DistanceKernel_cu_928626d3_295122cdist_kernel_cuda_implIdNS1_5distsIdE1pEEEvPT_PKS6_S9_S6_lllll:
        /* <DEDUP_REMOVED lines=15> */
[----:B------:R-:W-:-:S06]  /*00f0*/  IMAD.HI.U32 R3, R3, R5, R2 ;  /* 0x0000000503037227 */ /* 0x000fcc00078e0002 */
        /* <DEDUP_REMOVED lines=10> */
[----:B------:R-:W-:Y:S02]  /*01a0*/  IMAD R0, R4, R3, UR6 ;  /* 0x0000000604007e24 */ /* 0x000fe4000f8e0203 */
[----:B------:R-:W-:Y:S01]  /*01b0*/  IMAD.MOV.U32 R3, RZ, RZ, RZ ;  /* 0x000000ffff037224 */ /* 0x000fe200078e00ff */
[----:B------:R-:W-:Y:S06]  /*01c0*/  BRA `(.L_x_715) ;  /* 0x0000000000487947 */ /* 0x000fec0003800000 */
.L_x_714:
[----:B------:R-:W0:Y:S01]  /*01d0*/  LDC R9, c[0x0][0x3b0] ;  /* 0x0000ec00ff097b82 */ /* 0x000e220000000800 */
[----:B-1----:R-:W-:Y:S01]  /*01e0*/  IMAD.U32 R0, RZ, RZ, UR6 ;  /* 0x00000006ff007e24 */ /* 0x002fe2000f8e00ff */
[----:B------:R-:W-:Y:S01]  /*01f0*/  MOV R6, 0x230 ;  /* 0x0000023000067802 */ /* 0x000fe20000000f00 */
[----:B------:R-:W-:-:S05]  /*0200*/  IMAD.MOV.U32 R7, RZ, RZ, RZ ;  /* 0x000000ffff077224 */ /* 0x000fca00078e00ff */
[----:B------:R-:W1:Y:S02]  /*0210*/  LDC R8, c[0x0][0x3b4] ;  /* 0x0000ed00ff087b82 */ /* 0x000e640000000800 */
[----:B01----:R-:W-:Y:S05]  /*0220*/  CALL.REL.NOINC `($__internal_76_$__cuda_sm20_div_s64) ;  /* 0x00000024001c7944 */ /* 0x003fea0003c00000 */
[----:B------:R-:W0:Y:S01]  /*0230*/  LDC.64 R4, c[0x0][0x3b0] ;  /* 0x0000ec00ff047b82 */ /* 0x000e220000000a00 */
[----:B------:R-:W-:Y:S01]  /*0240*/  IADD3 R7, P0, PT, RZ, -R8, RZ ;  /* 0x80000008ff077210 */ /* 0x000fe20007f1e0ff */
[----:B------:R-:W-:-:S04]  /*0250*/  IMAD.U32 R2, RZ, RZ, UR6 ;  /* 0x00000006ff027e24 */ /* 0x000fc8000f8e00ff */
[----:B------:R-:W-:-:S04]  /*0260*/  IMAD.X R3, RZ, RZ, ~R9, P0 ;  /* 0x000000ffff037224 */ /* 0x000fc800000e0e09 */
[-C--:B0-----:R-:W-:Y:S02]  /*0270*/  IMAD R0, R3, R4.reuse, RZ ;  /* 0x0000000403007224 */ /* 0x081fe400078e02ff */
[----:B------:R-:W-:Y:S02]  /*0280*/  IMAD.MOV.U32 R3, RZ, RZ, RZ ;  /* 0x000000ffff037224 */ /* 0x000fe400078e00ff */
[----:B------:R-:W-:-:S04]  /*0290*/  IMAD.WIDE.U32 R2, R7, R4, R2 ;  /* 0x0000000407027225 */ /* 0x000fc800078e0002 */
[----:B------:R-:W-:Y:S02]  /*02a0*/  IMAD R7, R7, R5, R0 ;  /* 0x0000000507077224 */ /* 0x000fe400078e0200 */
[----:B------:R-:W-:Y:S02]  /*02b0*/  IMAD.MOV.U32 R0, RZ, RZ, R2 ;  /* 0x000000ffff007224 */ /* 0x000fe400078e0002 */
[----:B------:R-:W-:Y:S02]  /*02c0*/  IMAD.IADD R7, R3, 0x1, R7 ;  /* 0x0000000103077824 */ /* 0x000fe400078e0207 */
[----:B------:R-:W-:Y:S02]  /*02d0*/  IMAD.MOV.U32 R2, RZ, RZ, R8 ;  /* 0x000000ffff027224 */ /* 0x000fe400078e0008 */
[----:B------:R-:W-:-:S07]  /*02e0*/  IMAD.MOV.U32 R3, RZ, RZ, R9 ;  /* 0x000000ffff037224 */ /* 0x000fce00078e0009 */
.L_x_715:
[----:B------:R-:W0:Y:S02]  /*02f0*/  LDCU UR4, c[0x0][0x3a4] ;  /* 0x00007480ff0477ac */ /* 0x000e240008000800 */
[----:B0-----:R-:W-:-:S04]  /*0300*/  LOP3.LUT R4, R7, UR4, RZ, 0xfc, !PT ;  /* 0x0000000407047c12 */ /* 0x001fc8000f8efcff */
[----:B------:R-:W-:-:S13]  /*0310*/  ISETP.NE.U32.AND P0, PT, R4, RZ, PT ;  /* 0x000000ff0400720c */ /* 0x000fda0003f05070 */
[----:B------:R-:W-:Y:S05]  /*0320*/  @P0 BRA `(.L_x_716) ;  /* 0x0000000000600947 */ /* 0x000fea0003800000 */
        /* <DEDUP_REMOVED lines=24> */
.L_x_716:
[----:B------:R-:W0:Y:S01]  /*04b0*/  LDC R9, c[0x0][0x3a0] ;  /* 0x0000e800ff097b82 */ /* 0x000e220000000800 */
[----:B------:R-:W-:-:S07]  /*04c0*/  MOV R6, 0x4f0 ;  /* 0x000004f000067802 */ /* 0x000fce0000000f00 */
[----:B------:R-:W1:Y:S02]  /*04d0*/  LDC R8, c[0x0][0x3a4] ;  /* 0x0000e900ff087b82 */ /* 0x000e640000000800 */
[----:B01----:R-:W-:Y:S05]  /*04e0*/  CALL.REL.NOINC `($__internal_76_$__cuda_sm20_div_s64) ;  /* 0x00000020006c7944 */ /* 0x003fea0003c00000 */
[----:B------:R-:W0:Y:S01]  /*04f0*/  LDC.64 R12, c[0x0][0x3a0] ;  /* 0x0000e800ff0c7b82 */ /* 0x000e220000000a00 */
[----:B------:R-:W-:Y:S01]  /*0500*/  IADD3 R19, P0, PT, RZ, -R8, RZ ;  /* 0x80000008ff137210 */ /* 0x000fe20007f1e0ff */
[----:B------:R-:W-:-:S04]  /*0510*/  IMAD.MOV.U32 R6, RZ, RZ, R0 ;  /* 0x000000ffff067224 */ /* 0x000fc800078e0000 */
[----:B------:R-:W-:-:S04]  /*0520*/  IMAD.X R5, RZ, RZ, ~R9, P0 ;  /* 0x000000ffff057224 */ /* 0x000fc800000e0e09 */
[-C--:B0-----:R-:W-:Y:S02]  /*0530*/  IMAD R10, R5, R12.reuse, RZ ;  /* 0x0000000c050a7224 */ /* 0x081fe400078e02ff */
[----:B------:R-:W-:-:S04]  /*0540*/  IMAD.WIDE.U32 R4, R19, R12, R6 ;  /* 0x0000000c13047225 */ /* 0x000fc800078e0006 */
[----:B------:R-:W-:Y:S02]  /*0550*/  IMAD R19, R19, R13, R10 ;  /* 0x0000000d13137224 */ /* 0x000fe400078e020a */
[----:B------:R-:W-:Y:S02]  /*0560*/  IMAD.MOV.U32 R17, RZ, RZ, R4 ;  /* 0x000000ffff117224 */ /* 0x000fe400078e0004 */
[----:B------:R-:W-:-:S07]  /*0570*/  IMAD.IADD R19, R5, 0x1, R19 ;  /* 0x0000000105137824 */ /* 0x000fce00078e0213 */
.L_x_717:
[----:B------:R-:W0:Y:S01]  /*0580*/  LDCU.64 UR4, c[0x0][0x3b8] ;  /* 0x00007700ff0477ac */ /* 0x000e220008000a00 */
[----:B------:R-:W1:Y:S01]  /*0590*/  S2R R14, SR_TID.X ;  /* 0x00000000000e7919 */ /* 0x000e620000002100 */
[----:B------:R-:W2:Y:S01]  /*05a0*/  LDC.64 R4, c[0x0][0x3a8] ;  /* 0x0000ea00ff047b82 */ /* 0x000ea20000000a00 */
[----:B------:R-:W-:Y:S01]  /*05b0*/  IMAD.MOV.U32 R15, RZ, RZ, RZ ;  /* 0x000000ffff0f7224 */ /* 0x000fe200078e00ff */
[----:B------:R-:W3:Y:S01]  /*05c0*/  LDCU.64 UR8, c[0x0][0x3c0] ;  /* 0x00007800ff0877ac */ /* 0x000ee20008000a00 */
[----:B------:R-:W-:Y:S01]  /*05d0*/  BSSY.RECONVERGENT B0, `(.L_x_718) ;  /* 0x0000151000007945 */ /* 0x000fe20003800200 */
[----:B------:R-:W4:Y:S01]  /*05e0*/  LDCU.64 UR12, c[0x0][0x398] ;  /* 0x00007300ff0c77ac */ /* 0x000f220008000a00 */
[----:B------:R-:W1:Y:S01]  /*05f0*/  LDCU UR7, c[0x0][0x39c] ;  /* 0x00007380ff0777ac */ /* 0x000e620008000800 */
[----:B0-----:R-:W-:Y:S02]  /*0600*/  IMAD R7, R3, UR4, RZ ;  /* 0x0000000403077c24 */ /* 0x001fe4000f8e02ff */
[----:B------:R-:W-:-:S04]  /*0610*/  IMAD.WIDE.U32 R10, R2, UR4, RZ ;  /* 0x00000004020a7c25 */ /* 0x000fc8000f8e00ff */
[C---:B------:R-:W-:Y:S01]  /*0620*/  IMAD R21, R2.reuse, UR5, R7 ;  /* 0x0000000502157c24 */ /* 0x040fe2000f8e0207 */
[----:B------:R-:W0:Y:S01]  /*0630*/  LDCU.64 UR4, c[0x0][0x390] ;  /* 0x00007200ff0477ac */ /* 0x000e220008000a00 */
[----:B------:R-:W5:Y:S01]  /*0640*/  LDC.64 R6, c[0x0][0x388] ;  /* 0x0000e200ff067b82 */ /* 0x000f620000000a00 */
[----:B---3--:R-:W-:Y:S02]  /*0650*/  IMAD R3, R3, UR8, RZ ;  /* 0x0000000803037c24 */ /* 0x008fe4000f8e02ff */
[-C--:B--2---:R-:W-:Y:S02]  /*0660*/  IMAD R0, R9, R4.reuse, RZ ;  /* 0x0000000409007224 */ /* 0x084fe400078e02ff */
[C---:B------:R-:W-:Y:S02]  /*0670*/  IMAD R3, R2.reuse, UR9, R3 ;  /* 0x0000000902037c24 */ /* 0x040fe4000f8e0203 */
[----:B-1----:R-:W-:Y:S01]  /*0680*/  IMAD.WIDE.U32 R12, R2, UR8, R14 ;  /* 0x00000008020c7c25 */ /* 0x002fe2000f8e000e */
[----:B------:R-:W-:Y:S01]  /*0690*/  ISETP.GE.U32.AND P0, PT, R14, R4, PT ;  /* 0x000000040e00720c */ /* 0x000fe20003f06070 */
[----:B------:R-:W1:Y:S02]  /*06a0*/  LDCU.64 UR8, c[0x0][0x358] ;  /* 0x00006b00ff0877ac */ /* 0x000e640008000a00 */
[----:B------:R-:W-:Y:S01]  /*06b0*/  IMAD.IADD R11, R11, 0x1, R21 ;  /* 0x000000010b0b7824 */ /* 0x000fe200078e0215 */
[----:B------:R-:W-:Y:S01]  /*06c0*/  ISETP.GE.AND.EX P0, PT, RZ, R5, PT, P0 ;  /* 0x00000005ff00720c */ /* 0x000fe20003f06300 */
[----:B------:R-:W-:-:S02]  /*06d0*/  IMAD.IADD R13, R13, 0x1, R3 ;  /* 0x000000010d0d7824 */ /* 0x000fc400078e0203 */
[C---:B------:R-:W-:Y:S01]  /*06e0*/  IMAD R21, R8.reuse, R5, R0 ;  /* 0x0000000508157224 */ /* 0x040fe200078e0200 */
[----:B------:R-:W2:Y:S01]  /*06f0*/  LDC R3, c[0x0][0x360] ;  /* 0x0000d800ff037b82 */ /* 0x000ea20000000800 */
[-C--:B------:R-:W-:Y:S02]  /*0700*/  IMAD R0, R19, R4.reuse, RZ ;  /* 0x0000000413007224 */ /* 0x080fe400078e02ff */
[----:B------:R-:W-:-:S04]  /*0710*/  IMAD.WIDE.U32 R8, R8, R4, R10 ;  /* 0x0000000408087225 */ /* 0x000fc800078e000a */
[C---:B------:R-:W-:Y:S02]  /*0720*/  IMAD R11, R17.reuse, R5, R0 ;  /* 0x00000005110b7224 */ /* 0x040fe400078e0200 */
[----:B------:R-:W-:-:S04]  /*0730*/  IMAD.WIDE.U32 R12, R17, R4, R12 ;  /* 0x00000004110c7225 */ /* 0x000fc800078e000c */
[----:B------:R-:W-:Y:S01]  /*0740*/  IMAD.IADD R9, R9, 0x1, R21 ;  /* 0x0000000109097824 */ /* 0x000fe200078e0215 */
[----:B0-----:R-:W-:Y:S01]  /*0750*/  LEA R10, P3, R12, UR4, 0x3 ;  /* 0x000000040c0a7c11 */ /* 0x001fe2000f8618ff */
[C---:B------:R-:W-:Y:S01]  /*0760*/  IMAD.SHL.U32 R17, R8.reuse, 0x8, RZ ;  /* 0x0000000808117824 */ /* 0x040fe200078e00ff */
[----:B------:R-:W-:Y:S02]  /*0770*/  CS2R R20, SRZ ;  /* 0x0000000000147805 */ /* 0x000fe4000001ff00 */
[----:B------:R-:W-:Y:S01]  /*0780*/  SHF.L.U64.HI R8, R8, 0x3, R9 ;  /* 0x0000000308087819 */ /* 0x000fe20000010209 */
[----:B------:R-:W-:Y:S01]  /*0790*/  IMAD.IADD R9, R13, 0x1, R11 ;  /* 0x000000010d097824 */ /* 0x000fe200078e020b */
[----:B-----5:R-:W-:-:S04]  /*07a0*/  IADD3 R6, P1, PT, R17, R6, RZ ;  /* 0x0000000611067210 */ /* 0x020fc80007f3e0ff */
[----:B------:R-:W-:Y:S01]  /*07b0*/  LEA R2, P2, R4, R6, 0x3 ;  /* 0x0000000604027211 */ /* 0x000fe200078418ff */
[----:B------:R-:W-:Y:S01]  /*07c0*/  IMAD.X R7, R8, 0x1, R7, P1 ;  /* 0x0000000108077824 */ /* 0x000fe200008e0607 */
[----:B------:R-:W-:-:S04]  /*07d0*/  LEA.HI.X R11, R12, UR5, R9, 0x3, P3 ;  /* 0x000000050c0b7c11 */ /* 0x000fc800098f1c09 */
[----:B------:R-:W-:Y:S01]  /*07e0*/  LEA.HI.X R0, R4, R7, R5, 0x3, P2 ;  /* 0x0000000704007211 */ /* 0x000fe200010f1c05 */
[----:B-1--4-:R-:W-:Y:S06]  /*07f0*/  @P0 BRA `(.L_x_719) ;  /* 0x0000001000b80947 */ /* 0x012fec0003800000 */
[----:B------:R-:W0:Y:S01]  /*0800*/  LDC.64 R20, c[0x0][0x398] ;  /* 0x0000e600ff147b82 */ /* 0x000e220000000a00 */
[----:B------:R-:W-:Y:S01]  /*0810*/  IMAD.WIDE.U32 R12, R14, 0x8, R6 ;  /* 0x000000080e0c7825 */ /* 0x000fe200078e0006 */
[----:B------:R-:W-:Y:S03]  /*0820*/  BSSY.RECONVERGENT B1, `(.L_x_720) ;  /* 0x0000030000017945 */ /* 0x000fe60003800200 */
[----:B--2---:R-:W-:-:S03]  /*0830*/  IMAD.WIDE.U32 R8, R3, 0x8, RZ ;  /* 0x0000000803087825 */ /* 0x004fc600078e00ff */
[----:B------:R-:W1:Y:S01]  /*0840*/  LDC.64 R22, c[0x0][0x398] ;  /* 0x0000e600ff167b82 */ /* 0x000e620000000a00 */
[----:B------:R-:W-:-:S04]  /*0850*/  IADD3 R17, P1, PT, R12, R8, RZ ;  /* 0x000000080c117210 */ /* 0x000fc80007f3e0ff */
[-C--:B------:R-:W-:Y:S01]  /*0860*/  ISETP.GE.U32.AND P0, PT, R17, R2.reuse, PT ;  /* 0x000000021100720c */ /* 0x080fe20003f06070 */
[----:B------:R-:W-:Y:S01]  /*0870*/  IMAD.X R19, R13, 0x1, R9, P1 ;  /* 0x000000010d137824 */ /* 0x000fe200008e0609 */
[----:B------:R-:W-:-:S04]  /*0880*/  ISETP.GT.U32.AND P2, PT, R17, R2, PT ;  /* 0x000000021100720c */ /* 0x000fc80003f44070 */
[CC--:B------:R-:W-:Y:S02]  /*0890*/  ISETP.GE.U32.AND.EX P0, PT, R19.reuse, R0.reuse, PT, P0 ;  /* 0x000000001300720c */ /* 0x0c0fe40003f06100 */
[----:B------:R-:W-:Y:S02]  /*08a0*/  ISETP.GT.U32.AND.EX P2, PT, R19, R0, PT, P2 ;  /* 0x000000001300720c */ /* 0x000fe40003f44120 */
[----:B0-----:R-:W-:Y:S02]  /*08b0*/  SHF.R.U32.HI R4, RZ, 0x14, R21 ;  /* 0x00000014ff047819 */ /* 0x001fe40000011615 */
[----:B------:R-:W-:Y:S02]  /*08c0*/  SEL R16, RZ, 0x1, P0 ;  /* 0x00000001ff107807 */ /* 0x000fe40000000000 */
[----:B------:R-:W-:-:S05]  /*08d0*/  LOP3.LUT R4, R4, 0x7ff, RZ, 0xc0, !PT ;  /* 0x000007ff04047812 */ /* 0x000fca00078ec0ff */
[----:B------:R-:W-:Y:S01]  /*08e0*/  VIADD R7, R4, 0xfffffc0c ;  /* 0xfffffc0c04077836 */ /* 0x000fe20000000000 */
[----:B------:R-:W-:-:S04]  /*08f0*/  SEL R4, R19, R0, P2 ;  /* 0x0000000013047207 */ /* 0x000fc80001000000 */
[CC--:B------:R-:W-:Y:S02]  /*0900*/  SHF.L.U32 R5, R20.reuse, R7.reuse, RZ ;  /* 0x0000000714057219 */ /* 0x0c0fe400000006ff */
[----:B------:R-:W-:Y:S02]  /*0910*/  SHF.L.U64.HI R6, R20, R7, R21 ;  /* 0x0000000714067219 */ /* 0x000fe40000010215 */
[----:B------:R-:W-:Y:S02]  /*0920*/  ISETP.NE.U32.AND P1, PT, R5, RZ, PT ;  /* 0x000000ff0500720c */ /* 0x000fe40003f25070 */
[----:B------:R-:W-:Y:S02]  /*0930*/  SEL R7, R17, R2, P2 ;  /* 0x0000000211077207 */ /* 0x000fe40001000000 */
[----:B------:R-:W-:Y:S02]  /*0940*/  ISETP.NE.AND.EX P0, PT, R6, -0x80000000, PT, P1 ;  /* 0x800000000600780c */ /* 0x000fe40003f05310 */
[----:B------:R-:W-:-:S04]  /*0950*/  IADD3 R7, P1, P3, R7, -R17, -R16 ;  /* 0x8000001107077210 */ /* 0x000fc80007b3e810 */
[----:B------:R-:W-:-:S04]  /*0960*/  IADD3.X R4, PT, PT, R4, -0x1, ~R19, P1, P3 ;  /* 0xffffffff04047810 */ /* 0x000fc80000fe6c13 */
[----:B------:R-:W-:-:S03]  /*0970*/  ISETP.NE.U32.AND P1, PT, R4, RZ, PT ;  /* 0x000000ff0400720c */ /* 0x000fc60003f25070 */
[----:B-1----:R-:W-:-:S10]  /*0980*/  DSETP.NEU.AND P0, PT, |R22|, 0.5, !P0 ;  /* 0x3fe000001600742a */ /* 0x002fd4000470d200 */
        /* <DEDUP_REMOVED lines=19> */
[----:B------:R-:W-:Y:S01]  /*0ac0*/  @!P3 LOP3.LUT R18, RZ, R8, RZ, 0x33, !PT ;  /* 0x00000008ff12b212 */ /* 0x000fe200078e33ff */
[----:B------:R-:W-:Y:S06]  /*0ad0*/  BRA `(.L_x_722) ;  /* 0x0000000000107947 */ /* 0x000fec0003800000 */
.L_x_721:
[----:B------:R-:W-:-:S07]  /*0ae0*/  MOV R18, 0xb00 ;  /* 0x00000b0000127802 */ /* 0x000fce0000000f00 */
[----:B------:R-:W-:Y:S05]  /*0af0*/  CALL.REL.NOINC `($__internal_77_$__cuda_sm20_div_u64) ;  /* 0x0000002000387944 */ /* 0x000fea0003c00000 */
[----:B------:R-:W-:Y:S02]  /*0b00*/  IMAD.MOV.U32 R18, RZ, RZ, R4 ;  /* 0x000000ffff127224 */ /* 0x000fe400078e0004 */
[----:B------:R-:W-:-:S07]  /*0b10*/  IMAD.MOV.U32 R19, RZ, RZ, R7 ;  /* 0x000000ffff137224 */ /* 0x000fce00078e0007 */
.L_x_722:
[----:B------:R-:W-:Y:S05]  /*0b20*/  BSYNC.RECONVERGENT B1 ;  /* 0x0000000000017941 */ /* 0x000fea0003800200 */
.L_x_720:
[----:B------:R-:W0:Y:S01]  /*0b30*/  LDCU.64 UR4, c[0x0][0x398] ;  /* 0x00007300ff0477ac */ /* 0x000e220008000a00 */
[----:B------:R-:W1:Y:S01]  /*0b40*/  LDC R38, c[0x0][0x39c] ;  /* 0x0000e700ff267b82 */ /* 0x000e620000000800 */
[----:B------:R-:W-:Y:S01]  /*0b50*/  IADD3 R16, P3, PT, R18, R16, RZ ;  /* 0x0000001012107210 */ /* 0x000fe20007f7e0ff */
[----:B------:R-:W-:Y:S01]  /*0b60*/  BSSY.RECONVERGENT B1, `(.L_x_723) ;  /* 0x0000055000017945 */ /* 0x000fe20003800200 */
[----:B------:R-:W-:Y:S02]  /*0b70*/  CS2R R20, SRZ ;  /* 0x0000000000147805 */ /* 0x000fe4000001ff00 */
[----:B------:R-:W-:Y:S01]  /*0b80*/  LOP3.LUT R4, R16, 0x1, RZ, 0xc0, !PT ;  /* 0x0000000110047812 */ /* 0x000fe200078ec0ff */
[----:B------:R-:W-:-:S03]  /*0b90*/  IMAD.X R17, RZ, RZ, R19, P3 ;  /* 0x000000ffff117224 */ /* 0x000fc600018e0613 */
[----:B------:R-:W-:-:S04]  /*0ba0*/  ISETP.NE.U32.AND P1, PT, R4, 0x1, PT ;  /* 0x000000010400780c */ /* 0x000fc80003f25070 */
[----:B------:R-:W-:Y:S01]  /*0bb0*/  ISETP.NE.U32.AND.EX P1, PT, RZ, RZ, PT, P1 ;  /* 0x000000ffff00720c */ /* 0x000fe20003f25110 */
[----:B0-----:R-:W-:Y:S02]  /*0bc0*/  IMAD.U32 R24, RZ, RZ, UR4 ;  /* 0x00000004ff187e24 */ /* 0x001fe4000f8e00ff */
[----:B------:R-:W-:-:S04]  /*0bd0*/  IMAD.U32 R25, RZ, RZ, UR5 ;  /* 0x00000005ff197e24 */ /* 0x000fc8000f8e00ff */
[----:B------:R0:W2:Y:S01]  /*0be0*/  FRND.F64.TRUNC R8, R24 ;  /* 0x0000001800087313 */ /* 0x0000a2000030d800 */
[C---:B-1----:R-:W-:Y:S02]  /*0bf0*/  ISETP.GE.AND P2, PT, R38.reuse, RZ, PT ;  /* 0x000000ff2600720c */ /* 0x042fe40003f46270 */
[----:B------:R-:W-:Y:S02]  /*0c00*/  LOP3.LUT R38, R38, 0x7fffffff, RZ, 0xc0, !PT ;  /* 0x7fffffff26267812 */ /* 0x000fe400078ec0ff */
[----:B------:R-:W-:-:S05]  /*0c10*/  SEL R7, RZ, 0x7ff00000, !P2 ;  /* 0x7ff00000ff077807 */ /* 0x000fca0005000000 */
[----:B------:R-:W-:Y:S01]  /*0c20*/  VIADD R40, R7, 0x80000000 ;  /* 0x8000000007287836 */ /* 0x000fe20000000000 */
[----:B0-2---:R-:W-:Y:S06]  /*0c30*/  @!P1 BRA `(.L_x_724) ;  /* 0x00000004001c9947 */ /* 0x005fec0003800000 */
        /* <DEDUP_REMOVED lines=14> */
[----:B------:R-:W-:Y:S05]  /*0d20*/  CALL.REL.NOINC `($_ZN2at6native55_GLOBAL__N__6c1c77d0_17_DistanceKernel_cu_928626d3_295122cdist_kernel_cuda_implIdNS1_5distsIdE1pEEEvPT_PKS6_S9_S6_lllll$__internal_accurate_pow) ;  /* 0x0000002000b87944 */ /* 0x000fea0003c00000 */
[----:B------:R-:W-:Y:S05]  /*0d30*/  BSYNC.RECONVERGENT B3 ;  /* 0x0000000000037941 */ /* 0x000fea0003800200 */
.L_x_727:
        /* <DEDUP_REMOVED lines=16> */
.L_x_726:
[----:B------:R-:W-:Y:S01]  /*0e40*/  SEL R23, R21, RZ, P0 ;  /* 0x000000ff15177207 */ /* 0x000fe20000000000 */
[----:B------:R-:W-:Y:S01]  /*0e50*/  IMAD.MOV.U32 R22, RZ, RZ, RZ ;  /* 0x000000ffff167224 */ /* 0x000fe200078e00ff */
[----:B------:R-:W-:Y:S02]  /*0e60*/  PLOP3.LUT P1, PT, P0, PT, PT, 0x80, 0x8 ;  /* 0x000000000008781c */ /* 0x000fe4000072f070 */
[----:B------:R-:W-:-:S11]  /*0e70*/  @!P2 LOP3.LUT R23, R23, 0x7ff00000, RZ, 0xfc, !PT ;  /* 0x7ff000001717a812 */ /* 0x000fd600078efcff */
.L_x_728:
[----:B------:R-:W-:Y:S05]  /*0e80*/  BSYNC.RECONVERGENT B2 ;  /* 0x0000000000027941 */ /* 0x000fea0003800200 */
.L_x_725:
        /* <DEDUP_REMOVED lines=18> */
.L_x_732:
[----:B------:R-:W-:Y:S01]  /*0fb0*/  DSETP.GT.AND P1, PT, |R18|, 1, PT ;  /* 0x3ff000001200742a */ /* 0x000fe20003f24200 */
[----:B------:R-:W-:-:S05]  /*0fc0*/  IMAD.MOV.U32 R22, RZ, RZ, RZ ;  /* 0x000000ffff167224 */ /* 0x000fca00078e00ff */
[----:B------:R-:W-:-:S04]  /*0fd0*/  SEL R23, RZ, 0x7ff00000, !P1 ;  /* 0x7ff00000ff177807 */ /* 0x000fc80004800000 */
[----:B------:R-:W-:Y:S01]  /*0fe0*/  @!P2 LOP3.LUT R23, R23, 0x7ff00000, RZ, 0x3c, !PT ;  /* 0x7ff000001717a812 */ /* 0x000fe200078e3cff */
[----:B------:R-:W-:Y:S06]  /*0ff0*/  BRA `(.L_x_730) ;  /* 0x0000000000047947 */ /* 0x000fec0003800000 */
.L_x_731:
[----:B------:R-:W-:-:S11]  /*1000*/  DADD R22, |R18|, R24 ;  /* 0x0000000012167229 */ /* 0x000fd60000000218 */
.L_x_730:
[----:B------:R-:W-:Y:S05]  /*1010*/  BSYNC.RECONVERGENT B2 ;  /* 0x0000000000027941 */ /* 0x000fea0003800200 */
.L_x_729:
        /* <DEDUP_REMOVED lines=9> */
.L_x_724:
[----:B------:R-:W-:Y:S05]  /*10b0*/  BSYNC.RECONVERGENT B1 ;  /* 0x0000000000017941 */ /* 0x000fea0003800200 */
.L_x_723:
[----:B------:R-:W-:-:S04]  /*10c0*/  ISETP.NE.U32.AND P1, PT, R16, RZ, PT ;  /* 0x000000ff1000720c */ /* 0x000fc80003f25070 */
[----:B------:R-:W-:-:S13]  /*10d0*/  ISETP.NE.AND.EX P1, PT, R17, RZ, PT, P1 ;  /* 0x000000ff1100720c */ /* 0x000fda0003f25310 */
[----:B------:R-:W-:Y:S05]  /*10e0*/  @!P1 BRA `(.L_x_719) ;  /* 0x00000008007c9947 */ /* 0x000fea0003800000 */
[----:B------:R-:W-:Y:S02]  /*10f0*/  IMAD.MOV.U32 R41, RZ, RZ, RZ ;  /* 0x000000ffff297224 */ /* 0x000fe400078e00ff */
[----:B------:R-:W-:-:S07]  /*1100*/  IMAD.MOV.U32 R45, RZ, RZ, RZ ;  /* 0x000000ffff2d7224 */ /* 0x000fce00078e00ff */
.L_x_744:
        /* <DEDUP_REMOVED lines=27> */
.L_x_735:
        /* <DEDUP_REMOVED lines=12> */
.L_x_734:
[----:B------:R-:W-:Y:S05]  /*1380*/  BSYNC.RECONVERGENT B1 ;  /* 0x0000000000017941 */ /* 0x000fea0003800200 */
.L_x_733:
        /* <DEDUP_REMOVED lines=17> */
.L_x_738:
[----:B------:R-:W-:-:S14]  /*14a0*/  DSETP.NEU.AND P2, PT, |R16|, +INF , PT ;  /* 0x7ff000001000742a */ /* 0x000fdc0003f4d200 */
[----:B------:R-:W-:Y:S01]  /*14b0*/  @!P2 ISETP.NE.AND P3, PT, R38, 0x3fe00000, PT ;  /* 0x3fe000002600a80c */ /* 0x000fe20003f65270 */
[----:B------:R-:W-:-:S03]  /*14c0*/  @!P2 IMAD.MOV.U32 R22, RZ, RZ, RZ ;  /* 0x000000ffff16a224 */ /* 0x000fc600078e00ff */
[-C--:B------:R-:W-:Y:S02]  /*14d0*/  @!P2 SEL R4, R40, R7.reuse, P3 ;  /* 0x000000072804a207 */ /* 0x080fe40001800000 */
[----:B------:R-:W-:Y:S02]  /*14e0*/  @!P2 ISETP.GE.AND P3, PT, R19, RZ, PT ;  /* 0x000000ff1300a20c */ /* 0x000fe40003f66270 */
[----:B------:R-:W-:-:S04]  /*14f0*/  @!P2 SEL R4, R4, R7, P1 ;  /* 0x000000070404a207 */ /* 0x000fc80000800000 */
[----:B------:R-:W-:-:S07]  /*1500*/  @!P2 SEL R23, R4, R7, !P3 ;  /* 0x000000070417a207 */ /* 0x000fce0005800000 */
.L_x_737:
[----:B------:R-:W-:Y:S05]  /*1510*/  BSYNC.RECONVERGENT B1 ;  /* 0x0000000000017941 */ /* 0x000fea0003800200 */
.L_x_736:
        /* <DEDUP_REMOVED lines=30> */
[----:B------:R-:W-:Y:S05]  /*1700*/  CALL.REL.NOINC `($_ZN2at6native55_GLOBAL__N__6c1c77d0_17_DistanceKernel_cu_928626d3_295122cdist_kernel_cuda_implIdNS1_5distsIdE1pEEEvPT_PKS6_S9_S6_lllll$__internal_accurate_pow) ;  /* 0x0000001800407944 */ /* 0x000fea0003c00000 */
[----:B------:R-:W-:Y:S05]  /*1710*/  BSYNC.RECONVERGENT B1 ;  /* 0x0000000000017941 */ /* 0x000fea0003800200 */
.L_x_739:
[C---:B------:R-:W-:Y:S01]  /*1720*/  DSETP.NEU.AND P4, PT, R16.reuse, RZ, PT ;  /* 0x000000ff1000722a */ /* 0x040fe20003f8d000 */
[----:B------:R-:W0:Y:S01]  /*1730*/  LDC.64 R24, c[0x0][0x398] ;  /* 0x0000e600ff187b82 */ /* 0x000e220000000a00 */
[----:B------:R-:W-:Y:S01]  /*1740*/  DADD R28, -RZ, -R22 ;  /* 0x00000000ff1c7229 */ /* 0x000fe20000000916 */
[----:B------:R-:W-:Y:S01]  /*1750*/  PLOP3.LUT P5, PT, PT, PT, PT, 0x8, 0x80 ;  /* 0x000000000080781c */ /* 0x000fe20003fae170 */
[----:B------:R-:W-:Y:S10]  /*1760*/  BSSY.RECONVERGENT B1, `(.L_x_740) ;  /* 0x0000029000017945 */ /* 0x000ff40003800200 */
[----:B------:R-:W1:Y:S01]  /*1770*/  @!P4 LDC R4, c[0x0][0x39c] ;  /* 0x0000e700ff04cb82 */ /* 0x000e620000000800 */
[----:B0-----:R-:W-:-:S02]  /*1780*/  DADD R26, |R16|, R24 ;  /* 0x00000000101a7229 */ /* 0x001fc40000000218 */
[----:B------:R-:W-:-:S06]  /*1790*/  @P4 DSETP.NEU.AND P2, PT, R8, R24, PT ;  /* 0x000000180800422a */ /* 0x000fcc0003f4d000 */
[----:B------:R-:W-:Y:S02]  /*17a0*/  @P4 PLOP3.LUT P5, PT, P2, PT, PT, 0x80, 0x8 ;  /* 0x000000000008481c */ /* 0x000fe400017af070 */
[----:B------:R-:W-:Y:S02]  /*17b0*/  LOP3.LUT R26, R27, 0x7ff00000, RZ, 0xc0, !PT ;  /* 0x7ff000001b1a7812 */ /* 0x000fe400078ec0ff */
[C---:B------:R-:W-:Y:S02]  /*17c0*/  ISETP.GE.AND P2, PT, R19.reuse, RZ, PT ;  /* 0x000000ff1300720c */ /* 0x040fe40003f46270 */
[----:B-1----:R-:W-:Y:S02]  /*17d0*/  ISETP.GE.OR P6, PT, R4, RZ, P4 ;  /* 0x000000ff0400720c */ /* 0x002fe400027c6670 */
[----:B------:R-:W-:Y:S02]  /*17e0*/  @!P4 SEL R4, R19, RZ, P0 ;  /* 0x000000ff1304c207 */ /* 0x000fe40000000000 */
[----:B------:R-:W-:-:S02]  /*17f0*/  FSEL R19, R28, R22, !P1 ;  /* 0x000000161c137208 */ /* 0x000fc40004800000 */
[-C--:B------:R-:W-:Y:S02]  /*1800*/  FSEL R28, R29, R23.reuse, !P1 ;  /* 0x000000171d1c7208 */ /* 0x080fe40004800000 */
[----:B------:R-:W-:Y:S02]  /*1810*/  FSEL R18, R19, R22, !P2 ;  /* 0x0000001613127208 */ /* 0x000fe40005000000 */
[----:B------:R-:W-:Y:S02]  /*1820*/  FSEL R19, R28, R23, !P2 ;  /* 0x000000171c137208 */ /* 0x000fe40005000000 */
[----:B------:R-:W-:Y:S02]  /*1830*/  @P4 PLOP3.LUT P1, PT, P1, PT, PT, 0x8, 0x80 ;  /* 0x000000000080481c */ /* 0x000fe40000f2e170 */
[----:B------:R-:W-:Y:S02]  /*1840*/  @!P6 LOP3.LUT R4, R4, 0x7ff00000, RZ, 0xfc, !PT ;  /* 0x7ff000000404e812 */ /* 0x000fe400078efcff */
[----:B------:R-:W-:-:S02]  /*1850*/  ISETP.NE.AND P6, PT, R26, 0x7ff00000, PT ;  /* 0x7ff000001a00780c */ /* 0x000fc40003fc5270 */
[----:B------:R-:W-:Y:S01]  /*1860*/  @P5 FSEL R18, R18, RZ, P2 ;  /* 0x000000ff12125208 */ /* 0x000fe20001000000 */
[----:B------:R-:W-:Y:S01]  /*1870*/  @!P4 IMAD.MOV.U32 R18, RZ, RZ, RZ ;  /* 0x000000ffff12c224 */ /* 0x000fe200078e00ff */
[----:B------:R-:W-:Y:S01]  /*1880*/  @P5 FSEL R19, R19, -QNAN , P2 ;  /* 0xfff8000013135808 */ /* 0x000fe20001000000 */
[----:B------:R-:W-:Y:S01]  /*1890*/  @!P4 IMAD.MOV.U32 R19, RZ, RZ, R4 ;  /* 0x000000ffff13c224 */ /* 0x000fe200078e0004 */
[----:B------:R-:W-:-:S07]  /*18a0*/  @!P4 PLOP3.LUT P1, PT, P0, PT, PT, 0x80, 0x8 ;  /* 0x000000000008c81c */ /* 0x000fce000072f070 */
[----:B------:R-:W-:Y:S06]  /*18b0*/  @P6 BRA `(.L_x_741) ;  /* 0x00000000004c6947 */ /* 0x000fec0003800000 */
        /* <DEDUP_REMOVED lines=12> */
.L_x_743:
[----:B------:R-:W-:Y:S01]  /*1980*/  ISETP.LE.AND P2, PT, RZ, UR7, PT ;  /* 0x00000007ff007c0c */ /* 0x000fe2000bf43270 */
[----:B------:R-:W-:Y:S01]  /*1990*/  DSETP.GT.AND P1, PT, |R16|, 1, PT ;  /* 0x3ff000001000742a */ /* 0x000fe20003f24200 */
[----:B------:R-:W-:-:S05]  /*19a0*/  IMAD.MOV.U32 R18, RZ, RZ, RZ ;  /* 0x000000ffff127224 */ /* 0x000fca00078e00ff */
[----:B------:R-:W-:-:S06]  /*19b0*/  SEL R19, RZ, 0x7ff00000, !P1 ;  /* 0x7ff00000ff137807 */ /* 0x000fcc0004800000 */
[----:B------:R-:W-:Y:S01]  /*19c0*/  @!P2 LOP3.LUT R19, R19, 0x7ff00000, RZ, 0x3c, !PT ;  /* 0x7ff000001313a812 */ /* 0x000fe200078e3cff */
[----:B------:R-:W-:Y:S06]  /*19d0*/  BRA `(.L_x_741) ;  /* 0x0000000000047947 */ /* 0x000fec0003800000 */
.L_x_742:
[----:B------:R-:W-:-:S11]  /*19e0*/  DADD R18, |R16|, R24 ;  /* 0x0000000010127229 */ /* 0x000fd60000000218 */
.L_x_741:
[----:B------:R-:W-:Y:S05]  /*19f0*/  BSYNC.RECONVERGENT B1 ;  /* 0x0000000000017941 */ /* 0x000fea0003800200 */
.L_x_740:
[----:B------:R-:W-:Y:S01]  /*1a00*/  IMAD.MOV.U32 R44, RZ, RZ, R41 ;  /* 0x000000ffff2c7224 */ /* 0x000fe200078e0029 */
[----:B------:R-:W-:-:S03]  /*1a10*/  DSETP.NEU.AND P1, PT, |R16|, 1, PT ;  /* 0x3ff000001000742a */ /* 0x000fc60003f2d200 */
[----:B------:R-:W-:-:S03]  /*1a20*/  IMAD.WIDE.U32 R44, R3, 0x10, R44 ;  /* 0x00000010032c7825 */ /* 0x000fc600078e002c */
[----:B------:R-:W-:Y:S01]  /*1a30*/  FSEL R16, R18, RZ, P1 ;  /* 0x000000ff12107208 */ /* 0x000fe20000800000 */
[----:B------:R-:W-:Y:S01]  /*1a40*/  IMAD.MOV.U32 R41, RZ, RZ, R44 ;  /* 0x000000ffff297224 */ /* 0x000fe200078e002c */
[----:B------:R-:W-:Y:S02]  /*1a50*/  FSEL R18, R19, 1.875, P1 ;  /* 0x3ff0000013127808 */ /* 0x000fe40000800000 */
[----:B------:R-:W-:Y:S02]  /*1a60*/  IADD3 R19, P2, PT, R44, R12, RZ ;  /* 0x0000000c2c137210 */ /* 0x000fe40007f5e0ff */
[----:B------:R-:W-:Y:S02]  /*1a70*/  FSEL R16, R16, RZ, P3 ;  /* 0x000000ff10107208 */ /* 0x000fe40001800000 */
[----:B------:R-:W-:Y:S01]  /*1a80*/  ISETP.GE.U32.AND P1, PT, R19, R2, PT ;  /* 0x000000021300720c */ /* 0x000fe20003f26070 */
[----:B------:R-:W-:Y:S01]  /*1a90*/  IMAD.X R19, R45, 0x1, R13, P2 ;  /* 0x000000012d137824 */ /* 0x000fe200010e060d */
[----:B------:R-:W-:-:S04]  /*1aa0*/  FSEL R17, R18, 1.875, P3 ;  /* 0x3ff0000012117808 */ /* 0x000fc80001800000 */
[----:B------:R-:W-:Y:S02]  /*1ab0*/  ISETP.GE.U32.AND.EX P1, PT, R19, R0, PT, P1 ;  /* 0x000000001300720c */ /* 0x000fe40003f26110 */
[----:B------:R-:W-:-:S11]  /*1ac0*/  DADD R20, R20, R16 ;  /* 0x0000000014147229 */ /* 0x000fd60000000010 */
[----:B------:R-:W-:Y:S05]  /*1ad0*/  @!P1 BRA `(.L_x_744) ;  /* 0xfffffff4008c9947 */ /* 0x000fea000383ffff */
.L_x_719:
[----:B------:R-:W-:Y:S05]  /*1ae0*/  BSYNC.RECONVERGENT B0 ;  /* 0x0000000000007941 */ /* 0x000fea0003800200 */
.L_x_718:
[----:B------:R-:W-:Y:S01]  /*1af0*/  SHFL.DOWN PT, R5, R21, 0x10, 0x1f ;  /* 0x0a001f0015057f89 */ /* 0x000fe200000e0000 */
[----:B------:R-:W-:Y:S01]  /*1b00*/  BAR.SYNC.DEFER_BLOCKING 0x0 ;  /* 0x0000000000007b1d */ /* 0x000fe20000010000 */
[----:B------:R-:W-:Y:S02]  /*1b10*/  LOP3.LUT P0, R0, R14, 0x1f, RZ, 0xc0, !PT ;  /* 0x0000001f0e007812 */ /* 0x000fe4000780c0ff */
[----:B--2---:R-:W-:-:S04]  /*1b20*/  SHF.R.U32.HI R3, RZ, 0x5, R3 ;  /* 0x00000005ff037819 */ /* 0x004fc80000011603 */
[----:B------:R-:W-:Y:S01]  /*1b30*/  ISETP.GE.U32.AND P1, PT, R14, R3, PT ;  /* 0x000000030e00720c */ /* 0x000fe20003f26070 */
[----:B------:R-:W0:-:S12]  /*1b40*/  SHFL.DOWN PT, R4, R20, 0x10, 0x1f ;  /* 0x0a001f0014047f89 */ /* 0x000e1800000e0000 */
[----:B------:R-:W1:Y:S01]  /*1b50*/  @!P1 S2R R13, SR_CgaCtaId ;  /* 0x00000000000d9919 */ /* 0x000e620000008800 */
[----:B0-----:R-:W-:-:S07]  /*1b60*/  DADD R4, R4, R20 ;  /* 0x0000000004047229 */ /* 0x001fce0000000014 */
[----:B------:R-:W-:Y:S04]  /*1b70*/  SHFL.DOWN PT, R7, R5, 0x8, 0x1f ;  /* 0x09001f0005077f89 */ /* 0x000fe800000e0000 */
[----:B------:R-:W0:Y:S02]  /*1b80*/  SHFL.DOWN PT, R6, R4, 0x8, 0x1f ;  /* 0x09001f0004067f89 */ /* 0x000e2400000e0000 */
[----:B0-----:R-:W-:Y:S01]  /*1b90*/  DADD R6, R4, R6 ;  /* 0x0000000004067229 */ /* 0x001fe20000000006 */
[----:B------:R-:W0:Y:S01]  /*1ba0*/  @!P0 S2R R5, SR_CgaCtaId ;  /* 0x0000000000058919 */ /* 0x000e220000008800 */
[----:B------:R-:W-:-:S05]  /*1bb0*/  @!P0 MOV R4, 0x400 ;  /* 0x0000040000048802 */ /* 0x000fca0000000f00 */
[----:B------:R-:W-:Y:S04]  /*1bc0*/  SHFL.DOWN PT, R9, R7, 0x4, 0x1f ;  /* 0x08801f0007097f89 */ /* 0x000fe800000e0000 */
[----:B------:R-:W2:Y:S02]  /*1bd0*/  SHFL.DOWN PT, R8, R6, 0x4, 0x1f ;  /* 0x08801f0006087f89 */ /* 0x000ea400000e0000 */
[----:B--2---:R-:W-:Y:S01]  /*1be0*/  DADD R8, R6, R8 ;  /* 0x0000000006087229 */ /* 0x004fe20000000008 */
[----:B0-----:R-:W-:Y:S02]  /*1bf0*/  @!P0 LEA R7, R5, R4, 0x18 ;  /* 0x0000000405078211 */ /* 0x001fe400078ec0ff */
[----:B------:R-:W-:Y:S02]  /*1c00*/  @!P1 MOV R6, 0x400 ;  /* 0x0000040000069802 */ /* 0x000fe40000000f00 */
[----:B------:R-:W-:-:S02]  /*1c10*/  @!P0 LEA.HI R7, R14, R7, RZ, 0x1e ;  /* 0x000000070e078211 */ /* 0x000fc400078ff0ff */
[----:B------:R-:W-:Y:S01]  /*1c20*/  SHFL.DOWN PT, R11, R9, 0x2, 0x1f ;  /* 0x08401f00090b7f89 */ /* 0x000fe200000e0000 */
[----:B-1----:R-:W-:-:S03]  /*1c30*/  @!P1 LEA R13, R13, R6, 0x18 ;  /* 0x000000060d0d9211 */ /* 0x002fc600078ec0ff */
[----:B------:R-:W0:Y:S02]  /*1c40*/  SHFL.DOWN PT, R10, R8, 0x2, 0x1f ;  /* 0x08401f00080a7f89 */ /* 0x000e2400000e0000 */
        /* <DEDUP_REMOVED lines=27> */
[----:B------:R-:W3:Y:S01]  /*1e00*/  LDC R0, c[0x0][0x39c] ;  /* 0x0000e700ff007b82 */ /* 0x000ee20000000800 */
[----:B-12---:R-:W-:-:S07]  /*1e10*/  DADD R2, R10, R2 ;  /* 0x000000000a027229 */ /* 0x006fce0000000002 */
[----:B------:R-:W1:Y:S01]  /*1e20*/  LDC.64 R8, c[0x0][0x398] ;  /* 0x0000e600ff087b82 */ /* 0x000e620000000a00 */
[----:B---3--:R-:W1:Y:S01]  /*1e30*/  MUFU.RCP64H R5, R0 ;  /* 0x0000000000057308 */ /* 0x008e620000001800 */
[----:B------:R-:W-:-:S05]  /*1e40*/  VIADD R4, R0, 0x300402 ;  /* 0x0030040200047836 */ /* 0x000fca0000000000 */
[----:B------:R-:W-:Y:S01]  /*1e50*/  FSETP.GEU.AND P0, PT, |R4|, 5.8789094863358348022e-39, PT ;  /* 0x004004020400780b */ /* 0x000fe20003f0e200 */
[----:B-1----:R-:W-:-:S08]  /*1e60*/  DFMA R6, R4, -R8, 1 ;  /* 0x3ff000000406742b */ /* 0x002fd00000000808 */
[----:B------:R-:W-:-:S08]  /*1e70*/  DFMA R6, R6, R6, R6 ;  /* 0x000000060606722b */ /* 0x000fd00000000006 */
[----:B------:R-:W-:-:S08]  /*1e80*/  DFMA R6, R4, R6, R4 ;  /* 0x000000060406722b */ /* 0x000fd00000000004 */
[----:B------:R-:W-:-:S08]  /*1e90*/  DFMA R8, R6, -R8, 1 ;  /* 0x3ff000000608742b */ /* 0x000fd00000000808 */
[----:B------:R-:W-:Y:S01]  /*1ea0*/  DFMA R6, R6, R8, R6 ;  /* 0x000000080606722b */ /* 0x000fe20000000006 */
[----:B------:R-:W-:Y:S10]  /*1eb0*/  @P0 BRA `(.L_x_745) ;  /* 0x0000000000100947 */ /* 0x000ff40003800000 */
[----:B------:R-:W-:Y:S02]  /*1ec0*/  LOP3.LUT R9, R0, 0x7fffffff, RZ, 0xc0, !PT ;  /* 0x7fffffff00097812 */ /* 0x000fe400078ec0ff */
[----:B------:R-:W-:-:S03]  /*1ed0*/  MOV R0, 0x1f00 ;  /* 0x00001f0000007802 */ /* 0x000fc60000000f00 */
[----:B------:R-:W-:-:S07]  /*1ee0*/  VIADD R9, R9, 0xfff00000 ;  /* 0xfff0000009097836 */ /* 0x000fce0000000000 */
[----:B0-----:R-:W-:Y:S05]  /*1ef0*/  CALL.REL.NOINC `($__internal_75_$__cuda_sm20_dblrcp_rn_slowpath_v3) ;  /* 0x0000000400387944 */ /* 0x001fea0003c00000 */
.L_x_745:
        /* <DEDUP_REMOVED lines=22> */
[----:B0-----:R-:W-:Y:S05]  /*2060*/  CALL.REL.NOINC `($_ZN2at6native55_GLOBAL__N__6c1c77d0_17_DistanceKernel_cu_928626d3_295122cdist_kernel_cuda_implIdNS1_5distsIdE1pEEEvPT_PKS6_S9_S6_lllll$__internal_accurate_pow) ;  /* 0x0000000c00e87944 */ /* 0x001fea0003c00000 */
[----:B------:R-:W-:Y:S05]  /*2070*/  BSYNC.RECONVERGENT B1 ;  /* 0x0000000000017941 */ /* 0x000fea0003800200 */
.L_x_748:
        /* <DEDUP_REMOVED lines=10> */
.L_x_747:
[----:B------:R-:W-:Y:S05]  /*2120*/  BSYNC.RECONVERGENT B0 ;  /* 0x0000000000007941 */ /* 0x000fea0003800200 */
.L_x_746:
        /* <DEDUP_REMOVED lines=18> */
.L_x_751:
        /* <DEDUP_REMOVED lines=11> */
.L_x_750:
[----:B------:R-:W-:Y:S05]  /*2300*/  BSYNC.RECONVERGENT B0 ;  /* 0x0000000000007941 */ /* 0x000fea0003800200 */
.L_x_749:
        /* <DEDUP_REMOVED lines=13> */
        .weak           $__internal_75_$__cuda_sm20_dblrcp_rn_slowpath_v3
        .type           $__internal_75_$__cuda_sm20_dblrcp_rn_slowpath_v3,@function
        .size           $__internal_75_$__cuda_sm20_dblrcp_rn_slowpath_v3,($__internal_76_$__cuda_sm20_div_s64 - $__internal_75_$__cuda_sm20_dblrcp_rn_slowpath_v3)
$__internal_75_$__cuda_sm20_dblrcp_rn_slowpath_v3:
        /* <DEDUP_REMOVED lines=27> */
.L_x_754:
        /* <DEDUP_REMOVED lines=10> */
.L_x_752:
[----:B------:R-:W0:Y:S01]  /*2630*/  LDC R4, c[0x0][0x398] ;  /* 0x0000e600ff047b82 */ /* 0x000e220000000800 */
[----:B------:R-:W-:-:S07]  /*2640*/  LOP3.LUT R5, R6, 0x80000, RZ, 0xfc, !PT ;  /* 0x0008000006057812 */ /* 0x000fce00078efcff */
.L_x_753:
[----:B0-----:R-:W-:Y:S02]  /*2650*/  IMAD.MOV.U32 R6, RZ, RZ, R4 ;  /* 0x000000ffff067224 */ /* 0x001fe400078e0004 */
[----:B------:R-:W-:Y:S02]  /*2660*/  IMAD.MOV.U32 R7, RZ, RZ, R5 ;  /* 0x000000ffff077224 */ /* 0x000fe400078e0005 */
[----:B------:R-:W-:Y:S02]  /*2670*/  IMAD.MOV.U32 R4, RZ, RZ, R0 ;  /* 0x000000ffff047224 */ /* 0x000fe400078e0000 */
[----:B------:R-:W-:-:S04]  /*2680*/  IMAD.MOV.U32 R5, RZ, RZ, 0x0 ;  /* 0x00000000ff057424 */ /* 0x000fc800078e00ff */
[----:B------:R-:W-:Y:S05]  /*2690*/  RET.REL.NODEC R4 `(_ZN2at6native55_GLOBAL__N__6c1c77d0_17_DistanceKernel_cu_928626d3_295122cdist_kernel_cuda_implIdNS1_5distsIdE1pEEEvPT_PKS6_S9_S6_lllll) ;  /* 0xffffffd804587950 */ /* 0x000fea0003c3ffff */
        .weak           $__internal_76_$__cuda_sm20_div_s64
        .type           $__internal_76_$__cuda_sm20_div_s64,@function
        .size           $__internal_76_$__cuda_sm20_div_s64,($__internal_77_$__cuda_sm20_div_u64 - $__internal_76_$__cuda_sm20_div_s64)
$__internal_76_$__cuda_sm20_div_s64:
        /* <DEDUP_REMOVED lines=83> */
[----:B------:R-:W-:Y:S06]  /*2bd0*/  RET.REL.NODEC R4 `(_ZN2at6native55_GLOBAL__N__6c1c77d0_17_DistanceKernel_cu_928626d3_295122cdist_kernel_cuda_implIdNS1_5distsIdE1pEEEvPT_PKS6_S9_S6_lllll) ;  /* 0xffffffd404087950 */ /* 0x000fec0003c3ffff */
        .weak           $__internal_77_$__cuda_sm20_div_u64
        .type           $__internal_77_$__cuda_sm20_div_u64,@function
        .size           $__internal_77_$__cuda_sm20_div_u64,($_ZN2at6native55_GLOBAL__N__6c1c77d0_17_DistanceKernel_cu_928626d3_295122cdist_kernel_cuda_implIdNS1_5distsIdE1pEEEvPT_PKS6_S9_S6_lllll$__internal_accurate_pow - $__internal_77_$__cuda_sm20_div_u64)
$__internal_77_$__cuda_sm20_div_u64:
[----:B------:R-:W0:Y:S08]  /*2be0*/  I2F.U64.RP R17, R8 ;  /* 0x0000000800117312 */ /* 0x000e300000309000 */
[----:B0-----:R-:W0:Y:S02]  /*2bf0*/  MUFU.RCP R17, R17 ;  /* 0x0000001100117308 */ /* 0x001e240000001000 */
[----:B0-----:R-:W-:-:S06]  /*2c00*/  VIADD R20, R17, 0x1ffffffe ;  /* 0x1ffffffe11147836 */ /* 0x001fcc0000000000 */
[----:B------:R-:W0:Y:S02]  /*2c10*/  F2I.U64.TRUNC R20, R20 ;  /* 0x0000001400147311 */ /* 0x000e24000020d800 */
[----:B0-----:R-:W-:-:S04]  /*2c20*/  IMAD.WIDE.U32 R22, R20, R8, RZ ;  /* 0x0000000814167225 */ /* 0x001fc800078e00ff */
[C---:B------:R-:W-:Y:S01]  /*2c30*/  IMAD R19, R20.reuse, R9, R23 ;  /* 0x0000000914137224 */ /* 0x040fe200078e0217 */
[----:B------:R-:W-:Y:S01]  /*2c40*/  IADD3 R25, P1, PT, RZ, -R22, RZ ;  /* 0x80000016ff197210 */ /* 0x000fe20007f3e0ff */
[----:B------:R-:W-:Y:S02]  /*2c50*/  IMAD.MOV.U32 R23, RZ, RZ, R20 ;  /* 0x000000ffff177224 */ /* 0x000fe400078e0014 */
        /* <DEDUP_REMOVED lines=46> */
[----:B------:R-:W-:Y:S02]  /*2f40*/  SEL R21, R21, R25, P1 ;  /* 0x0000001915157207 */ /* 0x000fe40000800000 */
[----:B------:R-:W-:Y:S02]  /*2f50*/  SEL R20, R20, R17, P1 ;  /* 0x0000001114147207 */ /* 0x000fe40000800000 */
[----:B------:R-:W-:Y:S02]  /*2f60*/  ISETP.GE.U32.AND P1, PT, R7, R8, PT ;  /* 0x000000080700720c */ /* 0x000fe40003f26070 */
[----:B------:R-:W-:Y:S02]  /*2f70*/  IADD3 R4, P3, PT, R19, 0x1, RZ ;  /* 0x0000000113047810 */ /* 0x000fe40007f7e0ff */
[----:B------:R-:W-:Y:S02]  /*2f80*/  ISETP.GE.U32.AND.EX P1, PT, R21, R9, PT, P1 ;  /* 0x000000091500720c */ /* 0x000fe40003f26110 */
[----:B------:R-:W-:Y:S01]  /*2f90*/  ISETP.NE.AND.EX P2, PT, R9, RZ, PT, P2 ;  /* 0x000000ff0900720c */ /* 0x000fe20003f45320 */
[----:B------:R-:W-:Y:S01]  /*2fa0*/  IMAD.X R7, RZ, RZ, R20, P3 ;  /* 0x000000ffff077224 */ /* 0x000fe200018e0614 */
[----:B------:R-:W-:Y:S01]  /*2fb0*/  SEL R4, R4, R19, P1 ;  /* 0x0000001304047207 */ /* 0x000fe20000800000 */
[----:B------:R-:W-:-:S03]  /*2fc0*/  IMAD.MOV.U32 R19, RZ, RZ, 0x0 ;  /* 0x00000000ff137424 */ /* 0x000fc600078e00ff */
[----:B------:R-:W-:Y:S02]  /*2fd0*/  SEL R7, R7, R20, P1 ;  /* 0x0000001407077207 */ /* 0x000fe40000800000 */
[----:B------:R-:W-:Y:S02]  /*2fe0*/  SEL R4, R4, 0xffffffff, P2 ;  /* 0xffffffff04047807 */ /* 0x000fe40001000000 */
[----:B------:R-:W-:Y:S01]  /*2ff0*/  SEL R7, R7, 0xffffffff, P2 ;  /* 0xffffffff07077807 */ /* 0x000fe20001000000 */
[----:B------:R-:W-:Y:S06]  /*3000*/  RET.REL.NODEC R18 `(_ZN2at6native55_GLOBAL__N__6c1c77d0_17_DistanceKernel_cu_928626d3_295122cdist_kernel_cuda_implIdNS1_5distsIdE1pEEEvPT_PKS6_S9_S6_lllll) ;  /* 0xffffffcc12fc7950 */ /* 0x000fec0003c3ffff */
        .type           $_ZN2at6native55_GLOBAL__N__6c1c77d0_17_DistanceKernel_cu_928626d3_295122cdist_kernel_cuda_implIdNS1_5distsIdE1pEEEvPT_PKS6_S9_S6_lllll$__internal_accurate_pow,@function
        .size           $_ZN2at6native55_GLOBAL__N__6c1c77d0_17_DistanceKernel_cu_928626d3_295122cdist_kernel_cuda_implIdNS1_5distsIdE1pEEEvPT_PKS6_S9_S6_lllll$__internal_accurate_pow,(.L_x_876 - $_ZN2at6native55_GLOBAL__N__6c1c77d0_17_DistanceKernel_cu_928626d3_295122cdist_kernel_cuda_implIdNS1_5distsIdE1pEEEvPT_PKS6_S9_S6_lllll$__internal_accurate_pow)
$_ZN2at6native55_GLOBAL__N__6c1c77d0_17_DistanceKernel_cu_928626d3_295122cdist_kernel_cuda_implIdNS1_5distsIdE1pEEEvPT_PKS6_S9_S6_lllll$__internal_accurate_pow:
[----:B------:R-:W-:Y:S01]  /*3010*/  ISETP.GT.U32.AND P4, PT, R39, 0xfffff, PT ;  /* 0x000fffff2700780c */ /* 0x000fe20003f84070 */
[----:B------:R-:W-:Y:S01]  /*3020*/  IMAD.MOV.U32 R25, RZ, RZ, R39 ;  /* 0x000000ffff197224 */ /* 0x000fe200078e0027 */
[----:B------:R-:W-:Y:S01]  /*3030*/  UMOV UR4, 0x7d2cafe2 ;  /* 0x7d2cafe200047882 */ /* 0x000fe20000000000 */
[----:B------:R-:W-:Y:S01]  /*3040*/  IMAD.MOV.U32 R28, RZ, RZ, 0x41ad3b5a ;  /* 0x41ad3b5aff1c7424 */ /* 0x000fe200078e00ff */
[----:B------:R-:W-:Y:S01]  /*3050*/  UMOV UR5, 0x3eb0f5ff ;  /* 0x3eb0f5ff00057882 */ /* 0x000fe20000000000 */
[----:B------:R-:W-:Y:S01]  /*3060*/  IMAD.MOV.U32 R29, RZ, RZ, 0x3ed0f5d2 ;  /* 0x3ed0f5d2ff1d7424 */ /* 0x000fe200078e00ff */
[----:B------:R-:W-:Y:S01]  /*3070*/  UMOV UR10, 0x3b39803f ;  /* 0x3b39803f000a7882 */ /* 0x000fe20000000000 */
[----:B------:R-:W-:-:S06]  /*3080*/  UMOV UR11, 0x3c7abc9e ;  /* 0x3c7abc9e000b7882 */ /* 0x000fcc0000000000 */
[----:B------:R-:W-:-:S10]  /*3090*/  @!P4 DMUL R22, R24, 1.80143985094819840000e+16 ;  /* 0x435000001816c828 */ /* 0x000fd40000000000 */
[----:B------:R-:W-:Y:S02]  /*30a0*/  @!P4 IMAD.MOV.U32 R25, RZ, RZ, R23 ;  /* 0x000000ffff19c224 */ /* 0x000fe400078e0017 */
        /* <DEDUP_REMOVED lines=8> */
[----:B------:R-:W-:Y:S01]  /*3130*/  @P5 IMAD.MOV.U32 R27, RZ, RZ, R22 ;  /* 0x000000ffff1b5224 */ /* 0x000fe200078e0016 */
[----:B------:R-:W-:Y:S02]  /*3140*/  SHF.R.U32.HI R22, RZ, 0x14, R39 ;  /* 0x00000014ff167819 */ /* 0x000fe40000011627 */
[----:B------:R-:W-:-:S03]  /*3150*/  @!P4 LEA.HI R22, R23, 0xffffffca, RZ, 0xc ;  /* 0xffffffca1716c811 */ /* 0x000fc600078f60ff */
[C---:B------:R-:W-:Y:S02]  /*3160*/  DADD R32, R26.reuse, 1 ;  /* 0x3ff000001a207429 */ /* 0x040fe40000000000 */
[----:B------:R-:W-:Y:S01]  /*3170*/  DADD R26, R26, -1 ;  /* 0xbff000001a1a7429 */ /* 0x000fe20000000000 */
[C---:B------:R-:W-:Y:S02]  /*3180*/  VIADD R23, R22.reuse, 0xfffffc01 ;  /* 0xfffffc0116177836 */ /* 0x040fe40000000000 */
[----:B------:R-:W-:Y:S01]  /*3190*/  @P5 VIADD R23, R22, 0xfffffc02 ;  /* 0xfffffc0216175836 */ /* 0x000fe20000000000 */
        /* <DEDUP_REMOVED lines=35> */
[----:B------:R-:W-:Y:S01]  /*33d0*/  DFMA R34, R24, R24, -R30 ;  /* 0x000000181822722b */ /* 0x000fe2000000081e */
[----:B------:R-:W-:Y:S02]  /*33e0*/  VIADD R37, R29, 0x100000 ;  /* 0x001000001d257836 */ /* 0x000fe40000000000 */
[----:B------:R-:W-:-:S03]  /*33f0*/  IMAD.MOV.U32 R36, RZ, RZ, R28 ;  /* 0x000000ffff247224 */ /* 0x000fc600078e001c */
[----:B------:R-:W-:Y:S01]  /*3400*/  DADD R46, R32, -UR4 ;  /* 0x80000004202e7e29 */ /* 0x000fe20008000000 */
[----:B------:R-:W-:Y:S01]  /*3410*/  UMOV UR4, 0x80000000 ;  /* 0x8000000000047882 */ /* 0x000fe20000000000 */
[----:B------:R-:W-:Y:S01]  /*3420*/  UMOV UR5, 0x43300000 ;  /* 0x4330000000057882 */ /* 0x000fe20000000000 */
[C---:B------:R-:W-:Y:S02]  /*3430*/  DFMA R34, R24.reuse, R36, R34 ;  /* 0x000000241822722b */ /* 0x040fe40000000022 */
[----:B------:R-:W-:-:S08]  /*3440*/  DMUL R36, R24, R30 ;  /* 0x0000001e18247228 */ /* 0x000fd00000000000 */
[----:B------:R-:W-:-:S08]  /*3450*/  DFMA R32, R24, R30, -R36 ;  /* 0x0000001e1820722b */ /* 0x000fd00000000824 */
        /* <DEDUP_REMOVED lines=34> */
[----:B------:R-:W-:Y:S01]  /*3680*/  IMAD.MOV.U32 R24, RZ, RZ, 0x652b82fe ;  /* 0x652b82feff187424 */ /* 0x000fe200078e00ff */
[----:B------:R-:W-:Y:S01]  /*3690*/  SEL R43, R25, R43, P4 ;  /* 0x0000002b192b7207 */ /* 0x000fe20002000000 */
[----:B------:R-:W-:-:S05]  /*36a0*/  IMAD.MOV.U32 R25, RZ, RZ, 0x3ff71547 ;  /* 0x3ff71547ff197424 */ /* 0x000fca00078e00ff */
        /* <DEDUP_REMOVED lines=61> */
.L_x_755:
[----:B------:R-:W-:Y:S01]  /*3a80*/  DFMA R26, R26, R28, R28 ;  /* 0x0000001c1a1a722b */ /* 0x000fe2000000001c */
[----:B------:R-:W-:Y:S01]  /*3a90*/  IMAD.MOV.U32 R24, RZ, RZ, R4 ;  /* 0x000000ffff187224 */ /* 0x000fe200078e0004 */
[----:B------:R-:W-:Y:S01]  /*3aa0*/  DSETP.NEU.AND P4, PT, |R28|, +INF , PT ;  /* 0x7ff000001c00742a */ /* 0x000fe20003f8d200 */
[----:B------:R-:W-:-:S07]  /*3ab0*/  IMAD.MOV.U32 R25, RZ, RZ, 0x0 ;  /* 0x00000000ff197424 */ /* 0x000fce00078e00ff */
[----:B------:R-:W-:Y:S02]  /*3ac0*/  FSEL R22, R28, R26, !P4 ;  /* 0x0000001a1c167208 */ /* 0x000fe40006000000 */
[----:B------:R-:W-:Y:S01]  /*3ad0*/  FSEL R23, R29, R27, !P4 ;  /* 0x0000001b1d177208 */ /* 0x000fe20006000000 */
[----:B------:R-:W-:Y:S06]  /*3ae0*/  RET.REL.NODEC R24 `(_ZN2at6native55_GLOBAL__N__6c1c77d0_17_DistanceKernel_cu_928626d3_295122cdist_kernel_cuda_implIdNS1_5distsIdE1pEEEvPT_PKS6_S9_S6_lllll) ;  /* 0xffffffc418447950 */ /* 0x000fec0003c3ffff */
.L_x_756:
        /* <DEDUP_REMOVED lines=9> */
.L_x_876:


//--------------------- .nv.shared.reserved.0     --------------------------
	.section	.nv.shared.reserved.0,"aw",@nobits
	.weak		__nv_reservedSMEM_offset_0_alias
	.size		__nv_reservedSMEM_offset_0_alias, 0, 64
	.other		__nv_reservedSMEM_offset_0_alias,@"STO_CUDA_RESERVED_SHARED STV_DEFAULT"
__nv_reservedSMEM_offset_0_alias:
	.zero		0
	.zero		64


//--------------------- .nv.global                --------------------------
	.section	.nv.global,"aw",@nobits
.nv.global:
	.type		_ZN53_INTERNAL_6c1c77d0_17_DistanceKernel_cu_928626d3_29514cuda3std3__48in_placeE,@object
	.size		_ZN53_INTERNAL_6c1c77d0_17_DistanceKernel_cu_928626d3_29514cuda3std3__48in_placeE,(_ZN53_INTERNAL_6c1c77d0_17_DistanceKernel_cu_928626d3_29514cuda3std6ranges3__45__cpo8distanceE - _ZN53_INTERNAL_6c1c77d0_17_DistanceKernel_cu_928626d3_29514cuda3std3__48in_placeE)
_ZN53_INTERNAL_6c1c77d0_17_DistanceKernel_cu_928626d3_29514cuda3std3__48in_placeE:
	.zero		1
	.type		_ZN53_INTERNAL_6c1c77d0_17_DistanceKernel_cu_928626d3_29514cuda3std6ranges3__45__cpo8distanceE,@object
	.size		_ZN53_INTERNAL_6c1c77d0_17_DistanceKernel_cu_928626d3_29514cuda3std6ranges3__45__cpo8distanceE,(_ZN53_INTERNAL_6c1c77d0_17_DistanceKernel_cu_928626d3_29514cuda3std3__45__cpo6cbeginE - _ZN53_INTERNAL_6c1c77d0_17_DistanceKernel_cu_928626d3_29514cuda3std6ranges3__45__cpo8distanceE)
_ZN53_INTERNAL_6c1c77d0_17_DistanceKernel_cu_928626d3_29514cuda3std6ranges3__45__cpo8distanceE:
	.zero		1
	.type		_ZN53_INTERNAL_6c1c77d0_17_DistanceKernel_cu_928626d3_29514cuda3std3__45__cpo6cbeginE,@object
	.size		_ZN53_INTERNAL_6c1c77d0_17_DistanceKernel_cu_928626d3_29514cuda3std3__45__cpo6cbeginE,(_ZN53_INTERNAL_6c1c77d0_17_DistanceKernel_cu_928626d3_29514cuda3std6ranges3__45__cpo7advanceE - _ZN53_INTERNAL_6c1c77d0_17_DistanceKernel_cu_928626d3_29514cuda3std3__45__cpo6cbeginE)
_ZN53_INTERNAL_6c1c77d0_17_DistanceKernel_cu_928626d3_29514cuda3std3__45__cpo6cbeginE:
	.zero		1
	.type		_ZN53_INTERNAL_6c1c77d0_17_DistanceKernel_cu_928626d3_29514cuda3std6ranges3__45__cpo7advanceE,@object
	.size		_ZN53_INTERNAL_6c1c77d0_17_DistanceKernel_cu_928626d3_29514cuda3std6ranges3__45__cpo7advanceE,(_ZN53_INTERNAL_6c1c77d0_17_DistanceKernel_cu_928626d3_29514cuda3std3__45__cpo7crbeginE - _ZN53_INTERNAL_6c1c77d0_17_DistanceKernel_cu_928626d3_29514cuda3std6ranges3__45__cpo7advanceE)
_ZN53_INTERNAL_6c1c77d0_17_DistanceKernel_cu_928626d3_29514cuda3std6ranges3__45__cpo7advanceE:
	.zero		1
	.type		_ZN53_INTERNAL_6c1c77d0_17_DistanceKernel_cu_928626d3_29514cuda3std3__45__cpo7crbeginE,@object
	.size		_ZN53_INTERNAL_6c1c77d0_17_DistanceKernel_cu_928626d3_29514cuda3std3__45__cpo7crbeginE,(_ZN53_INTERNAL_6c1c77d0_17_DistanceKernel_cu_928626d3_29514cuda3std6ranges3__45__cpo4dataE - _ZN53_INTERNAL_6c1c77d0_17_DistanceKernel_cu_928626d3_29514cuda3std3__45__cpo7crbeginE)
_ZN53_INTERNAL_6c1c77d0_17_DistanceKernel_cu_928626d3_29514cuda3std3__45__cpo7crbeginE:
	.zero		1
	.type		_ZN53_INTERNAL_6c1c77d0_17_DistanceKernel_cu_928626d3_29514cuda3std6ranges3__45__cpo4dataE,@object
	.size		_ZN53_INTERNAL_6c1c77d0_17_DistanceKernel_cu_928626d3_29514cuda3std6ranges3__45__cpo4dataE,(_ZN53_INTERNAL_6c1c77d0_17_DistanceKernel_cu_928626d3_29514cuda3std6ranges3__45__cpo5beginE - _ZN53_INTERNAL_6c1c77d0_17_DistanceKernel_cu_928626d3_29514cuda3std6ranges3__45__cpo4dataE)
_ZN53_INTERNAL_6c1c77d0_17_DistanceKernel_cu_928626d3_29514cuda3std6ranges3__45__cpo4dataE:
	.zero		1
	.type		_ZN53_INTERNAL_6c1c77d0_17_DistanceKernel_cu_928626d3_29514cuda3std6ranges3__45__cpo5beginE,@object
	.size		_ZN53_INTERNAL_6c1c77d0_17_DistanceKernel_cu_928626d3_29514cuda3std6ranges3__45__cpo5beginE,(_ZN53_INTERNAL_6c1c77d0_17_DistanceKernel_cu_928626d3_29514cuda3std3__455_GLOBAL__N__6c1c77d0_17_DistanceKernel_cu_928626d3_29516ignoreE - _ZN53_INTERNAL_6c1c77d0_17_DistanceKernel_cu_928626d3_29514cuda3std6ranges3__45__cpo5beginE)
_ZN53_INTERNAL_6c1c77d0_17_DistanceKernel_cu_928626d3_29514cuda3std6ranges3__45__cpo5beginE:
	.zero		1
	.type		_ZN53_INTERNAL_6c1c77d0_17_DistanceKernel_cu_928626d3_29514cuda3std3__455_GLOBAL__N__6c1c77d0_17_DistanceKernel_cu_928626d3_29516ignoreE,@object
	.size		_ZN53_INTERNAL_6c1c77d0_17_DistanceKernel_cu_928626d3_29514cuda3std3__455_GLOBAL__N__6c1c77d0_17_DistanceKernel_cu_928626d3_29516ignoreE,(_ZN53_INTERNAL_6c1c77d0_17_DistanceKernel_cu_928626d3_29514cuda3std6ranges3__45__cpo4sizeE - _ZN53_INTERNAL_6c1c77d0_17_DistanceKernel_cu_928626d3_29514cuda3std3__455_GLOBAL__N__6c1c77d0_17_DistanceKernel_cu_928626d3_29516ignoreE)
_ZN53_INTERNAL_6c1c77d0_17_DistanceKernel_cu_928626d3_29514cuda3std3__455_GLOBAL__N__6c1c77d0_17_DistanceKernel_cu_928626d3_29516ignoreE:
	.zero		1
	.type		_ZN53_INTERNAL_6c1c77d0_17_DistanceKernel_cu_928626d3_29514cuda3std6ranges3__45__cpo4sizeE,@object
	.size		_ZN53_INTERNAL_6c1c77d0_17_DistanceKernel_cu_928626d3_29514cuda3std6ranges3__45__cpo4sizeE,(_ZN53_INTERNAL_6c1c77d0_17_DistanceKernel_cu_928626d3_29514cuda3std3__45__cpo5beginE - _ZN53_INTERNAL_6c1c77d0_17_DistanceKernel_cu_928626d3_29514cuda3std6ranges3__45__cpo4sizeE)
_ZN53_INTERNAL_6c1c77d0_17_DistanceKernel_cu_928626d3_29514cuda3std6ranges3__45__cpo4sizeE:
	.zero		1
	.type		_ZN53_INTERNAL_6c1c77d0_17_DistanceKernel_cu_928626d3_29514cuda3std3__45__cpo5beginE,@object
	.size		_ZN53_INTERNAL_6c1c77d0_17_DistanceKernel_cu_928626d3_29514cuda3std3__45__cpo5beginE,(_ZN53_INTERNAL_6c1c77d0_17_DistanceKernel_cu_928626d3_29514cuda3std6ranges3__45__cpo6cbeginE - _ZN53_INTERNAL_6c1c77d0_17_DistanceKernel_cu_928626d3_29514cuda3std3__45__cpo5beginE)
_ZN53_INTERNAL_6c1c77d0_17_DistanceKernel_cu_928626d3_29514cuda3std3__45__cpo5beginE:
	.zero		1
	.type		_ZN53_INTERNAL_6c1c77d0_17_DistanceKernel_cu_928626d3_29514cuda3std6ranges3__45__cpo6cbeginE,@object
	.size		_ZN53_INTERNAL_6c1c77d0_17_DistanceKernel_cu_928626d3_29514cuda3std6ranges3__45__cpo6cbeginE,(_ZN53_INTERNAL_6c1c77d0_17_DistanceKernel_cu_928626d3_29514cuda3std3__45__cpo6rbeginE - _ZN53_INTERNAL_6c1c77d0_17_DistanceKernel_cu_928626d3_29514cuda3std6ranges3__45__cpo6cbeginE)
_ZN53_INTERNAL_6c1c77d0_17_DistanceKernel_cu_928626d3_29514cuda3std6ranges3__45__cpo6cbeginE:
	.zero		1
	.type		_ZN53_INTERNAL_6c1c77d0_17_DistanceKernel_cu_928626d3_29514cuda3std3__45__cpo6rbeginE,@object
	.size		_ZN53_INTERNAL_6c1c77d0_17_DistanceKernel_cu_928626d3_29514cuda3std3__45__cpo6rbeginE,(_ZN53_INTERNAL_6c1c77d0_17_DistanceKernel_cu_928626d3_29514cuda3std6ranges3__45__cpo4nextE - _ZN53_INTERNAL_6c1c77d0_17_DistanceKernel_cu_928626d3_29514cuda3std3__45__cpo6rbeginE)
_ZN53_INTERNAL_6c1c77d0_17_DistanceKernel_cu_928626d3_29514cuda3std3__45__cpo6rbeginE:
	.zero		1
	.type		_ZN53_INTERNAL_6c1c77d0_17_DistanceKernel_cu_928626d3_29514cuda3std6ranges3__45__cpo4nextE,@object
	.size		_ZN53_INTERNAL_6c1c77d0_17_DistanceKernel_cu_928626d3_29514cuda3std6ranges3__45__cpo4nextE,(_ZN53_INTERNAL_6c1c77d0_17_DistanceKernel_cu_928626d3_29514cuda3std6ranges3__45__cpo4swapE - _ZN53_INTERNAL_6c1c77d0_17_DistanceKernel_cu_928626d3_29514cuda3std6ranges3__45__cpo4nextE)
_ZN53_INTERNAL_6c1c77d0_17_DistanceKernel_cu_928626d3_29514cuda3std6ranges3__45__cpo4nextE:
	.zero		1
	.type		_ZN53_INTERNAL_6c1c77d0_17_DistanceKernel_cu_928626d3_29514cuda3std6ranges3__45__cpo4swapE,@object
	.size		_ZN53_INTERNAL_6c1c77d0_17_DistanceKernel_cu_928626d3_29514cuda3std6ranges3__45__cpo4swapE,(_ZN53_INTERNAL_6c1c77d0_17_DistanceKernel_cu_928626d3_29514cuda3std3__420unreachable_sentinelE - _ZN53_INTERNAL_6c1c77d0_17_DistanceKernel_cu_928626d3_29514cuda3std6ranges3__45__cpo4swapE)
_ZN53_INTERNAL_6c1c77d0_17_DistanceKernel_cu_928626d3_29514cuda3std6ranges3__45__cpo4swapE:
	.zero		1
	.type		_ZN53_INTERNAL_6c1c77d0_17_DistanceKernel_cu_928626d3_29514cuda3std3__420unreachable_sentinelE,@object
	.size		_ZN53_INTERNAL_6c1c77d0_17_DistanceKernel_cu_928626d3_29514cuda3std3__420unreachable_sentinelE,(_ZN53_INTERNAL_6c1c77d0_17_DistanceKernel_cu_928626d3_29516thrust24THRUST_300001_SM_1000_NS6system6detail10sequential3seqE - _ZN53_INTERNAL_6c1c77d0_17_DistanceKernel_cu_928626d3_29514cuda3std3__420unreachable_sentinelE)
_ZN53_INTERNAL_6c1c77d0_17_DistanceKernel_cu_928626d3_29514cuda3std3__420unreachable_sentinelE:
	.zero		1
	.type		_ZN53_INTERNAL_6c1c77d0_17_DistanceKernel_cu_928626d3_29516thrust24THRUST_300001_SM_1000_NS6system6detail10sequential3seqE,@object
	.size		_ZN53_INTERNAL_6c1c77d0_17_DistanceKernel_cu_928626d3_29516thrust24THRUST_300001_SM_1000_NS6system6detail10sequential3seqE,(_ZN53_INTERNAL_6c1c77d0_17_DistanceKernel_cu_928626d3_29514cuda3std3__45__cpo4cendE - _ZN53_INTERNAL_6c1c77d0_17_DistanceKernel_cu_928626d3_29516thrust24THRUST_300001_SM_1000_NS6system6detail10sequential3seqE)
_ZN53_INTERNAL_6c1c77d0_17_DistanceKernel_cu_928626d3_29516thrust24THRUST_300001_SM_1000_NS6system6detail10sequential3seqE:
	.zero		1
	.type		_ZN53_INTERNAL_6c1c77d0_17_DistanceKernel_cu_928626d3_29514cuda3std3__45__cpo4cendE,@object
	.size		_ZN53_INTERNAL_6c1c77d0_17_DistanceKernel_cu_928626d3_29514cuda3std3__45__cpo4cendE,(_ZN53_INTERNAL_6c1c77d0_17_DistanceKernel_cu_928626d3_29514cuda3std6ranges3__45__cpo9iter_swapE - _ZN53_INTERNAL_6c1c77d0_17_DistanceKernel_cu_928626d3_29514cuda3std3__45__cpo4cendE)
_ZN53_INTERNAL_6c1c77d0_17_DistanceKernel_cu_928626d3_29514cuda3std3__45__cpo4cendE:
	.zero		1
	.type		_ZN53_INTERNAL_6c1c77d0_17_DistanceKernel_cu_928626d3_29514cuda3std6ranges3__45__cpo9iter_swapE,@object
	.size		_ZN53_INTERNAL_6c1c77d0_17_DistanceKernel_cu_928626d3_29514cuda3std6ranges3__45__cpo9iter_swapE,(_ZN53_INTERNAL_6c1c77d0_17_DistanceKernel_cu_928626d3_29514cuda3std3__45__cpo5crendE - _ZN53_INTERNAL_6c1c77d0_17_DistanceKernel_cu_928626d3_29514cuda3std6ranges3__45__cpo9iter_swapE)
_ZN53_INTERNAL_6c1c77d0_17_DistanceKernel_cu_928626d3_29514cuda3std6ranges3__45__cpo9iter_swapE:
	.zero		1
	.type		_ZN53_INTERNAL_6c1c77d0_17_DistanceKernel_cu_928626d3_29514cuda3std3__45__cpo5crendE,@object
	.size		_ZN53_INTERNAL_6c1c77d0_17_DistanceKernel_cu_928626d3_29514cuda3std3__45__cpo5crendE,(_ZN53_INTERNAL_6c1c77d0_17_DistanceKernel_cu_928626d3_29514cuda3std6ranges3__45__cpo5cdataE - _ZN53_INTERNAL_6c1c77d0_17_DistanceKernel_cu_928626d3_29514cuda3std3__45__cpo5crendE)
_ZN53_INTERNAL_6c1c77d0_17_DistanceKernel_cu_928626d3_29514cuda3std3__45__cpo5crendE:
	.zero		1
	.type		_ZN53_INTERNAL_6c1c77d0_17_DistanceKernel_cu_928626d3_29514cuda3std6ranges3__45__cpo5cdataE,@object
	.size		_ZN53_INTERNAL_6c1c77d0_17_DistanceKernel_cu_928626d3_29514cuda3std6ranges3__45__cpo5cdataE,(_ZN53_INTERNAL_6c1c77d0_17_DistanceKernel_cu_928626d3_29514cuda3std6ranges3__45__cpo3endE - _ZN53_INTERNAL_6c1c77d0_17_DistanceKernel_cu_928626d3_29514cuda3std6ranges3__45__cpo5cdataE)
_ZN53_INTERNAL_6c1c77d0_17_DistanceKernel_cu_928626d3_29514cuda3std6ranges3__45__cpo5cdataE:
	.zero		1
	.type		_ZN53_INTERNAL_6c1c77d0_17_DistanceKernel_cu_928626d3_29514cuda3std6ranges3__45__cpo3endE,@object
	.size		_ZN53_INTERNAL_6c1c77d0_17_DistanceKernel_cu_928626d3_29514cuda3std6ranges3__45__cpo3endE,(_ZN53_INTERNAL_6c1c77d0_17_DistanceKernel_cu_928626d3_29514cuda3std3__419piecewise_constructE - _ZN53_INTERNAL_6c1c77d0_17_DistanceKernel_cu_928626d3_29514cuda3std6ranges3__45__cpo3endE)
_ZN53_INTERNAL_6c1c77d0_17_DistanceKernel_cu_928626d3_29514cuda3std6ranges3__45__cpo3endE:
	.zero		1
	.type		_ZN53_INTERNAL_6c1c77d0_17_DistanceKernel_cu_928626d3_29514cuda3std3__419piecewise_constructE,@object
	.size		_ZN53_INTERNAL_6c1c77d0_17_DistanceKernel_cu_928626d3_29514cuda3std3__419piecewise_constructE,(_ZN53_INTERNAL_6c1c77d0_17_DistanceKernel_cu_928626d3_29514cuda3std6ranges3__45__cpo5ssizeE - _ZN53_INTERNAL_6c1c77d0_17_DistanceKernel_cu_928626d3_29514cuda3std3__419piecewise_constructE)
_ZN53_INTERNAL_6c1c77d0_17_DistanceKernel_cu_928626d3_29514cuda3std3__419piecewise_constructE:
	.zero		1
	.type		_ZN53_INTERNAL_6c1c77d0_17_DistanceKernel_cu_928626d3_29514cuda3std6ranges3__45__cpo5ssizeE,@object
	.size		_ZN53_INTERNAL_6c1c77d0_17_DistanceKernel_cu_928626d3_29514cuda3std6ranges3__45__cpo5ssizeE,(_ZN53_INTERNAL_6c1c77d0_17_DistanceKernel_cu_928626d3_29514cuda3std3__45__cpo3endE - _ZN53_INTERNAL_6c1c77d0_17_DistanceKernel_cu_928626d3_29514cuda3std6ranges3__45__cpo5ssizeE)
_ZN53_INTERNAL_6c1c77d0_17_DistanceKernel_cu_928626d3_29514cuda3std6ranges3__45__cpo5ssizeE:
	.zero		1
	.type		_ZN53_INTERNAL_6c1c77d0_17_DistanceKernel_cu_928626d3_29514cuda3std3__45__cpo3endE,@object
	.size		_ZN53_INTERNAL_6c1c77d0_17_DistanceKernel_cu_928626d3_29514cuda3std3__45__cpo3endE,(_ZN53_INTERNAL_6c1c77d0_17_DistanceKernel_cu_928626d3_29514cuda3std6ranges3__45__cpo4cendE - _ZN53_INTERNAL_6c1c77d0_17_DistanceKernel_cu_928626d3_29514cuda3std3__45__cpo3endE)
_ZN53_INTERNAL_6c1c77d0_17_DistanceKernel_cu_928626d3_29514cuda3std3__45__cpo3endE:
	.zero		1
	.type		_ZN53_INTERNAL_6c1c77d0_17_DistanceKernel_cu_928626d3_29514cuda3std6ranges3__45__cpo4cendE,@object
	.size		_ZN53_INTERNAL_6c1c77d0_17_DistanceKernel_cu_928626d3_29514cuda3std6ranges3__45__cpo4cendE,(_ZN53_INTERNAL_6c1c77d0_17_DistanceKernel_cu_928626d3_29514cuda3std3__45__cpo4rendE - _ZN53_INTERNAL_6c1c77d0_17_DistanceKernel_cu_928626d3_29514cuda3std6ranges3__45__cpo4cendE)
_ZN53_INTERNAL_6c1c77d0_17_DistanceKernel_cu_928626d3_29514cuda3std6ranges3__45__cpo4cendE:
	.zero		1
	.type		_ZN53_INTERNAL_6c1c77d0_17_DistanceKernel_cu_928626d3_29514cuda3std3__45__cpo4rendE,@object
	.size		_ZN53_INTERNAL_6c1c77d0_17_DistanceKernel_cu_928626d3_29514cuda3std3__45__cpo4rendE,(_ZN53_INTERNAL_6c1c77d0_17_DistanceKernel_cu_928626d3_29514cuda3std6ranges3__45__cpo4prevE - _ZN53_INTERNAL_6c1c77d0_17_DistanceKernel_cu_928626d3_29514cuda3std3__45__cpo4rendE)
_ZN53_INTERNAL_6c1c77d0_17_DistanceKernel_cu_928626d3_29514cuda3std3__45__cpo4rendE:
	.zero		1
	.type		_ZN53_INTERNAL_6c1c77d0_17_DistanceKernel_cu_928626d3_29514cuda3std6ranges3__45__cpo4prevE,@object
	.size		_ZN53_INTERNAL_6c1c77d0_17_DistanceKernel_cu_928626d3_29514cuda3std6ranges3__45__cpo4prevE,(_ZN53_INTERNAL_6c1c77d0_17_DistanceKernel_cu_928626d3_29514cuda3std6ranges3__45__cpo9iter_moveE - _ZN53_INTERNAL_6c1c77d0_17_DistanceKernel_cu_928626d3_29514cuda3std6ranges3__45__cpo4prevE)
_ZN53_INTERNAL_6c1c77d0_17_DistanceKernel_cu_928626d3_29514cuda3std6ranges3__45__cpo4prevE:
	.zero		1
	.type		_ZN53_INTERNAL_6c1c77d0_17_DistanceKernel_cu_928626d3_29514cuda3std6ranges3__45__cpo9iter_moveE,@object
	.size		_ZN53_INTERNAL_6c1c77d0_17_DistanceKernel_cu_928626d3_29514cuda3std6ranges3__45__cpo9iter_moveE,(.L_13 - _ZN53_INTERNAL_6c1c77d0_17_DistanceKernel_cu_928626d3_29514cuda3std6ranges3__45__cpo9iter_moveE)
_ZN53_INTERNAL_6c1c77d0_17_DistanceKernel_cu_928626d3_29514cuda3std6ranges3__45__cpo9iter_moveE:
	.zero		1
.L_13:


//--------------------- .nv.shared._ZN2at6native55_GLOBAL__N__6c1c77d0_17_DistanceKernel_cu_928626d3_295122pdist_kernel_cuda_implIfNS1_5distsIfE3infEEEvPT_PKS6_llS6_dd --------------------------
	.section	.nv.shared._ZN2at6native55_GLOBAL__N__6c1c77d0_17_DistanceKernel_cu_928626d3_295122pdist_kernel_cuda_implIfNS1_5distsIfE3infEEEvPT_PKS6_llS6_dd,"aw",@nobits
	.sectionflags	@""
	.align	4
.nv.shared._ZN2at6native55_GLOBAL__N__6c1c77d0_17_DistanceKernel_cu_928626d3_295122pdist_kernel_cuda_implIfNS1_5distsIfE3infEEEvPT_PKS6_llS6_dd:
	.zero		2048


//--------------------- .nv.shared._ZN2at6native55_GLOBAL__N__6c1c77d0_17_DistanceKernel_cu_928626d3_295122pdist_kernel_cuda_implIfNS1_5distsIfE3twoEEEvPT_PKS6_llS6_dd --------------------------
	.section	.nv.shared._ZN2at6native55_GLOBAL__N__6c1c77d0_17_DistanceKernel_cu_928626d3_295122pdist_kernel_cuda_implIfNS1_5distsIfE3twoEEEvPT_PKS6_llS6_dd,"aw",@nobits
	.sectionflags	@""
	.align	4
.nv.shared._ZN2at6native55_GLOBAL__N__6c1c77d0_17_DistanceKernel_cu_928626d3_295122pdist_kernel_cuda_implIfNS1_5distsIfE3twoEEEvPT_PKS6_llS6_dd:
	.zero		2048


//--------------------- .nv.shared._ZN2at6native55_GLOBAL__N__6c1c77d0_17_DistanceKernel_cu_928626d3_295122pdist_kernel_cuda_implIfNS1_5distsIfE3oneEEEvPT_PKS6_llS6_dd --------------------------
	.section	.nv.shared._ZN2at6native55_GLOBAL__N__6c1c77d0_17_DistanceKernel_cu_928626d3_295122pdist_kernel_cuda_implIfNS1_5distsIfE3oneEEEvPT_PKS6_llS6_dd,"aw",@nobits
	.sectionflags	@""
	.align	4
.nv.shared._ZN2at6native55_GLOBAL__N__6c1c77d0_17_DistanceKernel_cu_928626d3_295122pdist_kernel_cuda_implIfNS1_5distsIfE3oneEEEvPT_PKS6_llS6_dd:
	.zero		2048


//--------------------- .nv.shared._ZN2at6native55_GLOBAL__N__6c1c77d0_17_DistanceKernel_cu_928626d3_295122pdist_kernel_cuda_implIfNS1_5distsIfE4zeroEEEvPT_PKS6_llS6_dd --------------------------
	.section	.nv.shared._ZN2at6native55_GLOBAL__N__6c1c77d0_17_DistanceKernel_cu_928626d3_295122pdist_kernel_cuda_implIfNS1_5distsIfE4zeroEEEvPT_PKS6_llS6_dd,"aw",@nobits
	.sectionflags	@""
	.align	4
.nv.shared._ZN2at6native55_GLOBAL__N__6c1c77d0_17_DistanceKernel_cu_928626d3_295122pdist_kernel_cuda_implIfNS1_5distsIfE4zeroEEEvPT_PKS6_llS6_dd:
	.zero		2048


//--------------------- .nv.shared._ZN2at6native55_GLOBAL__N__6c1c77d0_17_DistanceKernel_cu_928626d3_295122pdist_kernel_cuda_implIfNS1_5distsIfE1pEEEvPT_PKS6_llS6_dd --------------------------
	.section	.nv.shared._ZN2at6native55_GLOBAL__N__6c1c77d0_17_DistanceKernel_cu_928626d3_295122pdist_kernel_cuda_implIfNS1_5distsIfE1pEEEvPT_PKS6_llS6_dd,"aw",@nobits
	.sectionflags	@""
	.align	4
.nv.shared._ZN2at6native55_GLOBAL__N__6c1c77d0_17_DistanceKernel_cu_928626d3_295122pdist_kernel_cuda_implIfNS1_5distsIfE1pEEEvPT_PKS6_llS6_dd:
	.zero		2048


//--------------------- .nv.shared._ZN2at6native55_GLOBAL__N__6c1c77d0_17_DistanceKernel_cu_928626d3_295122pdist_kernel_cuda_implIdNS1_5distsIdE3infEEEvPT_PKS6_llS6_dd --------------------------
	.section	.nv.shared._ZN2at6native55_GLOBAL__N__6c1c77d0_17_DistanceKernel_cu_928626d3_295122pdist_kernel_cuda_implIdNS1_5distsIdE3infEEEvPT_PKS6_llS6_dd,"aw",@nobits
	.sectionflags	@""
	.align	8
.nv.shared._ZN2at6native55_GLOBAL__N__6c1c77d0_17_DistanceKernel_cu_928626d3_295122pdist_kernel_cuda_implIdNS1_5distsIdE3infEEEvPT_PKS6_llS6_dd:
	.zero		3072


//--------------------- .nv.shared._ZN2at6native55_GLOBAL__N__6c1c77d0_17_DistanceKernel_cu_928626d3_295122pdist_kernel_cuda_implIdNS1_5distsIdE3twoEEEvPT_PKS6_llS6_dd --------------------------
	.section	.nv.shared._ZN2at6native55_GLOBAL__N__6c1c77d0_17_DistanceKernel_cu_928626d3_295122pdist_kernel_cuda_implIdNS1_5distsIdE3twoEEEvPT_PKS6_llS6_dd,"aw",@nobits
	.sectionflags	@""
	.align	8
.nv.shared._ZN2at6native55_GLOBAL__N__6c1c77d0_17_DistanceKernel_cu_928626d3_295122pdist_kernel_cuda_implIdNS1_5distsIdE3twoEEEvPT_PKS6_llS6_dd:
	.zero		3072


//--------------------- .nv.shared._ZN2at6native55_GLOBAL__N__6c1c77d0_17_DistanceKernel_cu_928626d3_295122pdist_kernel_cuda_implIdNS1_5distsIdE3oneEEEvPT_PKS6_llS6_dd --------------------------
	.section	.nv.shared._ZN2at6native55_GLOBAL__N__6c1c77d0_17_DistanceKernel_cu_928626d3_295122pdist_kernel_cuda_implIdNS1_5distsIdE3oneEEEvPT_PKS6_llS6_dd,"aw",@nobits
	.sectionflags	@""
	.align	8
.nv.shared._ZN2at6native55_GLOBAL__N__6c1c77d0_17_DistanceKernel_cu_928626d3_295122pdist_kernel_cuda_implIdNS1_5distsIdE3oneEEEvPT_PKS6_llS6_dd:
	.zero		3072


//--------------------- .nv.shared._ZN2at6native55_GLOBAL__N__6c1c77d0_17_DistanceKernel_cu_928626d3_295122pdist_kernel_cuda_implIdNS1_5distsIdE4zeroEEEvPT_PKS6_llS6_dd --------------------------
	.section	.nv.shared._ZN2at6native55_GLOBAL__N__6c1c77d0_17_DistanceKernel_cu_928626d3_295122pdist_kernel_cuda_implIdNS1_5distsIdE4zeroEEEvPT_PKS6_llS6_dd,"aw",@nobits
	.sectionflags	@""
	.align	8
.nv.shared._ZN2at6native55_GLOBAL__N__6c1c77d0_17_DistanceKernel_cu_928626d3_295122pdist_kernel_cuda_implIdNS1_5distsIdE4zeroEEEvPT_PKS6_llS6_dd:
	.zero		3072


//--------------------- .nv.shared._ZN2at6native55_GLOBAL__N__6c1c77d0_17_DistanceKernel_cu_928626d3_295122pdist_kernel_cuda_implIdNS1_5distsIdE1pEEEvPT_PKS6_llS6_dd --------------------------
	.section	.nv.shared._ZN2at6native55_GLOBAL__N__6c1c77d0_17_DistanceKernel_cu_928626d3_295122pdist_kernel_cuda_implIdNS1_5distsIdE1pEEEvPT_PKS6_llS6_dd,"aw",@nobits
	.sectionflags	@""
	.align	8
.nv.shared._ZN2at6native55_GLOBAL__N__6c1c77d0_17_DistanceKernel_cu_928626d3_295122pdist_kernel_cuda_implIdNS1_5distsIdE1pEEEvPT_PKS6_llS6_dd:
	.zero		3072


//--------------------- .nv.shared._ZN2at6native55_GLOBAL__N__6c1c77d0_17_DistanceKernel_cu_928626d3_295122cdist_kernel_cuda_implIfNS1_5distsIfE3infEEEvPT_PKS6_S9_S6_lllll --------------------------
	.section	.nv.shared._ZN2at6native55_GLOBAL__N__6c1c77d0_17_DistanceKernel_cu_928626d3_295122cdist_kernel_cuda_implIfNS1_5distsIfE3infEEEvPT_PKS6_S9_S6_lllll,"aw",@nobits
	.sectionflags	@""
	.align	4
.nv.shared._ZN2at6native55_GLOBAL__N__6c1c77d0_17_DistanceKernel_cu_928626d3_295122cdist_kernel_cuda_implIfNS1_5distsIfE3infEEEvPT_PKS6_S9_S6_lllll:
	.zero		2048


//--------------------- .nv.shared._ZN2at6native55_GLOBAL__N__6c1c77d0_17_DistanceKernel_cu_928626d3_295122cdist_kernel_cuda_implIfNS1_5distsIfE3twoEEEvPT_PKS6_S9_S6_lllll --------------------------
	.section	.nv.shared._ZN2at6native55_GLOBAL__N__6c1c77d0_17_DistanceKernel_cu_928626d3_295122cdist_kernel_cuda_implIfNS1_5distsIfE3twoEEEvPT_PKS6_S9_S6_lllll,"aw",@nobits
	.sectionflags	@""
	.align	4
.nv.shared._ZN2at6native55_GLOBAL__N__6c1c77d0_17_DistanceKernel_cu_928626d3_295122cdist_kernel_cuda_implIfNS1_5distsIfE3twoEEEvPT_PKS6_S9_S6_lllll:
	.zero		2048


//--------------------- .nv.shared._ZN2at6native55_GLOBAL__N__6c1c77d0_17_DistanceKernel_cu_928626d3_295122cdist_kernel_cuda_implIfNS1_5distsIfE3oneEEEvPT_PKS6_S9_S6_lllll --------------------------
	.section	.nv.shared._ZN2at6native55_GLOBAL__N__6c1c77d0_17_DistanceKernel_cu_928626d3_295122cdist_kernel_cuda_implIfNS1_5distsIfE3oneEEEvPT_PKS6_S9_S6_lllll,"aw",@nobits
	.sectionflags	@""
	.align	4
.nv.shared._ZN2at6native55_GLOBAL__N__6c1c77d0_17_DistanceKernel_cu_928626d3_295122cdist_kernel_cuda_implIfNS1_5distsIfE3oneEEEvPT_PKS6_S9_S6_lllll:
	.zero		2048


//--------------------- .nv.shared._ZN2at6native55_GLOBAL__N__6c1c77d0_17_DistanceKernel_cu_928626d3_295122cdist_kernel_cuda_implIfNS1_5distsIfE4zeroEEEvPT_PKS6_S9_S6_lllll --------------------------
	.section	.nv.shared._ZN2at6native55_GLOBAL__N__6c1c77d0_17_DistanceKernel_cu_928626d3_295122cdist_kernel_cuda_implIfNS1_5distsIfE4zeroEEEvPT_PKS6_S9_S6_lllll,"aw",@nobits
	.sectionflags	@""
	.align	4
.nv.shared._ZN2at6native55_GLOBAL__N__6c1c77d0_17_DistanceKernel_cu_928626d3_295122cdist_kernel_cuda_implIfNS1_5distsIfE4zeroEEEvPT_PKS6_S9_S6_lllll:
	.zero		2048


//--------------------- .nv.shared._ZN2at6native55_GLOBAL__N__6c1c77d0_17_DistanceKernel_cu_928626d3_295122cdist_kernel_cuda_implIfNS1_5distsIfE1pEEEvPT_PKS6_S9_S6_lllll --------------------------
	.section	.nv.shared._ZN2at6native55_GLOBAL__N__6c1c77d0_17_DistanceKernel_cu_928626d3_295122cdist_kernel_cuda_implIfNS1_5distsIfE1pEEEvPT_PKS6_S9_S6_lllll,"aw",@nobits
	.sectionflags	@""
	.align	4
.nv.shared._ZN2at6native55_GLOBAL__N__6c1c77d0_17_DistanceKernel_cu_928626d3_295122cdist_kernel_cuda_implIfNS1_5distsIfE1pEEEvPT_PKS6_S9_S6_lllll:
	.zero		2048


//--------------------- .nv.shared._ZN2at6native55_GLOBAL__N__6c1c77d0_17_DistanceKernel_cu_928626d3_295122cdist_kernel_cuda_implIdNS1_5distsIdE3infEEEvPT_PKS6_S9_S6_lllll --------------------------
	.section	.nv.shared._ZN2at6native55_GLOBAL__N__6c1c77d0_17_DistanceKernel_cu_928626d3_295122cdist_kernel_cuda_implIdNS1_5distsIdE3infEEEvPT_PKS6_S9_S6_lllll,"aw",@nobits
	.sectionflags	@""
	.align	8
.nv.shared._ZN2at6native55_GLOBAL__N__6c1c77d0_17_DistanceKernel_cu_928626d3_295122cdist_kernel_cuda_implIdNS1_5distsIdE3infEEEvPT_PKS6_S9_S6_lllll:
	.zero		3072


//--------------------- .nv.shared._ZN2at6native55_GLOBAL__N__6c1c77d0_17_DistanceKernel_cu_928626d3_295122cdist_kernel_cuda_implIdNS1_5distsIdE3twoEEEvPT_PKS6_S9_S6_lllll --------------------------
	.section	.nv.shared._ZN2at6native55_GLOBAL__N__6c1c77d0_17_DistanceKernel_cu_928626d3_295122cdist_kernel_cuda_implIdNS1_5distsIdE3twoEEEvPT_PKS6_S9_S6_lllll,"aw",@nobits
	.sectionflags	@""
	.align	8
.nv.shared._ZN2at6native55_GLOBAL__N__6c1c77d0_17_DistanceKernel_cu_928626d3_295122cdist_kernel_cuda_implIdNS1_5distsIdE3twoEEEvPT_PKS6_S9_S6_lllll:
	.zero		3072


//--------------------- .nv.shared._ZN2at6native55_GLOBAL__N__6c1c77d0_17_DistanceKernel_cu_928626d3_295122cdist_kernel_cuda_implIdNS1_5distsIdE3oneEEEvPT_PKS6_S9_S6_lllll --------------------------
	.section	.nv.shared._ZN2at6native55_GLOBAL__N__6c1c77d0_17_DistanceKernel_cu_928626d3_295122cdist_kernel_cuda_implIdNS1_5distsIdE3oneEEEvPT_PKS6_S9_S6_lllll,"aw",@nobits
	.sectionflags	@""
	.align	8
.nv.shared._ZN2at6native55_GLOBAL__N__6c1c77d0_17_DistanceKernel_cu_928626d3_295122cdist_kernel_cuda_implIdNS1_5distsIdE3oneEEEvPT_PKS6_S9_S6_lllll:
	.zero		3072


//--------------------- .nv.shared._ZN2at6native55_GLOBAL__N__6c1c77d0_17_DistanceKernel_cu_928626d3_295122cdist_kernel_cuda_implIdNS1_5distsIdE4zeroEEEvPT_PKS6_S9_S6_lllll --------------------------
	.section	.nv.shared._ZN2at6native55_GLOBAL__N__6c1c77d0_17_DistanceKernel_cu_928626d3_295122cdist_kernel_cuda_implIdNS1_5distsIdE4zeroEEEvPT_PKS6_S9_S6_lllll,"aw",@nobits
	.sectionflags	@""
	.align	8
.nv.shared._ZN2at6native55_GLOBAL__N__6c1c77d0_17_DistanceKernel_cu_928626d3_295122cdist_kernel_cuda_implIdNS1_5distsIdE4zeroEEEvPT_PKS6_S9_S6_lllll:
	.zero		3072


//--------------------- .nv.shared._ZN2at6native55_GLOBAL__N__6c1c77d0_17_DistanceKernel_cu_928626d3_295122cdist_kernel_cuda_implIdNS1_5distsIdE1pEEEvPT_PKS6_S9_S6_lllll --------------------------
	.section	.nv.shared._ZN2at6native55_GLOBAL__N__6c1c77d0_17_DistanceKernel_cu_928626d3_295122cdist_kernel_cuda_implIdNS1_5distsIdE1pEEEvPT_PKS6_S9_S6_lllll,"aw",@nobits
	.sectionflags	@""
	.align	8
.nv.shared._ZN2at6native55_GLOBAL__N__6c1c77d0_17_DistanceKernel_cu_928626d3_295122cdist_kernel_cuda_implIdNS1_5distsIdE1pEEEvPT_PKS6_S9_S6_lllll:
	.zero		3072


//--------------------- .nv.constant0._ZN2at6native55_GLOBAL__N__6c1c77d0_17_DistanceKernel_cu_928626d3_295131cdist_backward_kernel_cuda_implIfNS1_5distsIfE3infEEEvPT_PKS6_S9_S9_S9_S6_lllllll --------------------------
	.section	.nv.constant0._ZN2at6native55_GLOBAL__N__6c1c77d0_17_DistanceKernel_cu_928626d3_295131cdist_backward_kernel_cuda_implIfNS1_5distsIfE3infEEEvPT_PKS6_S9_S9_S9_S6_lllllll,"a",@progbits
	.sectionflags	@""
	.align	4
.nv.constant0._ZN2at6native55_GLOBAL__N__6c1c77d0_17_DistanceKernel_cu_928626d3_295131cdist_backward_kernel_cuda_implIfNS1_5distsIfE3infEEEvPT_PKS6_S9_S9_S9_S6_lllllll:
	.zero		1000


//--------------------- .nv.constant0._ZN2at6native55_GLOBAL__N__6c1c77d0_17_DistanceKernel_cu_928626d3_295131cdist_backward_kernel_cuda_implIfNS1_5distsIfE3twoEEEvPT_PKS6_S9_S9_S9_S6_lllllll --------------------------
	.section	.nv.constant0._ZN2at6native55_GLOBAL__N__6c1c77d0_17_DistanceKernel_cu_928626d3_295131cdist_backward_kernel_cuda_implIfNS1_5distsIfE3twoEEEvPT_PKS6_S9_S9_S9_S6_lllllll,"a",@progbits
	.sectionflags	@""
	.align	4
.nv.constant0._ZN2at6native55_GLOBAL__N__6c1c77d0_17_DistanceKernel_cu_928626d3_295131cdist_backward_kernel_cuda_implIfNS1_5distsIfE3twoEEEvPT_PKS6_S9_S9_S9_S6_lllllll:
	.zero		1000


//--------------------- .nv.constant0._ZN2at6native55_GLOBAL__N__6c1c77d0_17_DistanceKernel_cu_928626d3_295131cdist_backward_kernel_cuda_implIfNS1_5distsIfE6lt_twoEEEvPT_PKS6_S9_S9_S9_S6_lllllll --------------------------
	.section	.nv.constant0._ZN2at6native55_GLOBAL__N__6c1c77d0_17_DistanceKernel_cu_928626d3_295131cdist_backward_kernel_cuda_implIfNS1_5distsIfE6lt_twoEEEvPT_PKS6_S9_S9_S9_S6_lllllll,"a",@progbits
	.sectionflags	@""
	.align	4
.nv.constant0._ZN2at6native55_GLOBAL__N__6c1c77d0_17_DistanceKernel_cu_928626d3_295131cdist_backward_kernel_cuda_implIfNS1_5distsIfE6lt_twoEEEvPT_PKS6_S9_S9_S9_S6_lllllll:
	.zero		1000


//--------------------- .nv.constant0._ZN2at6native55_GLOBAL__N__6c1c77d0_17_DistanceKernel_cu_928626d3_295131cdist_backward_kernel_cuda_implIfNS1_5distsIfE3oneEEEvPT_PKS6_S9_S9_S9_S6_lllllll --------------------------
	.section	.nv.constant0._ZN2at6native55_GLOBAL__N__6c1c77d0_17_DistanceKernel_cu_928626d3_295131cdist_backward_kernel_cuda_implIfNS1_5distsIfE3oneEEEvPT_PKS6_S9_S9_S9_S6_lllllll,"a",@progbits
	.sectionflags	@""
	.align	4
.nv.constant0._ZN2at6native55_GLOBAL__N__6c1c77d0_17_DistanceKernel_cu_928626d3_295131cdist_backward_kernel_cuda_implIfNS1_5distsIfE3oneEEEvPT_PKS6_S9_S9_S9_S6_lllllll:
	.zero		1000


//--------------------- .nv.constant0._ZN2at6native55_GLOBAL__N__6c1c77d0_17_DistanceKernel_cu_928626d3_295131cdist_backward_kernel_cuda_implIfNS1_5distsIfE1pEEEvPT_PKS6_S9_S9_S9_S6_lllllll --------------------------
	.section	.nv.constant0._ZN2at6native55_GLOBAL__N__6c1c77d0_17_DistanceKernel_cu_928626d3_295131cdist_backward_kernel_cuda_implIfNS1_5distsIfE1pEEEvPT_PKS6_S9_S9_S9_S6_lllllll,"a",@progbits
	.sectionflags	@""
	.align	4
.nv.constant0._ZN2at6native55_GLOBAL__N__6c1c77d0_17_DistanceKernel_cu_928626d3_295131cdist_backward_kernel_cuda_implIfNS1_5distsIfE1pEEEvPT_PKS6_S9_S9_S9_S6_lllllll:
	.zero		1000


//--------------------- .nv.constant0._ZN2at6native55_GLOBAL__N__6c1c77d0_17_DistanceKernel_cu_928626d3_295131cdist_backward_kernel_cuda_implIdNS1_5distsIdE3infEEEvPT_PKS6_S9_S9_S9_S6_lllllll --------------------------
	.section	.nv.constant0._ZN2at6native55_GLOBAL__N__6c1c77d0_17_DistanceKernel_cu_928626d3_295131cdist_backward_kernel_cuda_implIdNS1_5distsIdE3infEEEvPT_PKS6_S9_S9_S9_S6_lllllll,"a",@progbits
	.sectionflags	@""
	.align	4
.nv.constant0._ZN2at6native55_GLOBAL__N__6c1c77d0_17_DistanceKernel_cu_928626d3_295131cdist_backward_kernel_cuda_implIdNS1_5distsIdE3infEEEvPT_PKS6_S9_S9_S9_S6_lllllll:
	.zero		1000


//--------------------- .nv.constant0._ZN2at6native55_GLOBAL__N__6c1c77d0_17_DistanceKernel_cu_928626d3_295131cdist_backward_kernel_cuda_implIdNS1_5distsIdE3twoEEEvPT_PKS6_S9_S9_S9_S6_lllllll --------------------------
	.section	.nv.constant0._ZN2at6native55_GLOBAL__N__6c1c77d0_17_DistanceKernel_cu_928626d3_295131cdist_backward_kernel_cuda_implIdNS1_5distsIdE3twoEEEvPT_PKS6_S9_S9_S9_S6_lllllll,"a",@progbits
	.sectionflags	@""
	.align	4
.nv.constant0._ZN2at6native55_GLOBAL__N__6c1c77d0_17_DistanceKernel_cu_928626d3_295131cdist_backward_kernel_cuda_implIdNS1_5distsIdE3twoEEEvPT_PKS6_S9_S9_S9_S6_lllllll:
	.zero		1000


//--------------------- .nv.constant0._ZN2at6native55_GLOBAL__N__6c1c77d0_17_DistanceKernel_cu_928626d3_295131cdist_backward_kernel_cuda_implIdNS1_5distsIdE6lt_twoEEEvPT_PKS6_S9_S9_S9_S6_lllllll --------------------------
	.section	.nv.constant0._ZN2at6native55_GLOBAL__N__6c1c77d0_17_DistanceKernel_cu_928626d3_295131cdist_backward_kernel_cuda_implIdNS1_5distsIdE6lt_twoEEEvPT_PKS6_S9_S9_S9_S6_lllllll,"a",@progbits
	.sectionflags	@""
	.align	4
.nv.constant0._ZN2at6native55_GLOBAL__N__6c1c77d0_17_DistanceKernel_cu_928626d3_295131cdist_backward_kernel_cuda_implIdNS1_5distsIdE6lt_twoEEEvPT_PKS6_S9_S9_S9_S6_lllllll:
	.zero		1000


//--------------------- .nv.constant0._ZN2at6native55_GLOBAL__N__6c1c77d0_17_DistanceKernel_cu_928626d3_295131cdist_backward_kernel_cuda_implIdNS1_5distsIdE3oneEEEvPT_PKS6_S9_S9_S9_S6_lllllll --------------------------
	.section	.nv.constant0._ZN2at6native55_GLOBAL__N__6c1c77d0_17_DistanceKernel_cu_928626d3_295131cdist_backward_kernel_cuda_implIdNS1_5distsIdE3oneEEEvPT_PKS6_S9_S9_S9_S6_lllllll,"a",@progbits
	.sectionflags	@""
	.align	4
.nv.constant0._ZN2at6native55_GLOBAL__N__6c1c77d0_17_DistanceKernel_cu_928626d3_295131cdist_backward_kernel_cuda_implIdNS1_5distsIdE3oneEEEvPT_PKS6_S9_S9_S9_S6_lllllll:
	.zero		1000


//--------------------- .nv.constant0._ZN2at6native55_GLOBAL__N__6c1c77d0_17_DistanceKernel_cu_928626d3_295131cdist_backward_kernel_cuda_implIdNS1_5distsIdE1pEEEvPT_PKS6_S9_S9_S9_S6_lllllll --------------------------
	.section	.nv.constant0._ZN2at6native55_GLOBAL__N__6c1c77d0_17_DistanceKernel_cu_928626d3_295131cdist_backward_kernel_cuda_implIdNS1_5distsIdE1pEEEvPT_PKS6_S9_S9_S9_S6_lllllll,"a",@progbits
	.sectionflags	@""
	.align	4
.nv.constant0._ZN2at6native55_GLOBAL__N__6c1c77d0_17_DistanceKernel_cu_928626d3_295131cdist_backward_kernel_cuda_implIdNS1_5distsIdE1pEEEvPT_PKS6_S9_S9_S9_S6_lllllll:
	.zero		1000


//--------------------- .nv.constant0._ZN2at6native55_GLOBAL__N__6c1c77d0_17_DistanceKernel_cu_928626d3_295131pdist_backward_kernel_cuda_implIfNS1_5distsIfE3infEEEvPT_PKS6_S9_S9_llllS6_dd --------------------------
	.section	.nv.constant0._ZN2at6native55_GLOBAL__N__6c1c77d0_17_DistanceKernel_cu_928626d3_295131pdist_backward_kernel_cuda_implIfNS1_5distsIfE3infEEEvPT_PKS6_S9_S9_llllS6_dd,"a",@progbits
	.sectionflags	@""
	.align	4
.nv.constant0._ZN2at6native55_GLOBAL__N__6c1c77d0_17_DistanceKernel_cu_928626d3_295131pdist_backward_kernel_cuda_implIfNS1_5distsIfE3infEEEvPT_PKS6_S9_S9_llllS6_dd:
	.zero		984


//--------------------- .nv.constant0._ZN2at6native55_GLOBAL__N__6c1c77d0_17_DistanceKernel_cu_928626d3_295131pdist_backward_kernel_cuda_implIfNS1_5distsIfE3twoEEEvPT_PKS6_S9_S9_llllS6_dd --------------------------
	.section	.nv.constant0._ZN2at6native55_GLOBAL__N__6c1c77d0_17_DistanceKernel_cu_928626d3_295131pdist_backward_kernel_cuda_implIfNS1_5distsIfE3twoEEEvPT_PKS6_S9_S9_llllS6_dd,"a",@progbits
	.sectionflags	@""
	.align	4
.nv.constant0._ZN2at6native55_GLOBAL__N__6c1c77d0_17_DistanceKernel_cu_928626d3_295131pdist_backward_kernel_cuda_implIfNS1_5distsIfE3twoEEEvPT_PKS6_S9_S9_llllS6_dd:
	.zero		984


//--------------------- .nv.constant0._ZN2at6native55_GLOBAL__N__6c1c77d0_17_DistanceKernel_cu_928626d3_295131pdist_backward_kernel_cuda_implIfNS1_5distsIfE6lt_twoEEEvPT_PKS6_S9_S9_llllS6_dd --------------------------
	.section	.nv.constant0._ZN2at6native55_GLOBAL__N__6c1c77d0_17_DistanceKernel_cu_928626d3_295131pdist_backward_kernel_cuda_implIfNS1_5distsIfE6lt_twoEEEvPT_PKS6_S9_S9_llllS6_dd,"a",@progbits
	.sectionflags	@""
	.align	4
.nv.constant0._ZN2at6native55_GLOBAL__N__6c1c77d0_17_DistanceKernel_cu_928626d3_295131pdist_backward_kernel_cuda_implIfNS1_5distsIfE6lt_twoEEEvPT_PKS6_S9_S9_llllS6_dd:
	.zero		984


//--------------------- .nv.constant0._ZN2at6native55_GLOBAL__N__6c1c77d0_17_DistanceKernel_cu_928626d3_295131pdist_backward_kernel_cuda_implIfNS1_5distsIfE3oneEEEvPT_PKS6_S9_S9_llllS6_dd --------------------------
	.section	.nv.constant0._ZN2at6native55_GLOBAL__N__6c1c77d0_17_DistanceKernel_cu_928626d3_295131pdist_backward_kernel_cuda_implIfNS1_5distsIfE3oneEEEvPT_PKS6_S9_S9_llllS6_dd,"a",@progbits
	.sectionflags	@""
	.align	4
.nv.constant0._ZN2at6native55_GLOBAL__N__6c1c77d0_17_DistanceKernel_cu_928626d3_295131pdist_backward_kernel_cuda_implIfNS1_5distsIfE3oneEEEvPT_PKS6_S9_S9_llllS6_dd:
	.zero		984


//--------------------- .nv.constant0._ZN2at6native55_GLOBAL__N__6c1c77d0_17_DistanceKernel_cu_928626d3_295131pdist_backward_kernel_cuda_implIfNS1_5distsIfE1pEEEvPT_PKS6_S9_S9_llllS6_dd --------------------------
	.section	.nv.constant0._ZN2at6native55_GLOBAL__N__6c1c77d0_17_DistanceKernel_cu_928626d3_295131pdist_backward_kernel_cuda_implIfNS1_5distsIfE1pEEEvPT_PKS6_S9_S9_llllS6_dd,"a",@progbits
	.sectionflags	@""
	.align	4
.nv.constant0._ZN2at6native55_GLOBAL__N__6c1c77d0_17_DistanceKernel_cu_928626d3_295131pdist_backward_kernel_cuda_implIfNS1_5distsIfE1pEEEvPT_PKS6_S9_S9_llllS6_dd:
	.zero		984


//--------------------- .nv.constant0._ZN2at6native55_GLOBAL__N__6c1c77d0_17_DistanceKernel_cu_928626d3_295131pdist_backward_kernel_cuda_implIdNS1_5distsIdE3infEEEvPT_PKS6_S9_S9_llllS6_dd --------------------------
	.section	.nv.constant0._ZN2at6native55_GLOBAL__N__6c1c77d0_17_DistanceKernel_cu_928626d3_295131pdist_backward_kernel_cuda_implIdNS1_5distsIdE3infEEEvPT_PKS6_S9_S9_llllS6_dd,"a",@progbits
	.sectionflags	@""
	.align	4
.nv.constant0._ZN2at6native55_GLOBAL__N__6c1c77d0_17_DistanceKernel_cu_928626d3_295131pdist_backward_kernel_cuda_implIdNS1_5distsIdE3infEEEvPT_PKS6_S9_S9_llllS6_dd:
	.zero		984


//--------------------- .nv.constant0._ZN2at6native55_GLOBAL__N__6c1c77d0_17_DistanceKernel_cu_928626d3_295131pdist_backward_kernel_cuda_implIdNS1_5distsIdE3twoEEEvPT_PKS6_S9_S9_llllS6_dd --------------------------
	.section	.nv.constant0._ZN2at6native55_GLOBAL__N__6c1c77d0_17_DistanceKernel_cu_928626d3_295131pdist_backward_kernel_cuda_implIdNS1_5distsIdE3twoEEEvPT_PKS6_S9_S9_llllS6_dd,"a",@progbits
	.sectionflags	@""
	.align	4
.nv.constant0._ZN2at6native55_GLOBAL__N__6c1c77d0_17_DistanceKernel_cu_928626d3_295131pdist_backward_kernel_cuda_implIdNS1_5distsIdE3twoEEEvPT_PKS6_S9_S9_llllS6_dd:
	.zero		984


//--------------------- .nv.constant0._ZN2at6native55_GLOBAL__N__6c1c77d0_17_DistanceKernel_cu_928626d3_295131pdist_backward_kernel_cuda_implIdNS1_5distsIdE6lt_twoEEEvPT_PKS6_S9_S9_llllS6_dd --------------------------
	.section	.nv.constant0._ZN2at6native55_GLOBAL__N__6c1c77d0_17_DistanceKernel_cu_928626d3_295131pdist_backward_kernel_cuda_implIdNS1_5distsIdE6lt_twoEEEvPT_PKS6_S9_S9_llllS6_dd,"a",@progbits
	.sectionflags	@""
	.align	4
.nv.constant0._ZN2at6native55_GLOBAL__N__6c1c77d0_17_DistanceKernel_cu_928626d3_295131pdist_backward_kernel_cuda_implIdNS1_5distsIdE6lt_twoEEEvPT_PKS6_S9_S9_llllS6_dd:
	.zero		984


//--------------------- .nv.constant0._ZN2at6native55_GLOBAL__N__6c1c77d0_17_DistanceKernel_cu_928626d3_295131pdist_backward_kernel_cuda_implIdNS1_5distsIdE3oneEEEvPT_PKS6_S9_S9_llllS6_dd --------------------------
	.section	.nv.constant0._ZN2at6native55_GLOBAL__N__6c1c77d0_17_DistanceKernel_cu_928626d3_295131pdist_backward_kernel_cuda_implIdNS1_5distsIdE3oneEEEvPT_PKS6_S9_S9_llllS6_dd,"a",@progbits
	.sectionflags	@""
	.align	4
.nv.constant0._ZN2at6native55_GLOBAL__N__6c1c77d0_17_DistanceKernel_cu_928626d3_295131pdist_backward_kernel_cuda_implIdNS1_5distsIdE3oneEEEvPT_PKS6_S9_S9_llllS6_dd:
	.zero		984


//--------------------- .nv.constant0._ZN2at6native55_GLOBAL__N__6c1c77d0_17_DistanceKernel_cu_928626d3_295131pdist_backward_kernel_cuda_implIdNS1_5distsIdE1pEEEvPT_PKS6_S9_S9_llllS6_dd --------------------------
	.section	.nv.constant0._ZN2at6native55_GLOBAL__N__6c1c77d0_17_DistanceKernel_cu_928626d3_295131pdist_backward_kernel_cuda_implIdNS1_5distsIdE1pEEEvPT_PKS6_S9_S9_llllS6_dd,"a",@progbits
	.sectionflags	@""
	.align	4
.nv.constant0._ZN2at6native55_GLOBAL__N__6c1c77d0_17_DistanceKernel_cu_928626d3_295131pdist_backward_kernel_cuda_implIdNS1_5distsIdE1pEEEvPT_PKS6_S9_S9_llllS6_dd:
	.zero		984


//--------------------- .nv.constant0._ZN2at6native55_GLOBAL__N__6c1c77d0_17_DistanceKernel_cu_928626d3_295122pdist_kernel_cuda_implIfNS1_5distsIfE3infEEEvPT_PKS6_llS6_dd --------------------------
	.section	.nv.constant0._ZN2at6native55_GLOBAL__N__6c1c77d0_17_DistanceKernel_cu_928626d3_295122pdist_kernel_cuda_implIfNS1_5distsIfE3infEEEvPT_PKS6_llS6_dd,"a",@progbits
	.sectionflags	@""
	.align	4
.nv.constant0._ZN2at6native55_GLOBAL__N__6c1c77d0_17_DistanceKernel_cu_928626d3_295122pdist_kernel_cuda_implIfNS1_5distsIfE3infEEEvPT_PKS6_llS6_dd:
	.zero		952


//--------------------- .nv.constant0._ZN2at6native55_GLOBAL__N__6c1c77d0_17_DistanceKernel_cu_928626d3_295122pdist_kernel_cuda_implIfNS1_5distsIfE3twoEEEvPT_PKS6_llS6_dd --------------------------
	.section	.nv.constant0._ZN2at6native55_GLOBAL__N__6c1c77d0_17_DistanceKernel_cu_928626d3_295122pdist_kernel_cuda_implIfNS1_5distsIfE3twoEEEvPT_PKS6_llS6_dd,"a",@progbits
	.sectionflags	@""
	.align	4
.nv.constant0._ZN2at6native55_GLOBAL__N__6c1c77d0_17_DistanceKernel_cu_928626d3_295122pdist_kernel_cuda_implIfNS1_5distsIfE3twoEEEvPT_PKS6_llS6_dd:
	.zero		952


//--------------------- .nv.constant0._ZN2at6native55_GLOBAL__N__6c1c77d0_17_DistanceKernel_cu_928626d3_295122pdist_kernel_cuda_implIfNS1_5distsIfE3oneEEEvPT_PKS6_llS6_dd --------------------------
	.section	.nv.constant0._ZN2at6native55_GLOBAL__N__6c1c77d0_17_DistanceKernel_cu_928626d3_295122pdist_kernel_cuda_implIfNS1_5distsIfE3oneEEEvPT_PKS6_llS6_dd,"a",@progbits
	.sectionflags	@""
	.align	4
.nv.constant0._ZN2at6native55_GLOBAL__N__6c1c77d0_17_DistanceKernel_cu_928626d3_295122pdist_kernel_cuda_implIfNS1_5distsIfE3oneEEEvPT_PKS6_llS6_dd:
	.zero		952


//--------------------- .nv.constant0._ZN2at6native55_GLOBAL__N__6c1c77d0_17_DistanceKernel_cu_928626d3_295122pdist_kernel_cuda_implIfNS1_5distsIfE4zeroEEEvPT_PKS6_llS6_dd --------------------------
	.section	.nv.constant0._ZN2at6native55_GLOBAL__N__6c1c77d0_17_DistanceKernel_cu_928626d3_295122pdist_kernel_cuda_implIfNS1_5distsIfE4zeroEEEvPT_PKS6_llS6_dd,"a",@progbits
	.sectionflags	@""
	.align	4
.nv.constant0._ZN2at6native55_GLOBAL__N__6c1c77d0_17_DistanceKernel_cu_928626d3_295122pdist_kernel_cuda_implIfNS1_5distsIfE4zeroEEEvPT_PKS6_llS6_dd:
	.zero		952


//--------------------- .nv.constant0._ZN2at6native55_GLOBAL__N__6c1c77d0_17_DistanceKernel_cu_928626d3_295122pdist_kernel_cuda_implIfNS1_5distsIfE1pEEEvPT_PKS6_llS6_dd --------------------------
	.section	.nv.constant0._ZN2at6native55_GLOBAL__N__6c1c77d0_17_DistanceKernel_cu_928626d3_295122pdist_kernel_cuda_implIfNS1_5distsIfE1pEEEvPT_PKS6_llS6_dd,"a",@progbits
	.sectionflags	@""
	.align	4
.nv.constant0._ZN2at6native55_GLOBAL__N__6c1c77d0_17_DistanceKernel_cu_928626d3_295122pdist_kernel_cuda_implIfNS1_5distsIfE1pEEEvPT_PKS6_llS6_dd:
	.zero		952


//--------------------- .nv.constant0._ZN2at6native55_GLOBAL__N__6c1c77d0_17_DistanceKernel_cu_928626d3_295122pdist_kernel_cuda_implIdNS1_5distsIdE3infEEEvPT_PKS6_llS6_dd --------------------------
	.section	.nv.constant0._ZN2at6native55_GLOBAL__N__6c1c77d0_17_DistanceKernel_cu_928626d3_295122pdist_kernel_cuda_implIdNS1_5distsIdE3infEEEvPT_PKS6_llS6_dd,"a",@progbits
	.sectionflags	@""
	.align	4
.nv.constant0._ZN2at6native55_GLOBAL__N__6c1c77d0_17_DistanceKernel_cu_928626d3_295122pdist_kernel_cuda_implIdNS1_5distsIdE3infEEEvPT_PKS6_llS6_dd:
	.zero		952


//--------------------- .nv.constant0._ZN2at6native55_GLOBAL__N__6c1c77d0_17_DistanceKernel_cu_928626d3_295122pdist_kernel_cuda_implIdNS1_5distsIdE3twoEEEvPT_PKS6_llS6_dd --------------------------
	.section	.nv.constant0._ZN2at6native55_GLOBAL__N__6c1c77d0_17_DistanceKernel_cu_928626d3_295122pdist_kernel_cuda_implIdNS1_5distsIdE3twoEEEvPT_PKS6_llS6_dd,"a",@progbits
	.sectionflags	@""
	.align	4
.nv.constant0._ZN2at6native55_GLOBAL__N__6c1c77d0_17_DistanceKernel_cu_928626d3_295122pdist_kernel_cuda_implIdNS1_5distsIdE3twoEEEvPT_PKS6_llS6_dd:
	.zero		952


//--------------------- .nv.constant0._ZN2at6native55_GLOBAL__N__6c1c77d0_17_DistanceKernel_cu_928626d3_295122pdist_kernel_cuda_implIdNS1_5distsIdE3oneEEEvPT_PKS6_llS6_dd --------------------------
	.section	.nv.constant0._ZN2at6native55_GLOBAL__N__6c1c77d0_17_DistanceKernel_cu_928626d3_295122pdist_kernel_cuda_implIdNS1_5distsIdE3oneEEEvPT_PKS6_llS6_dd,"a",@progbits
	.sectionflags	@""
	.align	4
.nv.constant0._ZN2at6native55_GLOBAL__N__6c1c77d0_17_DistanceKernel_cu_928626d3_295122pdist_kernel_cuda_implIdNS1_5distsIdE3oneEEEvPT_PKS6_llS6_dd:
	.zero		952


//--------------------- .nv.constant0._ZN2at6native55_GLOBAL__N__6c1c77d0_17_DistanceKernel_cu_928626d3_295122pdist_kernel_cuda_implIdNS1_5distsIdE4zeroEEEvPT_PKS6_llS6_dd --------------------------
	.section	.nv.constant0._ZN2at6native55_GLOBAL__N__6c1c77d0_17_DistanceKernel_cu_928626d3_295122pdist_kernel_cuda_implIdNS1_5distsIdE4zeroEEEvPT_PKS6_llS6_dd,"a",@progbits
	.sectionflags	@""
	.align	4
.nv.constant0._ZN2at6native55_GLOBAL__N__6c1c77d0_17_DistanceKernel_cu_928626d3_295122pdist_kernel_cuda_implIdNS1_5distsIdE4zeroEEEvPT_PKS6_llS6_dd:
	.zero		952


//--------------------- .nv.constant0._ZN2at6native55_GLOBAL__N__6c1c77d0_17_DistanceKernel_cu_928626d3_295122pdist_kernel_cuda_implIdNS1_5distsIdE1pEEEvPT_PKS6_llS6_dd --------------------------
	.section	.nv.constant0._ZN2at6native55_GLOBAL__N__6c1c77d0_17_DistanceKernel_cu_928626d3_295122pdist_kernel_cuda_implIdNS1_5distsIdE1pEEEvPT_PKS6_llS6_dd,"a",@progbits
	.sectionflags	@""
	.align	4
.nv.constant0._ZN2at6native55_GLOBAL__N__6c1c77d0_17_DistanceKernel_cu_928626d3_295122pdist_kernel_cuda_implIdNS1_5distsIdE1pEEEvPT_PKS6_llS6_dd:
	.zero		952


//--------------------- .nv.constant0._ZN2at6native55_GLOBAL__N__6c1c77d0_17_DistanceKernel_cu_928626d3_295122cdist_kernel_cuda_implIfNS1_5distsIfE3infEEEvPT_PKS6_S9_S6_lllll --------------------------
	.section	.nv.constant0._ZN2at6native55_GLOBAL__N__6c1c77d0_17_DistanceKernel_cu_928626d3_295122cdist_kernel_cuda_implIfNS1_5distsIfE3infEEEvPT_PKS6_S9_S6_lllll,"a",@progbits
	.sectionflags	@""
	.align	4
.nv.constant0._ZN2at6native55_GLOBAL__N__6c1c77d0_17_DistanceKernel_cu_928626d3_295122cdist_kernel_cuda_implIfNS1_5distsIfE3infEEEvPT_PKS6_S9_S6_lllll:
	.zero		968


//--------------------- .nv.constant0._ZN2at6native55_GLOBAL__N__6c1c77d0_17_DistanceKernel_cu_928626d3_295122cdist_kernel_cuda_implIfNS1_5distsIfE3twoEEEvPT_PKS6_S9_S6_lllll --------------------------
	.section	.nv.constant0._ZN2at6native55_GLOBAL__N__6c1c77d0_17_DistanceKernel_cu_928626d3_295122cdist_kernel_cuda_implIfNS1_5distsIfE3twoEEEvPT_PKS6_S9_S6_lllll,"a",@progbits
	.sectionflags	@""
	.align	4
.nv.constant0._ZN2at6native55_GLOBAL__N__6c1c77d0_17_DistanceKernel_cu_928626d3_295122cdist_kernel_cuda_implIfNS1_5distsIfE3twoEEEvPT_PKS6_S9_S6_lllll:
	.zero		968


//--------------------- .nv.constant0._ZN2at6native55_GLOBAL__N__6c1c77d0_17_DistanceKernel_cu_928626d3_295122cdist_kernel_cuda_implIfNS1_5distsIfE3oneEEEvPT_PKS6_S9_S6_lllll --------------------------
	.section	.nv.constant0._ZN2at6native55_GLOBAL__N__6c1c77d0_17_DistanceKernel_cu_928626d3_295122cdist_kernel_cuda_implIfNS1_5distsIfE3oneEEEvPT_PKS6_S9_S6_lllll,"a",@progbits
	.sectionflags	@""
	.align	4
.nv.constant0._ZN2at6native55_GLOBAL__N__6c1c77d0_17_DistanceKernel_cu_928626d3_295122cdist_kernel_cuda_implIfNS1_5distsIfE3oneEEEvPT_PKS6_S9_S6_lllll:
	.zero		968


//--------------------- .nv.constant0._ZN2at6native55_GLOBAL__N__6c1c77d0_17_DistanceKernel_cu_928626d3_295122cdist_kernel_cuda_implIfNS1_5distsIfE4zeroEEEvPT_PKS6_S9_S6_lllll --------------------------
	.section	.nv.constant0._ZN2at6native55_GLOBAL__N__6c1c77d0_17_DistanceKernel_cu_928626d3_295122cdist_kernel_cuda_implIfNS1_5distsIfE4zeroEEEvPT_PKS6_S9_S6_lllll,"a",@progbits
	.sectionflags	@""
	.align	4
.nv.constant0._ZN2at6native55_GLOBAL__N__6c1c77d0_17_DistanceKernel_cu_928626d3_295122cdist_kernel_cuda_implIfNS1_5distsIfE4zeroEEEvPT_PKS6_S9_S6_lllll:
	.zero		968


//--------------------- .nv.constant0._ZN2at6native55_GLOBAL__N__6c1c77d0_17_DistanceKernel_cu_928626d3_295122cdist_kernel_cuda_implIfNS1_5distsIfE1pEEEvPT_PKS6_S9_S6_lllll --------------------------
	.section	.nv.constant0._ZN2at6native55_GLOBAL__N__6c1c77d0_17_DistanceKernel_cu_928626d3_295122cdist_kernel_cuda_implIfNS1_5distsIfE1pEEEvPT_PKS6_S9_S6_lllll,"a",@progbits
	.sectionflags	@""
	.align	4
.nv.constant0._ZN2at6native55_GLOBAL__N__6c1c77d0_17_DistanceKernel_cu_928626d3_295122cdist_kernel_cuda_implIfNS1_5distsIfE1pEEEvPT_PKS6_S9_S6_lllll:
	.zero		968


//--------------------- .nv.constant0._ZN2at6native55_GLOBAL__N__6c1c77d0_17_DistanceKernel_cu_928626d3_295122cdist_kernel_cuda_implIdNS1_5distsIdE3infEEEvPT_PKS6_S9_S6_lllll --------------------------
	.section	.nv.constant0._ZN2at6native55_GLOBAL__N__6c1c77d0_17_DistanceKernel_cu_928626d3_295122cdist_kernel_cuda_implIdNS1_5distsIdE3infEEEvPT_PKS6_S9_S6_lllll,"a",@progbits
	.sectionflags	@""
	.align	4
.nv.constant0._ZN2at6native55_GLOBAL__N__6c1c77d0_17_DistanceKernel_cu_928626d3_295122cdist_kernel_cuda_implIdNS1_5distsIdE3infEEEvPT_PKS6_S9_S6_lllll:
	.zero		968


//--------------------- .nv.constant0._ZN2at6native55_GLOBAL__N__6c1c77d0_17_DistanceKernel_cu_928626d3_295122cdist_kernel_cuda_implIdNS1_5distsIdE3twoEEEvPT_PKS6_S9_S6_lllll --------------------------
	.section	.nv.constant0._ZN2at6native55_GLOBAL__N__6c1c77d0_17_DistanceKernel_cu_928626d3_295122cdist_kernel_cuda_implIdNS1_5distsIdE3twoEEEvPT_PKS6_S9_S6_lllll,"a",@progbits
	.sectionflags	@""
	.align	4
.nv.constant0._ZN2at6native55_GLOBAL__N__6c1c77d0_17_DistanceKernel_cu_928626d3_295122cdist_kernel_cuda_implIdNS1_5distsIdE3twoEEEvPT_PKS6_S9_S6_lllll:
	.zero		968


//--------------------- .nv.constant0._ZN2at6native55_GLOBAL__N__6c1c77d0_17_DistanceKernel_cu_928626d3_295122cdist_kernel_cuda_implIdNS1_5distsIdE3oneEEEvPT_PKS6_S9_S6_lllll --------------------------
	.section	.nv.constant0._ZN2at6native55_GLOBAL__N__6c1c77d0_17_DistanceKernel_cu_928626d3_295122cdist_kernel_cuda_implIdNS1_5distsIdE3oneEEEvPT_PKS6_S9_S6_lllll,"a",@progbits
	.sectionflags	@""
	.align	4
.nv.constant0._ZN2at6native55_GLOBAL__N__6c1c77d0_17_DistanceKernel_cu_928626d3_295122cdist_kernel_cuda_implIdNS1_5distsIdE3oneEEEvPT_PKS6_S9_S6_lllll:
	.zero		968


//--------------------- .nv.constant0._ZN2at6native55_GLOBAL__N__6c1c77d0_17_DistanceKernel_cu_928626d3_295122cdist_kernel_cuda_implIdNS1_5distsIdE4zeroEEEvPT_PKS6_S9_S6_lllll --------------------------
	.section	.nv.constant0._ZN2at6native55_GLOBAL__N__6c1c77d0_17_DistanceKernel_cu_928626d3_295122cdist_kernel_cuda_implIdNS1_5distsIdE4zeroEEEvPT_PKS6_S9_S6_lllll,"a",@progbits
	.sectionflags	@""
	.align	4
.nv.constant0._ZN2at6native55_GLOBAL__N__6c1c77d0_17_DistanceKernel_cu_928626d3_295122cdist_kernel_cuda_implIdNS1_5distsIdE4zeroEEEvPT_PKS6_S9_S6_lllll:
	.zero		968


//--------------------- .nv.constant0._ZN2at6native55_GLOBAL__N__6c1c77d0_17_DistanceKernel_cu_928626d3_295122cdist_kernel_cuda_implIdNS1_5distsIdE1pEEEvPT_PKS6_S9_S6_lllll --------------------------
	.section	.nv.constant0._ZN2at6native55_GLOBAL__N__6c1c77d0_17_DistanceKernel_cu_928626d3_295122cdist_kernel_cuda_implIdNS1_5distsIdE1pEEEvPT_PKS6_S9_S6_lllll,"a",@progbits
	.sectionflags	@""
	.align	4
.nv.constant0._ZN2at6native55_GLOBAL__N__6c1c77d0_17_DistanceKernel_cu_928626d3_295122cdist_kernel_cuda_implIdNS1_5distsIdE1pEEEvPT_PKS6_S9_S6_lllll:
	.zero		968


//--------------------- SYMBOLS --------------------------

	.type		.nv.reservedSmem.offset0,@object
	.size		.nv.reservedSmem.offset0,0x4
	.type		.nv.reservedSmem.cap,@object
	.size		.nv.reservedSmem.cap,0x4
